//
// Generated by NVIDIA NVVM Compiler
//
// Compiler Build ID: CL-36424714
// Cuda compilation tools, release 13.0, V13.0.88
// Based on NVVM 20.0.0
//

.version 9.0
.target sm_100
.address_size 64

	// .globl	_Z10hashKernelPhmS_PmS_
.extern .func  (.param .b64 func_retval0) malloc
(
	.param .b64 malloc_param_0
)
;
.extern .func free
(
	.param .b64 free_param_0
)
;
.const .align 1 .b8 SIGMA[192] = {0, 1, 2, 3, 4, 5, 6, 7, 8, 9, 10, 11, 12, 13, 14, 15, 14, 10, 4, 8, 9, 15, 13, 6, 1, 12, 0, 2, 11, 7, 5, 3, 11, 8, 12, 0, 5, 2, 15, 13, 10, 14, 3, 6, 7, 1, 9, 4, 7, 9, 3, 1, 13, 12, 11, 14, 2, 6, 5, 10, 4, 0, 15, 8, 9, 0, 5, 7, 2, 4, 10, 15, 14, 1, 11, 12, 6, 8, 3, 13, 2, 12, 6, 10, 0, 11, 8, 3, 4, 13, 7, 5, 15, 14, 1, 9, 12, 5, 1, 15, 14, 13, 4, 10, 0, 7, 6, 3, 9, 2, 8, 11, 13, 11, 7, 14, 12, 1, 3, 9, 5, 0, 15, 4, 8, 6, 2, 10, 6, 15, 14, 9, 11, 3, 0, 8, 12, 2, 13, 7, 1, 4, 10, 5, 10, 2, 8, 4, 7, 6, 1, 5, 15, 11, 9, 14, 3, 12, 13, 0, 0, 1, 2, 3, 4, 5, 6, 7, 8, 9, 10, 11, 12, 13, 14, 15, 14, 10, 4, 8, 9, 15, 13, 6, 1, 12, 0, 2, 11, 7, 5, 3};

.visible .entry _Z10hashKernelPhmS_PmS_(
	.param .u64 .ptr .align 1 _Z10hashKernelPhmS_PmS__param_0,
	.param .u64 _Z10hashKernelPhmS_PmS__param_1,
	.param .u64 .ptr .align 1 _Z10hashKernelPhmS_PmS__param_2,
	.param .u64 .ptr .align 1 _Z10hashKernelPhmS_PmS__param_3,
	.param .u64 .ptr .align 1 _Z10hashKernelPhmS_PmS__param_4
)
{
	.local .align 16 .b8 	__local_depot0[2048];
	.reg .b64 	%SP;
	.reg .b64 	%SPL;
	.reg .pred 	%p<58>;
	.reg .b16 	%rs<116>;
	.reg .b32 	%r<2588>;
	.reg .b64 	%rd<9354>;

	mov.u64 	%SPL, __local_depot0;
	ld.param.u64 	%rd793, [_Z10hashKernelPhmS_PmS__param_0];
	ld.param.u64 	%rd797, [_Z10hashKernelPhmS_PmS__param_1];
	ld.param.u64 	%rd794, [_Z10hashKernelPhmS_PmS__param_2];
	ld.param.u64 	%rd795, [_Z10hashKernelPhmS_PmS__param_3];
	cvta.to.global.u64 	%rd1, %rd795;
	add.u64 	%rd2, %SPL, 0;
	add.u64 	%rd3, %SPL, 0;
	add.u64 	%rd4, %SPL, 0;
	add.u64 	%rd5, %SPL, 0;
	add.u64 	%rd6, %SPL, 0;
	add.u64 	%rd7, %SPL, 0;
	add.u64 	%rd8, %SPL, 1024;
	and.b64  	%rd9, %rd797, 4294967295;
	add.s64 	%rd9123, %rd9, 56;
	{ // callseq 0, 0
	.param .b64 param0;
	st.param.b64 	[param0], %rd9123;
	.param .b64 retval0;
	call.uni (retval0), 
	malloc, 
	(
	param0
	);
	ld.param.b64 	%rd805, [retval0];
	} // callseq 0
	mov.b32 	%r66, 0;
	st.u8 	[%rd805+3], %r66;
	st.u8 	[%rd805+2], %r66;
	st.u8 	[%rd805+1], %r66;
	mov.b32 	%r67, 1;
	st.u8 	[%rd805], %r67;
	st.u8 	[%rd805+7], %r66;
	st.u8 	[%rd805+6], %r66;
	st.u8 	[%rd805+5], %r66;
	mov.b32 	%r68, 32;
	st.u8 	[%rd805+4], %r68;
	st.u8 	[%rd805+11], %r66;
	st.u8 	[%rd805+10], %r66;
	mov.b32 	%r69, 2;
	st.u8 	[%rd805+9], %r69;
	st.u8 	[%rd805+8], %r66;
	st.u8 	[%rd805+15], %r66;
	st.u8 	[%rd805+14], %r66;
	st.u8 	[%rd805+13], %r66;
	mov.b32 	%r70, 3;
	st.u8 	[%rd805+12], %r70;
	st.u8 	[%rd805+19], %r66;
	st.u8 	[%rd805+18], %r66;
	st.u8 	[%rd805+17], %r66;
	mov.b32 	%r71, 19;
	st.u8 	[%rd805+16], %r71;
	st.u8 	[%rd805+23], %r66;
	st.u8 	[%rd805+22], %r66;
	st.u8 	[%rd805+21], %r66;
	st.u8 	[%rd805+20], %r69;
	shr.u64 	%rd806, %rd797, 24;
	st.u8 	[%rd805+27], %rd806;
	shr.u64 	%rd807, %rd797, 16;
	st.u8 	[%rd805+26], %rd807;
	shr.u64 	%rd808, %rd797, 8;
	st.u8 	[%rd805+25], %rd808;
	st.u8 	[%rd805+24], %rd797;
	setp.eq.s64 	%p2, %rd9, 0;
	@%p2 bra 	$L__BB0_3;
	cvta.to.global.u64 	%rd12, %rd793;
	mov.b64 	%rd9113, 0;
$L__BB0_2:
	add.s64 	%rd810, %rd12, %rd9113;
	ld.global.u8 	%rs71, [%rd810];
	add.s64 	%rd811, %rd805, %rd9113;
	st.u8 	[%rd811+28], %rs71;
	add.s64 	%rd9113, %rd9113, 1;
	setp.lt.u64 	%p3, %rd9113, %rd9;
	@%p3 bra 	$L__BB0_2;
$L__BB0_3:
	cvta.to.global.u64 	%rd821, %rd794;
	add.s64 	%rd822, %rd805, %rd9;
	mov.b32 	%r72, 0;
	st.u8 	[%rd822+31], %r72;
	st.u8 	[%rd822+30], %r72;
	st.u8 	[%rd822+29], %r72;
	mov.b32 	%r73, 16;
	st.u8 	[%rd822+28], %r73;
	ld.global.u8 	%rs73, [%rd821];
	ld.global.u8 	%rs74, [%rd821+1];
	ld.global.u8 	%rs75, [%rd821+2];
	ld.global.u8 	%rs76, [%rd821+3];
	ld.global.u8 	%rs77, [%rd821+4];
	ld.global.u8 	%rs78, [%rd821+5];
	ld.global.u8 	%rs79, [%rd821+6];
	ld.global.u8 	%rs80, [%rd821+7];
	ld.global.u8 	%rs81, [%rd821+8];
	ld.global.u8 	%rs82, [%rd821+9];
	ld.global.u8 	%rs83, [%rd821+10];
	ld.global.u8 	%rs84, [%rd821+11];
	ld.global.u8 	%rs85, [%rd821+12];
	ld.global.u8 	%rs86, [%rd821+13];
	ld.global.u8 	%rs87, [%rd821+14];
	ld.global.u8 	%rs88, [%rd821+15];
	st.u8 	[%rd822+32], %rs73;
	st.u8 	[%rd822+33], %rs74;
	st.u8 	[%rd822+34], %rs75;
	st.u8 	[%rd822+35], %rs76;
	st.u8 	[%rd822+36], %rs77;
	st.u8 	[%rd822+37], %rs78;
	st.u8 	[%rd822+38], %rs79;
	st.u8 	[%rd822+39], %rs80;
	st.u8 	[%rd822+40], %rs81;
	st.u8 	[%rd822+41], %rs82;
	st.u8 	[%rd822+42], %rs83;
	st.u8 	[%rd822+43], %rs84;
	st.u8 	[%rd822+44], %rs85;
	st.u8 	[%rd822+45], %rs86;
	st.u8 	[%rd822+46], %rs87;
	st.u8 	[%rd822+47], %rs88;
	st.u8 	[%rd822+51], %r72;
	st.u8 	[%rd822+50], %r72;
	st.u8 	[%rd822+49], %r72;
	st.u8 	[%rd822+48], %r72;
	st.u8 	[%rd822+55], %r72;
	st.u8 	[%rd822+54], %r72;
	st.u8 	[%rd822+53], %r72;
	st.u8 	[%rd822+52], %r72;
	mov.b64 	%rd9124, 0;
	st.local.v2.u64 	[%rd2], {%rd9124, %rd9124};
	st.local.v2.u64 	[%rd2+16], {%rd9124, %rd9124};
	st.local.v2.u64 	[%rd2+32], {%rd9124, %rd9124};
	st.local.v2.u64 	[%rd2+48], {%rd9124, %rd9124};
	st.local.v2.u64 	[%rd2+64], {%rd9124, %rd9124};
	st.local.v2.u64 	[%rd2+80], {%rd9124, %rd9124};
	st.local.v2.u64 	[%rd2+96], {%rd9124, %rd9124};
	st.local.v2.u64 	[%rd2+112], {%rd9124, %rd9124};
	mov.b16 	%rs113, 0;
	mov.b64 	%rd9151, 7640891576939301192;
	mov.b64 	%rd9150, -4942790177534073029;
	mov.b64 	%rd9149, 4354685564936845355;
	mov.b64 	%rd9148, -6534734903238641935;
	mov.b64 	%rd9147, 5840696475078001361;
	mov.b64 	%rd9146, -7276294671716946913;
	mov.b64 	%rd9145, 2270897969802886507;
	mov.b64 	%rd9144, 6620516959819538809;
	mov.u64 	%rd9122, %rd2;
	mov.u64 	%rd9125, %rd9124;
	mov.u64 	%rd9126, %rd9124;
$L__BB0_4:
	and.b16  	%rs89, %rs113, 255;
	setp.ne.s16 	%p4, %rs89, 128;
	@%p4 bra 	$L__BB0_8;
	xor.b64  	%rd9141, %rd9125, 5840696475078001361;
	mov.u64 	%rd830, SIGMA;
	add.s64 	%rd9127, %rd830, 7;
	xor.b64  	%rd9137, %rd9126, -7276294671716946913;
	mov.b32 	%r2556, 0;
	mov.b64 	%rd9140, 7640891576956012808;
	mov.b64 	%rd9136, -4942790177534073029;
	mov.b64 	%rd9133, 2270897969802886507;
	mov.b64 	%rd9132, 4354685564936845355;
	mov.b64 	%rd9129, 6620516959819538809;
	mov.b64 	%rd9128, -6534734903238641935;
	mov.u64 	%rd9130, %rd9148;
	mov.u64 	%rd9131, %rd9144;
	mov.u64 	%rd9134, %rd9149;
	mov.u64 	%rd9135, %rd9145;
	mov.u64 	%rd9138, %rd9150;
	mov.u64 	%rd9139, %rd9146;
	mov.u64 	%rd9142, %rd9151;
	mov.u64 	%rd9143, %rd9147;
$L__BB0_6:
	ld.const.u8 	%r75, [%rd9127+-7];
	mul.wide.u32 	%rd831, %r75, 8;
	add.s64 	%rd832, %rd2, %rd831;
	ld.local.u64 	%rd833, [%rd832];
	ld.const.u8 	%r76, [%rd9127+-6];
	mul.wide.u32 	%rd834, %r76, 8;
	add.s64 	%rd835, %rd2, %rd834;
	ld.local.u64 	%rd836, [%rd835];
	add.s64 	%rd837, %rd9143, %rd833;
	add.s64 	%rd838, %rd837, %rd9142;
	xor.b64  	%rd839, %rd9141, %rd838;
	mov.b64 	{%r77, %r78}, %rd839;
	mov.b64 	%rd840, {%r78, %r77};
	add.s64 	%rd841, %rd9140, %rd840;
	xor.b64  	%rd842, %rd9143, %rd841;
	mov.b64 	{%r79, %r80}, %rd842;
	shf.l.wrap.b32 	%r81, %r80, %r79, 8;
	shf.l.wrap.b32 	%r82, %r79, %r80, 8;
	mov.b64 	%rd843, {%r82, %r81};
	add.s64 	%rd844, %rd843, %rd836;
	add.s64 	%rd845, %rd844, %rd838;
	xor.b64  	%rd846, %rd840, %rd845;
	mov.b64 	{%r83, %r84}, %rd846;
	shf.l.wrap.b32 	%r85, %r84, %r83, 16;
	shf.l.wrap.b32 	%r86, %r83, %r84, 16;
	mov.b64 	%rd847, {%r86, %r85};
	add.s64 	%rd848, %rd841, %rd847;
	xor.b64  	%rd849, %rd843, %rd848;
	mov.b64 	{%r87, %r88}, %rd849;
	shf.l.wrap.b32 	%r89, %r87, %r88, 1;
	shf.l.wrap.b32 	%r90, %r88, %r87, 1;
	mov.b64 	%rd850, {%r90, %r89};
	ld.const.u8 	%r91, [%rd9127+-5];
	mul.wide.u32 	%rd851, %r91, 8;
	add.s64 	%rd852, %rd2, %rd851;
	ld.local.u64 	%rd853, [%rd852];
	ld.const.u8 	%r92, [%rd9127+-4];
	mul.wide.u32 	%rd854, %r92, 8;
	add.s64 	%rd855, %rd2, %rd854;
	ld.local.u64 	%rd856, [%rd855];
	add.s64 	%rd857, %rd9139, %rd853;
	add.s64 	%rd858, %rd857, %rd9138;
	xor.b64  	%rd859, %rd9137, %rd858;
	mov.b64 	{%r93, %r94}, %rd859;
	mov.b64 	%rd860, {%r94, %r93};
	add.s64 	%rd861, %rd9136, %rd860;
	xor.b64  	%rd862, %rd9139, %rd861;
	mov.b64 	{%r95, %r96}, %rd862;
	shf.l.wrap.b32 	%r97, %r96, %r95, 8;
	shf.l.wrap.b32 	%r98, %r95, %r96, 8;
	mov.b64 	%rd863, {%r98, %r97};
	add.s64 	%rd864, %rd863, %rd856;
	add.s64 	%rd865, %rd864, %rd858;
	xor.b64  	%rd866, %rd860, %rd865;
	mov.b64 	{%r99, %r100}, %rd866;
	shf.l.wrap.b32 	%r101, %r100, %r99, 16;
	shf.l.wrap.b32 	%r102, %r99, %r100, 16;
	mov.b64 	%rd867, {%r102, %r101};
	add.s64 	%rd868, %rd861, %rd867;
	xor.b64  	%rd869, %rd863, %rd868;
	mov.b64 	{%r103, %r104}, %rd869;
	shf.l.wrap.b32 	%r105, %r103, %r104, 1;
	shf.l.wrap.b32 	%r106, %r104, %r103, 1;
	mov.b64 	%rd870, {%r106, %r105};
	ld.const.u8 	%r107, [%rd9127+-3];
	mul.wide.u32 	%rd871, %r107, 8;
	add.s64 	%rd872, %rd2, %rd871;
	ld.local.u64 	%rd873, [%rd872];
	ld.const.u8 	%r108, [%rd9127+-2];
	mul.wide.u32 	%rd874, %r108, 8;
	add.s64 	%rd875, %rd2, %rd874;
	ld.local.u64 	%rd876, [%rd875];
	add.s64 	%rd877, %rd9135, %rd873;
	add.s64 	%rd878, %rd877, %rd9134;
	xor.b64  	%rd879, %rd9133, %rd878;
	mov.b64 	{%r109, %r110}, %rd879;
	mov.b64 	%rd880, {%r110, %r109};
	add.s64 	%rd881, %rd9132, %rd880;
	xor.b64  	%rd882, %rd9135, %rd881;
	mov.b64 	{%r111, %r112}, %rd882;
	shf.l.wrap.b32 	%r113, %r112, %r111, 8;
	shf.l.wrap.b32 	%r114, %r111, %r112, 8;
	mov.b64 	%rd883, {%r114, %r113};
	add.s64 	%rd884, %rd883, %rd876;
	add.s64 	%rd885, %rd884, %rd878;
	xor.b64  	%rd886, %rd880, %rd885;
	mov.b64 	{%r115, %r116}, %rd886;
	shf.l.wrap.b32 	%r117, %r116, %r115, 16;
	shf.l.wrap.b32 	%r118, %r115, %r116, 16;
	mov.b64 	%rd887, {%r118, %r117};
	add.s64 	%rd888, %rd881, %rd887;
	xor.b64  	%rd889, %rd883, %rd888;
	mov.b64 	{%r119, %r120}, %rd889;
	shf.l.wrap.b32 	%r121, %r119, %r120, 1;
	shf.l.wrap.b32 	%r122, %r120, %r119, 1;
	mov.b64 	%rd890, {%r122, %r121};
	ld.const.u8 	%r123, [%rd9127+-1];
	mul.wide.u32 	%rd891, %r123, 8;
	add.s64 	%rd892, %rd2, %rd891;
	ld.local.u64 	%rd893, [%rd892];
	ld.const.u8 	%r124, [%rd9127];
	mul.wide.u32 	%rd894, %r124, 8;
	add.s64 	%rd895, %rd2, %rd894;
	ld.local.u64 	%rd896, [%rd895];
	add.s64 	%rd897, %rd9131, %rd893;
	add.s64 	%rd898, %rd897, %rd9130;
	xor.b64  	%rd899, %rd9129, %rd898;
	mov.b64 	{%r125, %r126}, %rd899;
	mov.b64 	%rd900, {%r126, %r125};
	add.s64 	%rd901, %rd9128, %rd900;
	xor.b64  	%rd902, %rd9131, %rd901;
	mov.b64 	{%r127, %r128}, %rd902;
	shf.l.wrap.b32 	%r129, %r128, %r127, 8;
	shf.l.wrap.b32 	%r130, %r127, %r128, 8;
	mov.b64 	%rd903, {%r130, %r129};
	add.s64 	%rd904, %rd903, %rd896;
	add.s64 	%rd905, %rd904, %rd898;
	xor.b64  	%rd906, %rd900, %rd905;
	mov.b64 	{%r131, %r132}, %rd906;
	shf.l.wrap.b32 	%r133, %r132, %r131, 16;
	shf.l.wrap.b32 	%r134, %r131, %r132, 16;
	mov.b64 	%rd907, {%r134, %r133};
	add.s64 	%rd908, %rd901, %rd907;
	xor.b64  	%rd909, %rd903, %rd908;
	mov.b64 	{%r135, %r136}, %rd909;
	shf.l.wrap.b32 	%r137, %r135, %r136, 1;
	shf.l.wrap.b32 	%r138, %r136, %r135, 1;
	mov.b64 	%rd910, {%r138, %r137};
	ld.const.u8 	%r139, [%rd9127+1];
	mul.wide.u32 	%rd911, %r139, 8;
	add.s64 	%rd912, %rd2, %rd911;
	ld.local.u64 	%rd913, [%rd912];
	ld.const.u8 	%r140, [%rd9127+2];
	mul.wide.u32 	%rd914, %r140, 8;
	add.s64 	%rd915, %rd2, %rd914;
	ld.local.u64 	%rd916, [%rd915];
	add.s64 	%rd917, %rd870, %rd913;
	add.s64 	%rd918, %rd917, %rd845;
	xor.b64  	%rd919, %rd907, %rd918;
	mov.b64 	{%r141, %r142}, %rd919;
	mov.b64 	%rd920, {%r142, %r141};
	add.s64 	%rd921, %rd888, %rd920;
	xor.b64  	%rd922, %rd870, %rd921;
	mov.b64 	{%r143, %r144}, %rd922;
	shf.l.wrap.b32 	%r145, %r144, %r143, 8;
	shf.l.wrap.b32 	%r146, %r143, %r144, 8;
	mov.b64 	%rd923, {%r146, %r145};
	add.s64 	%rd924, %rd923, %rd916;
	add.s64 	%rd9142, %rd924, %rd918;
	xor.b64  	%rd925, %rd920, %rd9142;
	mov.b64 	{%r147, %r148}, %rd925;
	shf.l.wrap.b32 	%r149, %r148, %r147, 16;
	shf.l.wrap.b32 	%r150, %r147, %r148, 16;
	mov.b64 	%rd9129, {%r150, %r149};
	add.s64 	%rd9132, %rd921, %rd9129;
	xor.b64  	%rd926, %rd923, %rd9132;
	mov.b64 	{%r151, %r152}, %rd926;
	shf.l.wrap.b32 	%r153, %r151, %r152, 1;
	shf.l.wrap.b32 	%r154, %r152, %r151, 1;
	mov.b64 	%rd9139, {%r154, %r153};
	ld.const.u8 	%r155, [%rd9127+3];
	mul.wide.u32 	%rd927, %r155, 8;
	add.s64 	%rd928, %rd2, %rd927;
	ld.local.u64 	%rd929, [%rd928];
	ld.const.u8 	%r156, [%rd9127+4];
	mul.wide.u32 	%rd930, %r156, 8;
	add.s64 	%rd931, %rd2, %rd930;
	ld.local.u64 	%rd932, [%rd931];
	add.s64 	%rd933, %rd890, %rd929;
	add.s64 	%rd934, %rd933, %rd865;
	xor.b64  	%rd935, %rd847, %rd934;
	mov.b64 	{%r157, %r158}, %rd935;
	mov.b64 	%rd936, {%r158, %r157};
	add.s64 	%rd937, %rd908, %rd936;
	xor.b64  	%rd938, %rd890, %rd937;
	mov.b64 	{%r159, %r160}, %rd938;
	shf.l.wrap.b32 	%r161, %r160, %r159, 8;
	shf.l.wrap.b32 	%r162, %r159, %r160, 8;
	mov.b64 	%rd939, {%r162, %r161};
	add.s64 	%rd940, %rd939, %rd932;
	add.s64 	%rd9138, %rd940, %rd934;
	xor.b64  	%rd941, %rd936, %rd9138;
	mov.b64 	{%r163, %r164}, %rd941;
	shf.l.wrap.b32 	%r165, %r164, %r163, 16;
	shf.l.wrap.b32 	%r166, %r163, %r164, 16;
	mov.b64 	%rd9141, {%r166, %r165};
	add.s64 	%rd9128, %rd937, %rd9141;
	xor.b64  	%rd942, %rd939, %rd9128;
	mov.b64 	{%r167, %r168}, %rd942;
	shf.l.wrap.b32 	%r169, %r167, %r168, 1;
	shf.l.wrap.b32 	%r170, %r168, %r167, 1;
	mov.b64 	%rd9135, {%r170, %r169};
	ld.const.u8 	%r171, [%rd9127+5];
	mul.wide.u32 	%rd943, %r171, 8;
	add.s64 	%rd944, %rd2, %rd943;
	ld.local.u64 	%rd945, [%rd944];
	ld.const.u8 	%r172, [%rd9127+6];
	mul.wide.u32 	%rd946, %r172, 8;
	add.s64 	%rd947, %rd2, %rd946;
	ld.local.u64 	%rd948, [%rd947];
	add.s64 	%rd949, %rd910, %rd945;
	add.s64 	%rd950, %rd949, %rd885;
	xor.b64  	%rd951, %rd867, %rd950;
	mov.b64 	{%r173, %r174}, %rd951;
	mov.b64 	%rd952, {%r174, %r173};
	add.s64 	%rd953, %rd848, %rd952;
	xor.b64  	%rd954, %rd910, %rd953;
	mov.b64 	{%r175, %r176}, %rd954;
	shf.l.wrap.b32 	%r177, %r176, %r175, 8;
	shf.l.wrap.b32 	%r178, %r175, %r176, 8;
	mov.b64 	%rd955, {%r178, %r177};
	add.s64 	%rd956, %rd955, %rd948;
	add.s64 	%rd9134, %rd956, %rd950;
	xor.b64  	%rd957, %rd952, %rd9134;
	mov.b64 	{%r179, %r180}, %rd957;
	shf.l.wrap.b32 	%r181, %r180, %r179, 16;
	shf.l.wrap.b32 	%r182, %r179, %r180, 16;
	mov.b64 	%rd9137, {%r182, %r181};
	add.s64 	%rd9140, %rd953, %rd9137;
	xor.b64  	%rd958, %rd955, %rd9140;
	mov.b64 	{%r183, %r184}, %rd958;
	shf.l.wrap.b32 	%r185, %r183, %r184, 1;
	shf.l.wrap.b32 	%r186, %r184, %r183, 1;
	mov.b64 	%rd9131, {%r186, %r185};
	ld.const.u8 	%r187, [%rd9127+7];
	mul.wide.u32 	%rd959, %r187, 8;
	add.s64 	%rd960, %rd2, %rd959;
	ld.local.u64 	%rd961, [%rd960];
	ld.const.u8 	%r188, [%rd9127+8];
	mul.wide.u32 	%rd962, %r188, 8;
	add.s64 	%rd963, %rd2, %rd962;
	ld.local.u64 	%rd964, [%rd963];
	add.s64 	%rd965, %rd850, %rd961;
	add.s64 	%rd966, %rd965, %rd905;
	xor.b64  	%rd967, %rd887, %rd966;
	mov.b64 	{%r189, %r190}, %rd967;
	mov.b64 	%rd968, {%r190, %r189};
	add.s64 	%rd969, %rd868, %rd968;
	xor.b64  	%rd970, %rd850, %rd969;
	mov.b64 	{%r191, %r192}, %rd970;
	shf.l.wrap.b32 	%r193, %r192, %r191, 8;
	shf.l.wrap.b32 	%r194, %r191, %r192, 8;
	mov.b64 	%rd971, {%r194, %r193};
	add.s64 	%rd972, %rd971, %rd964;
	add.s64 	%rd9130, %rd972, %rd966;
	xor.b64  	%rd973, %rd968, %rd9130;
	mov.b64 	{%r195, %r196}, %rd973;
	shf.l.wrap.b32 	%r197, %r196, %r195, 16;
	shf.l.wrap.b32 	%r198, %r195, %r196, 16;
	mov.b64 	%rd9133, {%r198, %r197};
	add.s64 	%rd9136, %rd969, %rd9133;
	xor.b64  	%rd974, %rd971, %rd9136;
	mov.b64 	{%r199, %r200}, %rd974;
	shf.l.wrap.b32 	%r201, %r199, %r200, 1;
	shf.l.wrap.b32 	%r202, %r200, %r199, 1;
	mov.b64 	%rd9143, {%r202, %r201};
	add.s32 	%r2556, %r2556, 1;
	add.s64 	%rd9127, %rd9127, 16;
	setp.ne.s32 	%p5, %r2556, 12;
	@%p5 bra 	$L__BB0_6;
	xor.b64  	%rd975, %rd9140, %rd9142;
	xor.b64  	%rd9151, %rd975, %rd9151;
	xor.b64  	%rd976, %rd9136, %rd9138;
	xor.b64  	%rd9150, %rd976, %rd9150;
	xor.b64  	%rd977, %rd9132, %rd9134;
	xor.b64  	%rd9149, %rd977, %rd9149;
	xor.b64  	%rd978, %rd9128, %rd9130;
	xor.b64  	%rd9148, %rd978, %rd9148;
	xor.b64  	%rd979, %rd9141, %rd9143;
	xor.b64  	%rd9147, %rd979, %rd9147;
	xor.b64  	%rd980, %rd9137, %rd9139;
	xor.b64  	%rd9146, %rd980, %rd9146;
	xor.b64  	%rd981, %rd9133, %rd9135;
	xor.b64  	%rd9145, %rd981, %rd9145;
	xor.b64  	%rd982, %rd9129, %rd9131;
	xor.b64  	%rd9144, %rd982, %rd9144;
	mov.b16 	%rs113, 0;
$L__BB0_8:
	and.b16  	%rs91, %rs113, 255;
	sub.s16 	%rs92, -128, %rs113;
	cvt.u64.u16 	%rd983, %rs92;
	and.b64  	%rd984, %rd983, 255;
	min.u64 	%rd80, %rd9123, %rd984;
	cvt.u64.u16 	%rd985, %rs113;
	and.b64  	%rd986, %rd985, 255;
	add.s64 	%rd9122, %rd9122, %rd986;
	setp.eq.s16 	%p6, %rs91, 128;
	@%p6 bra 	$L__BB0_11;
	mov.b64 	%rd9152, 0;
$L__BB0_10:
	add.s64 	%rd988, %rd9124, %rd9152;
	add.s64 	%rd989, %rd805, %rd988;
	ld.u8 	%rs93, [%rd989];
	add.s64 	%rd990, %rd9122, %rd9152;
	st.local.u8 	[%rd990], %rs93;
	add.s64 	%rd9152, %rd9152, 1;
	setp.lt.u64 	%p7, %rd9152, %rd80;
	@%p7 bra 	$L__BB0_10;
$L__BB0_11:
	cvt.u16.u64 	%rs94, %rd80;
	add.s16 	%rs113, %rs113, %rs94;
	add.s64 	%rd9125, %rd80, %rd9125;
	setp.lt.u64 	%p8, %rd9125, %rd80;
	selp.u64 	%rd991, 1, 0, %p8;
	add.s64 	%rd9126, %rd9126, %rd991;
	sub.s64 	%rd9123, %rd9123, %rd80;
	add.s64 	%rd9124, %rd80, %rd9124;
	setp.ne.s64 	%p9, %rd9123, 0;
	@%p9 bra 	$L__BB0_4;
	and.b16  	%rs95, %rs113, 255;
	setp.eq.s16 	%p10, %rs95, 128;
	@%p10 bra 	$L__BB0_15;
	cvt.u64.u16 	%rd993, %rs113;
	and.b64  	%rd994, %rd993, 255;
	add.s64 	%rd88, %rd2, %rd994;
	sub.s64 	%rd89, 128, %rd994;
	mov.b64 	%rd9153, 0;
$L__BB0_14:
	add.s64 	%rd995, %rd88, %rd9153;
	mov.b16 	%rs96, 0;
	st.local.u8 	[%rd995], %rs96;
	add.s64 	%rd9153, %rd9153, 1;
	setp.lt.u64 	%p11, %rd9153, %rd89;
	@%p11 bra 	$L__BB0_14;
$L__BB0_15:
	xor.b64  	%rd9168, %rd9125, 5840696475078001361;
	mov.u64 	%rd1003, SIGMA;
	add.s64 	%rd9154, %rd1003, 7;
	xor.b64  	%rd9164, %rd9126, -7276294671716946913;
	mov.b32 	%r2557, 0;
	mov.b64 	%rd9167, 7640891576956012808;
	mov.b64 	%rd9163, -4942790177534073029;
	mov.b64 	%rd9160, -2270897969802886508;
	mov.b64 	%rd9159, 4354685564936845355;
	mov.b64 	%rd9156, 6620516959819538809;
	mov.b64 	%rd9155, -6534734903238641935;
	mov.u64 	%rd9157, %rd9148;
	mov.u64 	%rd9158, %rd9144;
	mov.u64 	%rd9161, %rd9149;
	mov.u64 	%rd9162, %rd9145;
	mov.u64 	%rd9165, %rd9150;
	mov.u64 	%rd9166, %rd9146;
	mov.u64 	%rd9169, %rd9151;
	mov.u64 	%rd9170, %rd9147;
$L__BB0_16:
	ld.const.u8 	%r204, [%rd9154+-7];
	mul.wide.u32 	%rd1004, %r204, 8;
	add.s64 	%rd1005, %rd2, %rd1004;
	ld.local.u64 	%rd1006, [%rd1005];
	ld.const.u8 	%r205, [%rd9154+-6];
	mul.wide.u32 	%rd1007, %r205, 8;
	add.s64 	%rd1008, %rd2, %rd1007;
	ld.local.u64 	%rd1009, [%rd1008];
	add.s64 	%rd1010, %rd9170, %rd1006;
	add.s64 	%rd1011, %rd1010, %rd9169;
	xor.b64  	%rd1012, %rd9168, %rd1011;
	mov.b64 	{%r206, %r207}, %rd1012;
	mov.b64 	%rd1013, {%r207, %r206};
	add.s64 	%rd1014, %rd9167, %rd1013;
	xor.b64  	%rd1015, %rd9170, %rd1014;
	mov.b64 	{%r208, %r209}, %rd1015;
	shf.l.wrap.b32 	%r210, %r209, %r208, 8;
	shf.l.wrap.b32 	%r211, %r208, %r209, 8;
	mov.b64 	%rd1016, {%r211, %r210};
	add.s64 	%rd1017, %rd1016, %rd1009;
	add.s64 	%rd1018, %rd1017, %rd1011;
	xor.b64  	%rd1019, %rd1013, %rd1018;
	mov.b64 	{%r212, %r213}, %rd1019;
	shf.l.wrap.b32 	%r214, %r213, %r212, 16;
	shf.l.wrap.b32 	%r215, %r212, %r213, 16;
	mov.b64 	%rd1020, {%r215, %r214};
	add.s64 	%rd1021, %rd1014, %rd1020;
	xor.b64  	%rd1022, %rd1016, %rd1021;
	mov.b64 	{%r216, %r217}, %rd1022;
	shf.l.wrap.b32 	%r218, %r216, %r217, 1;
	shf.l.wrap.b32 	%r219, %r217, %r216, 1;
	mov.b64 	%rd1023, {%r219, %r218};
	ld.const.u8 	%r220, [%rd9154+-5];
	mul.wide.u32 	%rd1024, %r220, 8;
	add.s64 	%rd1025, %rd2, %rd1024;
	ld.local.u64 	%rd1026, [%rd1025];
	ld.const.u8 	%r221, [%rd9154+-4];
	mul.wide.u32 	%rd1027, %r221, 8;
	add.s64 	%rd1028, %rd2, %rd1027;
	ld.local.u64 	%rd1029, [%rd1028];
	add.s64 	%rd1030, %rd9166, %rd1026;
	add.s64 	%rd1031, %rd1030, %rd9165;
	xor.b64  	%rd1032, %rd9164, %rd1031;
	mov.b64 	{%r222, %r223}, %rd1032;
	mov.b64 	%rd1033, {%r223, %r222};
	add.s64 	%rd1034, %rd9163, %rd1033;
	xor.b64  	%rd1035, %rd9166, %rd1034;
	mov.b64 	{%r224, %r225}, %rd1035;
	shf.l.wrap.b32 	%r226, %r225, %r224, 8;
	shf.l.wrap.b32 	%r227, %r224, %r225, 8;
	mov.b64 	%rd1036, {%r227, %r226};
	add.s64 	%rd1037, %rd1036, %rd1029;
	add.s64 	%rd1038, %rd1037, %rd1031;
	xor.b64  	%rd1039, %rd1033, %rd1038;
	mov.b64 	{%r228, %r229}, %rd1039;
	shf.l.wrap.b32 	%r230, %r229, %r228, 16;
	shf.l.wrap.b32 	%r231, %r228, %r229, 16;
	mov.b64 	%rd1040, {%r231, %r230};
	add.s64 	%rd1041, %rd1034, %rd1040;
	xor.b64  	%rd1042, %rd1036, %rd1041;
	mov.b64 	{%r232, %r233}, %rd1042;
	shf.l.wrap.b32 	%r234, %r232, %r233, 1;
	shf.l.wrap.b32 	%r235, %r233, %r232, 1;
	mov.b64 	%rd1043, {%r235, %r234};
	ld.const.u8 	%r236, [%rd9154+-3];
	mul.wide.u32 	%rd1044, %r236, 8;
	add.s64 	%rd1045, %rd2, %rd1044;
	ld.local.u64 	%rd1046, [%rd1045];
	ld.const.u8 	%r237, [%rd9154+-2];
	mul.wide.u32 	%rd1047, %r237, 8;
	add.s64 	%rd1048, %rd2, %rd1047;
	ld.local.u64 	%rd1049, [%rd1048];
	add.s64 	%rd1050, %rd9162, %rd1046;
	add.s64 	%rd1051, %rd1050, %rd9161;
	xor.b64  	%rd1052, %rd9160, %rd1051;
	mov.b64 	{%r238, %r239}, %rd1052;
	mov.b64 	%rd1053, {%r239, %r238};
	add.s64 	%rd1054, %rd9159, %rd1053;
	xor.b64  	%rd1055, %rd9162, %rd1054;
	mov.b64 	{%r240, %r241}, %rd1055;
	shf.l.wrap.b32 	%r242, %r241, %r240, 8;
	shf.l.wrap.b32 	%r243, %r240, %r241, 8;
	mov.b64 	%rd1056, {%r243, %r242};
	add.s64 	%rd1057, %rd1056, %rd1049;
	add.s64 	%rd1058, %rd1057, %rd1051;
	xor.b64  	%rd1059, %rd1053, %rd1058;
	mov.b64 	{%r244, %r245}, %rd1059;
	shf.l.wrap.b32 	%r246, %r245, %r244, 16;
	shf.l.wrap.b32 	%r247, %r244, %r245, 16;
	mov.b64 	%rd1060, {%r247, %r246};
	add.s64 	%rd1061, %rd1054, %rd1060;
	xor.b64  	%rd1062, %rd1056, %rd1061;
	mov.b64 	{%r248, %r249}, %rd1062;
	shf.l.wrap.b32 	%r250, %r248, %r249, 1;
	shf.l.wrap.b32 	%r251, %r249, %r248, 1;
	mov.b64 	%rd1063, {%r251, %r250};
	ld.const.u8 	%r252, [%rd9154+-1];
	mul.wide.u32 	%rd1064, %r252, 8;
	add.s64 	%rd1065, %rd2, %rd1064;
	ld.local.u64 	%rd1066, [%rd1065];
	ld.const.u8 	%r253, [%rd9154];
	mul.wide.u32 	%rd1067, %r253, 8;
	add.s64 	%rd1068, %rd2, %rd1067;
	ld.local.u64 	%rd1069, [%rd1068];
	add.s64 	%rd1070, %rd9158, %rd1066;
	add.s64 	%rd1071, %rd1070, %rd9157;
	xor.b64  	%rd1072, %rd9156, %rd1071;
	mov.b64 	{%r254, %r255}, %rd1072;
	mov.b64 	%rd1073, {%r255, %r254};
	add.s64 	%rd1074, %rd9155, %rd1073;
	xor.b64  	%rd1075, %rd9158, %rd1074;
	mov.b64 	{%r256, %r257}, %rd1075;
	shf.l.wrap.b32 	%r258, %r257, %r256, 8;
	shf.l.wrap.b32 	%r259, %r256, %r257, 8;
	mov.b64 	%rd1076, {%r259, %r258};
	add.s64 	%rd1077, %rd1076, %rd1069;
	add.s64 	%rd1078, %rd1077, %rd1071;
	xor.b64  	%rd1079, %rd1073, %rd1078;
	mov.b64 	{%r260, %r261}, %rd1079;
	shf.l.wrap.b32 	%r262, %r261, %r260, 16;
	shf.l.wrap.b32 	%r263, %r260, %r261, 16;
	mov.b64 	%rd1080, {%r263, %r262};
	add.s64 	%rd1081, %rd1074, %rd1080;
	xor.b64  	%rd1082, %rd1076, %rd1081;
	mov.b64 	{%r264, %r265}, %rd1082;
	shf.l.wrap.b32 	%r266, %r264, %r265, 1;
	shf.l.wrap.b32 	%r267, %r265, %r264, 1;
	mov.b64 	%rd1083, {%r267, %r266};
	ld.const.u8 	%r268, [%rd9154+1];
	mul.wide.u32 	%rd1084, %r268, 8;
	add.s64 	%rd1085, %rd2, %rd1084;
	ld.local.u64 	%rd1086, [%rd1085];
	ld.const.u8 	%r269, [%rd9154+2];
	mul.wide.u32 	%rd1087, %r269, 8;
	add.s64 	%rd1088, %rd2, %rd1087;
	ld.local.u64 	%rd1089, [%rd1088];
	add.s64 	%rd1090, %rd1043, %rd1086;
	add.s64 	%rd1091, %rd1090, %rd1018;
	xor.b64  	%rd1092, %rd1080, %rd1091;
	mov.b64 	{%r270, %r271}, %rd1092;
	mov.b64 	%rd1093, {%r271, %r270};
	add.s64 	%rd1094, %rd1061, %rd1093;
	xor.b64  	%rd1095, %rd1043, %rd1094;
	mov.b64 	{%r272, %r273}, %rd1095;
	shf.l.wrap.b32 	%r274, %r273, %r272, 8;
	shf.l.wrap.b32 	%r275, %r272, %r273, 8;
	mov.b64 	%rd1096, {%r275, %r274};
	add.s64 	%rd1097, %rd1096, %rd1089;
	add.s64 	%rd9169, %rd1097, %rd1091;
	xor.b64  	%rd1098, %rd1093, %rd9169;
	mov.b64 	{%r276, %r277}, %rd1098;
	shf.l.wrap.b32 	%r278, %r277, %r276, 16;
	shf.l.wrap.b32 	%r279, %r276, %r277, 16;
	mov.b64 	%rd9156, {%r279, %r278};
	add.s64 	%rd9159, %rd1094, %rd9156;
	xor.b64  	%rd1099, %rd1096, %rd9159;
	mov.b64 	{%r280, %r281}, %rd1099;
	shf.l.wrap.b32 	%r282, %r280, %r281, 1;
	shf.l.wrap.b32 	%r283, %r281, %r280, 1;
	mov.b64 	%rd9166, {%r283, %r282};
	ld.const.u8 	%r284, [%rd9154+3];
	mul.wide.u32 	%rd1100, %r284, 8;
	add.s64 	%rd1101, %rd2, %rd1100;
	ld.local.u64 	%rd1102, [%rd1101];
	ld.const.u8 	%r285, [%rd9154+4];
	mul.wide.u32 	%rd1103, %r285, 8;
	add.s64 	%rd1104, %rd2, %rd1103;
	ld.local.u64 	%rd1105, [%rd1104];
	add.s64 	%rd1106, %rd1063, %rd1102;
	add.s64 	%rd1107, %rd1106, %rd1038;
	xor.b64  	%rd1108, %rd1020, %rd1107;
	mov.b64 	{%r286, %r287}, %rd1108;
	mov.b64 	%rd1109, {%r287, %r286};
	add.s64 	%rd1110, %rd1081, %rd1109;
	xor.b64  	%rd1111, %rd1063, %rd1110;
	mov.b64 	{%r288, %r289}, %rd1111;
	shf.l.wrap.b32 	%r290, %r289, %r288, 8;
	shf.l.wrap.b32 	%r291, %r288, %r289, 8;
	mov.b64 	%rd1112, {%r291, %r290};
	add.s64 	%rd1113, %rd1112, %rd1105;
	add.s64 	%rd9165, %rd1113, %rd1107;
	xor.b64  	%rd1114, %rd1109, %rd9165;
	mov.b64 	{%r292, %r293}, %rd1114;
	shf.l.wrap.b32 	%r294, %r293, %r292, 16;
	shf.l.wrap.b32 	%r295, %r292, %r293, 16;
	mov.b64 	%rd9168, {%r295, %r294};
	add.s64 	%rd9155, %rd1110, %rd9168;
	xor.b64  	%rd1115, %rd1112, %rd9155;
	mov.b64 	{%r296, %r297}, %rd1115;
	shf.l.wrap.b32 	%r298, %r296, %r297, 1;
	shf.l.wrap.b32 	%r299, %r297, %r296, 1;
	mov.b64 	%rd9162, {%r299, %r298};
	ld.const.u8 	%r300, [%rd9154+5];
	mul.wide.u32 	%rd1116, %r300, 8;
	add.s64 	%rd1117, %rd2, %rd1116;
	ld.local.u64 	%rd1118, [%rd1117];
	ld.const.u8 	%r301, [%rd9154+6];
	mul.wide.u32 	%rd1119, %r301, 8;
	add.s64 	%rd1120, %rd2, %rd1119;
	ld.local.u64 	%rd1121, [%rd1120];
	add.s64 	%rd1122, %rd1083, %rd1118;
	add.s64 	%rd1123, %rd1122, %rd1058;
	xor.b64  	%rd1124, %rd1040, %rd1123;
	mov.b64 	{%r302, %r303}, %rd1124;
	mov.b64 	%rd1125, {%r303, %r302};
	add.s64 	%rd1126, %rd1021, %rd1125;
	xor.b64  	%rd1127, %rd1083, %rd1126;
	mov.b64 	{%r304, %r305}, %rd1127;
	shf.l.wrap.b32 	%r306, %r305, %r304, 8;
	shf.l.wrap.b32 	%r307, %r304, %r305, 8;
	mov.b64 	%rd1128, {%r307, %r306};
	add.s64 	%rd1129, %rd1128, %rd1121;
	add.s64 	%rd9161, %rd1129, %rd1123;
	xor.b64  	%rd1130, %rd1125, %rd9161;
	mov.b64 	{%r308, %r309}, %rd1130;
	shf.l.wrap.b32 	%r310, %r309, %r308, 16;
	shf.l.wrap.b32 	%r311, %r308, %r309, 16;
	mov.b64 	%rd9164, {%r311, %r310};
	add.s64 	%rd9167, %rd1126, %rd9164;
	xor.b64  	%rd1131, %rd1128, %rd9167;
	mov.b64 	{%r312, %r313}, %rd1131;
	shf.l.wrap.b32 	%r314, %r312, %r313, 1;
	shf.l.wrap.b32 	%r315, %r313, %r312, 1;
	mov.b64 	%rd9158, {%r315, %r314};
	ld.const.u8 	%r316, [%rd9154+7];
	mul.wide.u32 	%rd1132, %r316, 8;
	add.s64 	%rd1133, %rd2, %rd1132;
	ld.local.u64 	%rd1134, [%rd1133];
	ld.const.u8 	%r317, [%rd9154+8];
	mul.wide.u32 	%rd1135, %r317, 8;
	add.s64 	%rd1136, %rd2, %rd1135;
	ld.local.u64 	%rd1137, [%rd1136];
	add.s64 	%rd1138, %rd1023, %rd1134;
	add.s64 	%rd1139, %rd1138, %rd1078;
	xor.b64  	%rd1140, %rd1060, %rd1139;
	mov.b64 	{%r318, %r319}, %rd1140;
	mov.b64 	%rd1141, {%r319, %r318};
	add.s64 	%rd1142, %rd1041, %rd1141;
	xor.b64  	%rd1143, %rd1023, %rd1142;
	mov.b64 	{%r320, %r321}, %rd1143;
	shf.l.wrap.b32 	%r322, %r321, %r320, 8;
	shf.l.wrap.b32 	%r323, %r320, %r321, 8;
	mov.b64 	%rd1144, {%r323, %r322};
	add.s64 	%rd1145, %rd1144, %rd1137;
	add.s64 	%rd9157, %rd1145, %rd1139;
	xor.b64  	%rd1146, %rd1141, %rd9157;
	mov.b64 	{%r324, %r325}, %rd1146;
	shf.l.wrap.b32 	%r326, %r325, %r324, 16;
	shf.l.wrap.b32 	%r327, %r324, %r325, 16;
	mov.b64 	%rd9160, {%r327, %r326};
	add.s64 	%rd9163, %rd1142, %rd9160;
	xor.b64  	%rd1147, %rd1144, %rd9163;
	mov.b64 	{%r328, %r329}, %rd1147;
	shf.l.wrap.b32 	%r330, %r328, %r329, 1;
	shf.l.wrap.b32 	%r331, %r329, %r328, 1;
	mov.b64 	%rd9170, {%r331, %r330};
	add.s32 	%r2557, %r2557, 1;
	add.s64 	%rd9154, %rd9154, 16;
	setp.ne.s32 	%p12, %r2557, 12;
	@%p12 bra 	$L__BB0_16;
	xor.b64  	%rd1149, %rd9167, %rd9169;
	xor.b64  	%rd1150, %rd1149, %rd9151;
	xor.b64  	%rd1151, %rd9163, %rd9165;
	xor.b64  	%rd1152, %rd1151, %rd9150;
	xor.b64  	%rd1153, %rd9159, %rd9161;
	xor.b64  	%rd1154, %rd1153, %rd9149;
	xor.b64  	%rd1155, %rd9155, %rd9157;
	xor.b64  	%rd1156, %rd1155, %rd9148;
	xor.b64  	%rd1157, %rd9168, %rd9170;
	xor.b64  	%rd1158, %rd1157, %rd9147;
	xor.b64  	%rd1159, %rd9164, %rd9166;
	xor.b64  	%rd1160, %rd1159, %rd9146;
	xor.b64  	%rd1161, %rd9160, %rd9162;
	xor.b64  	%rd1162, %rd1161, %rd9145;
	xor.b64  	%rd1163, %rd9156, %rd9158;
	xor.b64  	%rd1164, %rd1163, %rd9144;
	cvt.u16.u64 	%rs4, %rd1150;
	shr.u64 	%rd1165, %rd1150, 8;
	cvt.u16.u64 	%rs5, %rd1165;
	shr.u64 	%rd1166, %rd1150, 16;
	cvt.u16.u64 	%rs6, %rd1166;
	shr.u64 	%rd1167, %rd1150, 24;
	cvt.u16.u64 	%rs7, %rd1167;
	shr.u64 	%rd1168, %rd1150, 32;
	cvt.u16.u64 	%rs8, %rd1168;
	shr.u64 	%rd1169, %rd1150, 40;
	cvt.u16.u64 	%rs9, %rd1169;
	shr.u64 	%rd1170, %rd1150, 48;
	cvt.u16.u64 	%rs10, %rd1170;
	shr.u64 	%rd1171, %rd1150, 56;
	cvt.u16.u64 	%rs11, %rd1171;
	cvt.u16.u64 	%rs12, %rd1152;
	shr.u64 	%rd1172, %rd1152, 8;
	cvt.u16.u64 	%rs13, %rd1172;
	shr.u64 	%rd1173, %rd1152, 16;
	cvt.u16.u64 	%rs14, %rd1173;
	shr.u64 	%rd1174, %rd1152, 24;
	cvt.u16.u64 	%rs15, %rd1174;
	shr.u64 	%rd1175, %rd1152, 32;
	cvt.u16.u64 	%rs16, %rd1175;
	shr.u64 	%rd1176, %rd1152, 40;
	cvt.u16.u64 	%rs17, %rd1176;
	shr.u64 	%rd1177, %rd1152, 48;
	cvt.u16.u64 	%rs18, %rd1177;
	shr.u64 	%rd1178, %rd1152, 56;
	cvt.u16.u64 	%rs19, %rd1178;
	cvt.u16.u64 	%rs20, %rd1154;
	shr.u64 	%rd1179, %rd1154, 8;
	cvt.u16.u64 	%rs21, %rd1179;
	shr.u64 	%rd1180, %rd1154, 16;
	cvt.u16.u64 	%rs22, %rd1180;
	shr.u64 	%rd1181, %rd1154, 24;
	cvt.u16.u64 	%rs23, %rd1181;
	shr.u64 	%rd1182, %rd1154, 32;
	cvt.u16.u64 	%rs24, %rd1182;
	shr.u64 	%rd1183, %rd1154, 40;
	cvt.u16.u64 	%rs25, %rd1183;
	shr.u64 	%rd1184, %rd1154, 48;
	cvt.u16.u64 	%rs26, %rd1184;
	shr.u64 	%rd1185, %rd1154, 56;
	cvt.u16.u64 	%rs27, %rd1185;
	cvt.u16.u64 	%rs28, %rd1156;
	shr.u64 	%rd1186, %rd1156, 8;
	cvt.u16.u64 	%rs29, %rd1186;
	shr.u64 	%rd1187, %rd1156, 16;
	cvt.u16.u64 	%rs30, %rd1187;
	shr.u64 	%rd1188, %rd1156, 24;
	cvt.u16.u64 	%rs31, %rd1188;
	shr.u64 	%rd1189, %rd1156, 32;
	cvt.u16.u64 	%rs32, %rd1189;
	shr.u64 	%rd1190, %rd1156, 40;
	cvt.u16.u64 	%rs33, %rd1190;
	shr.u64 	%rd1191, %rd1156, 48;
	cvt.u16.u64 	%rs34, %rd1191;
	shr.u64 	%rd1192, %rd1156, 56;
	cvt.u16.u64 	%rs35, %rd1192;
	cvt.u16.u64 	%rs36, %rd1158;
	shr.u64 	%rd1193, %rd1158, 8;
	cvt.u16.u64 	%rs37, %rd1193;
	shr.u64 	%rd1194, %rd1158, 16;
	cvt.u16.u64 	%rs38, %rd1194;
	shr.u64 	%rd1195, %rd1158, 24;
	cvt.u16.u64 	%rs39, %rd1195;
	shr.u64 	%rd1196, %rd1158, 32;
	cvt.u16.u64 	%rs40, %rd1196;
	shr.u64 	%rd1197, %rd1158, 40;
	cvt.u16.u64 	%rs41, %rd1197;
	shr.u64 	%rd1198, %rd1158, 48;
	cvt.u16.u64 	%rs42, %rd1198;
	shr.u64 	%rd1199, %rd1158, 56;
	cvt.u16.u64 	%rs43, %rd1199;
	cvt.u16.u64 	%rs44, %rd1160;
	shr.u64 	%rd1200, %rd1160, 8;
	cvt.u16.u64 	%rs45, %rd1200;
	shr.u64 	%rd1201, %rd1160, 16;
	cvt.u16.u64 	%rs46, %rd1201;
	shr.u64 	%rd1202, %rd1160, 24;
	cvt.u16.u64 	%rs47, %rd1202;
	shr.u64 	%rd1203, %rd1160, 32;
	cvt.u16.u64 	%rs48, %rd1203;
	shr.u64 	%rd1204, %rd1160, 40;
	cvt.u16.u64 	%rs49, %rd1204;
	shr.u64 	%rd1205, %rd1160, 48;
	cvt.u16.u64 	%rs50, %rd1205;
	shr.u64 	%rd1206, %rd1160, 56;
	cvt.u16.u64 	%rs51, %rd1206;
	cvt.u16.u64 	%rs52, %rd1162;
	shr.u64 	%rd1207, %rd1162, 8;
	cvt.u16.u64 	%rs53, %rd1207;
	shr.u64 	%rd1208, %rd1162, 16;
	cvt.u16.u64 	%rs54, %rd1208;
	shr.u64 	%rd1209, %rd1162, 24;
	cvt.u16.u64 	%rs55, %rd1209;
	shr.u64 	%rd1210, %rd1162, 32;
	cvt.u16.u64 	%rs56, %rd1210;
	shr.u64 	%rd1211, %rd1162, 40;
	cvt.u16.u64 	%rs57, %rd1211;
	shr.u64 	%rd1212, %rd1162, 48;
	cvt.u16.u64 	%rs58, %rd1212;
	shr.u64 	%rd1213, %rd1162, 56;
	cvt.u16.u64 	%rs59, %rd1213;
	cvt.u16.u64 	%rs60, %rd1164;
	shr.u64 	%rd1214, %rd1164, 8;
	cvt.u16.u64 	%rs61, %rd1214;
	shr.u64 	%rd1215, %rd1164, 16;
	cvt.u16.u64 	%rs62, %rd1215;
	shr.u64 	%rd1216, %rd1164, 24;
	cvt.u16.u64 	%rs63, %rd1216;
	shr.u64 	%rd1217, %rd1164, 32;
	cvt.u16.u64 	%rs64, %rd1217;
	shr.u64 	%rd1218, %rd1164, 40;
	cvt.u16.u64 	%rs65, %rd1218;
	shr.u64 	%rd1219, %rd1164, 48;
	cvt.u16.u64 	%rs66, %rd1219;
	shr.u64 	%rd1220, %rd1164, 56;
	cvt.u16.u64 	%rs67, %rd1220;
	{ // callseq 1, 0
	.param .b64 param0;
	st.param.b64 	[param0], %rd805;
	call.uni 
	free, 
	(
	param0
	);
	} // callseq 1
	{ // callseq 2, 0
	.param .b64 param0;
	st.param.b64 	[param0], 76;
	.param .b64 retval0;
	call.uni (retval0), 
	malloc, 
	(
	param0
	);
	ld.param.b64 	%rd1221, [retval0];
	} // callseq 2
	mov.b32 	%r332, 0;
	st.u8 	[%rd1221+3], %r332;
	st.u8 	[%rd1221+2], %r332;
	mov.b32 	%r333, 4;
	st.u8 	[%rd1221+1], %r333;
	st.u8 	[%rd1221], %r332;
	st.u8 	[%rd1221+4], %rs4;
	st.u8 	[%rd1221+5], %rs5;
	st.u8 	[%rd1221+6], %rs6;
	st.u8 	[%rd1221+7], %rs7;
	st.u8 	[%rd1221+8], %rs8;
	st.u8 	[%rd1221+9], %rs9;
	st.u8 	[%rd1221+10], %rs10;
	st.u8 	[%rd1221+11], %rs11;
	st.u8 	[%rd1221+12], %rs12;
	st.u8 	[%rd1221+13], %rs13;
	st.u8 	[%rd1221+14], %rs14;
	st.u8 	[%rd1221+15], %rs15;
	st.u8 	[%rd1221+16], %rs16;
	st.u8 	[%rd1221+17], %rs17;
	st.u8 	[%rd1221+18], %rs18;
	st.u8 	[%rd1221+19], %rs19;
	st.u8 	[%rd1221+20], %rs20;
	st.u8 	[%rd1221+21], %rs21;
	st.u8 	[%rd1221+22], %rs22;
	st.u8 	[%rd1221+23], %rs23;
	st.u8 	[%rd1221+24], %rs24;
	st.u8 	[%rd1221+25], %rs25;
	st.u8 	[%rd1221+26], %rs26;
	st.u8 	[%rd1221+27], %rs27;
	st.u8 	[%rd1221+28], %rs28;
	st.u8 	[%rd1221+29], %rs29;
	st.u8 	[%rd1221+30], %rs30;
	st.u8 	[%rd1221+31], %rs31;
	st.u8 	[%rd1221+32], %rs32;
	st.u8 	[%rd1221+33], %rs33;
	st.u8 	[%rd1221+34], %rs34;
	st.u8 	[%rd1221+35], %rs35;
	st.u8 	[%rd1221+36], %rs36;
	st.u8 	[%rd1221+37], %rs37;
	st.u8 	[%rd1221+38], %rs38;
	st.u8 	[%rd1221+39], %rs39;
	st.u8 	[%rd1221+40], %rs40;
	st.u8 	[%rd1221+41], %rs41;
	st.u8 	[%rd1221+42], %rs42;
	st.u8 	[%rd1221+43], %rs43;
	st.u8 	[%rd1221+44], %rs44;
	st.u8 	[%rd1221+45], %rs45;
	st.u8 	[%rd1221+46], %rs46;
	st.u8 	[%rd1221+47], %rs47;
	st.u8 	[%rd1221+48], %rs48;
	st.u8 	[%rd1221+49], %rs49;
	st.u8 	[%rd1221+50], %rs50;
	st.u8 	[%rd1221+51], %rs51;
	st.u8 	[%rd1221+52], %rs52;
	st.u8 	[%rd1221+53], %rs53;
	st.u8 	[%rd1221+54], %rs54;
	st.u8 	[%rd1221+55], %rs55;
	st.u8 	[%rd1221+56], %rs56;
	st.u8 	[%rd1221+57], %rs57;
	st.u8 	[%rd1221+58], %rs58;
	st.u8 	[%rd1221+59], %rs59;
	st.u8 	[%rd1221+60], %rs60;
	st.u8 	[%rd1221+61], %rs61;
	st.u8 	[%rd1221+62], %rs62;
	st.u8 	[%rd1221+63], %rs63;
	st.u8 	[%rd1221+64], %rs64;
	st.u8 	[%rd1221+65], %rs65;
	st.u8 	[%rd1221+66], %rs66;
	st.u8 	[%rd1221+67], %rs67;
	mov.b16 	%rs97, 0;
	st.u8 	[%rd1221+68], %rs97;
	st.u8 	[%rd1221+69], %rs97;
	st.u8 	[%rd1221+70], %rs97;
	st.u8 	[%rd1221+71], %rs97;
	st.u8 	[%rd1221+72], %rs97;
	st.u8 	[%rd1221+73], %rs97;
	st.u8 	[%rd1221+74], %rs97;
	st.u8 	[%rd1221+75], %rs97;
	mov.b64 	%rd9171, 0;
$L__BB0_18:
	add.s64 	%rd1222, %rd1221, %rd9171;
	ld.u8 	%rs98, [%rd1222];
	add.s64 	%rd1223, %rd2, %rd9171;
	st.local.u8 	[%rd1223], %rs98;
	add.s64 	%rd130, %rd9171, 1;
	setp.lt.u64 	%p13, %rd9171, 75;
	mov.u64 	%rd9171, %rd130;
	@%p13 bra 	$L__BB0_18;
	mov.b32 	%r2558, 0;
	st.local.u32 	[%rd2+76], %r2558;
	st.local.v4.u32 	[%rd2+80], {%r2558, %r2558, %r2558, %r2558};
	st.local.v4.u32 	[%rd2+96], {%r2558, %r2558, %r2558, %r2558};
	st.local.v4.u32 	[%rd2+112], {%r2558, %r2558, %r2558, %r2558};
	mov.b64 	%rd9187, 5840696475078001361;
	mov.b64 	%rd9186, 7640891576939301192;
	mov.b64 	%rd9185, 5840696475078001309;
	mov.b64 	%rd9184, 7640891576956012808;
	mov.b64 	%rd9181, -7276294671716946913;
	mov.b64 	%rd9180, -4942790177534073029;
	mov.b64 	%rd9179, 2270897969802886507;
	mov.b64 	%rd9177, -2270897969802886508;
	mov.b64 	%rd9176, 4354685564936845355;
	mov.b64 	%rd9173, 6620516959819538809;
	mov.b64 	%rd9172, -6534734903238641935;
	mov.u64 	%rd9174, %rd9172;
	mov.u64 	%rd9175, %rd9173;
	mov.u64 	%rd9178, %rd9176;
	mov.u64 	%rd9182, %rd9180;
	mov.u64 	%rd9183, %rd9181;
$L__BB0_20:
	mul.wide.u32 	%rd1235, %r2558, 16;
	add.s64 	%rd1237, %rd1003, %rd1235;
	ld.const.u8 	%r335, [%rd1237];
	mul.wide.u32 	%rd1238, %r335, 8;
	add.s64 	%rd1239, %rd2, %rd1238;
	ld.local.u64 	%rd1240, [%rd1239];
	ld.const.u8 	%r336, [%rd1237+1];
	mul.wide.u32 	%rd1241, %r336, 8;
	add.s64 	%rd1242, %rd2, %rd1241;
	ld.local.u64 	%rd1243, [%rd1242];
	add.s64 	%rd1244, %rd9187, %rd1240;
	add.s64 	%rd1245, %rd1244, %rd9186;
	xor.b64  	%rd1246, %rd9185, %rd1245;
	mov.b64 	{%r337, %r338}, %rd1246;
	mov.b64 	%rd1247, {%r338, %r337};
	add.s64 	%rd1248, %rd9184, %rd1247;
	xor.b64  	%rd1249, %rd9187, %rd1248;
	mov.b64 	{%r339, %r340}, %rd1249;
	shf.l.wrap.b32 	%r341, %r340, %r339, 8;
	shf.l.wrap.b32 	%r342, %r339, %r340, 8;
	mov.b64 	%rd1250, {%r342, %r341};
	add.s64 	%rd1251, %rd1250, %rd1243;
	add.s64 	%rd1252, %rd1251, %rd1245;
	xor.b64  	%rd1253, %rd1247, %rd1252;
	mov.b64 	{%r343, %r344}, %rd1253;
	shf.l.wrap.b32 	%r345, %r344, %r343, 16;
	shf.l.wrap.b32 	%r346, %r343, %r344, 16;
	mov.b64 	%rd1254, {%r346, %r345};
	add.s64 	%rd1255, %rd1248, %rd1254;
	xor.b64  	%rd1256, %rd1250, %rd1255;
	mov.b64 	{%r347, %r348}, %rd1256;
	shf.l.wrap.b32 	%r349, %r347, %r348, 1;
	shf.l.wrap.b32 	%r350, %r348, %r347, 1;
	mov.b64 	%rd1257, {%r350, %r349};
	ld.const.u8 	%r351, [%rd1237+2];
	mul.wide.u32 	%rd1258, %r351, 8;
	add.s64 	%rd1259, %rd2, %rd1258;
	ld.local.u64 	%rd1260, [%rd1259];
	ld.const.u8 	%r352, [%rd1237+3];
	mul.wide.u32 	%rd1261, %r352, 8;
	add.s64 	%rd1262, %rd2, %rd1261;
	ld.local.u64 	%rd1263, [%rd1262];
	add.s64 	%rd1264, %rd9183, %rd1260;
	add.s64 	%rd1265, %rd1264, %rd9182;
	xor.b64  	%rd1266, %rd9181, %rd1265;
	mov.b64 	{%r353, %r354}, %rd1266;
	mov.b64 	%rd1267, {%r354, %r353};
	add.s64 	%rd1268, %rd9180, %rd1267;
	xor.b64  	%rd1269, %rd9183, %rd1268;
	mov.b64 	{%r355, %r356}, %rd1269;
	shf.l.wrap.b32 	%r357, %r356, %r355, 8;
	shf.l.wrap.b32 	%r358, %r355, %r356, 8;
	mov.b64 	%rd1270, {%r358, %r357};
	add.s64 	%rd1271, %rd1270, %rd1263;
	add.s64 	%rd1272, %rd1271, %rd1265;
	xor.b64  	%rd1273, %rd1267, %rd1272;
	mov.b64 	{%r359, %r360}, %rd1273;
	shf.l.wrap.b32 	%r361, %r360, %r359, 16;
	shf.l.wrap.b32 	%r362, %r359, %r360, 16;
	mov.b64 	%rd1274, {%r362, %r361};
	add.s64 	%rd1275, %rd1268, %rd1274;
	xor.b64  	%rd1276, %rd1270, %rd1275;
	mov.b64 	{%r363, %r364}, %rd1276;
	shf.l.wrap.b32 	%r365, %r363, %r364, 1;
	shf.l.wrap.b32 	%r366, %r364, %r363, 1;
	mov.b64 	%rd1277, {%r366, %r365};
	ld.const.u8 	%r367, [%rd1237+4];
	mul.wide.u32 	%rd1278, %r367, 8;
	add.s64 	%rd1279, %rd2, %rd1278;
	ld.local.u64 	%rd1280, [%rd1279];
	ld.const.u8 	%r368, [%rd1237+5];
	mul.wide.u32 	%rd1281, %r368, 8;
	add.s64 	%rd1282, %rd2, %rd1281;
	ld.local.u64 	%rd1283, [%rd1282];
	add.s64 	%rd1284, %rd9179, %rd1280;
	add.s64 	%rd1285, %rd1284, %rd9178;
	xor.b64  	%rd1286, %rd9177, %rd1285;
	mov.b64 	{%r369, %r370}, %rd1286;
	mov.b64 	%rd1287, {%r370, %r369};
	add.s64 	%rd1288, %rd9176, %rd1287;
	xor.b64  	%rd1289, %rd9179, %rd1288;
	mov.b64 	{%r371, %r372}, %rd1289;
	shf.l.wrap.b32 	%r373, %r372, %r371, 8;
	shf.l.wrap.b32 	%r374, %r371, %r372, 8;
	mov.b64 	%rd1290, {%r374, %r373};
	add.s64 	%rd1291, %rd1290, %rd1283;
	add.s64 	%rd1292, %rd1291, %rd1285;
	xor.b64  	%rd1293, %rd1287, %rd1292;
	mov.b64 	{%r375, %r376}, %rd1293;
	shf.l.wrap.b32 	%r377, %r376, %r375, 16;
	shf.l.wrap.b32 	%r378, %r375, %r376, 16;
	mov.b64 	%rd1294, {%r378, %r377};
	add.s64 	%rd1295, %rd1288, %rd1294;
	xor.b64  	%rd1296, %rd1290, %rd1295;
	mov.b64 	{%r379, %r380}, %rd1296;
	shf.l.wrap.b32 	%r381, %r379, %r380, 1;
	shf.l.wrap.b32 	%r382, %r380, %r379, 1;
	mov.b64 	%rd1297, {%r382, %r381};
	ld.const.u8 	%r383, [%rd1237+6];
	mul.wide.u32 	%rd1298, %r383, 8;
	add.s64 	%rd1299, %rd2, %rd1298;
	ld.local.u64 	%rd1300, [%rd1299];
	ld.const.u8 	%r384, [%rd1237+7];
	mul.wide.u32 	%rd1301, %r384, 8;
	add.s64 	%rd1302, %rd2, %rd1301;
	ld.local.u64 	%rd1303, [%rd1302];
	add.s64 	%rd1304, %rd9175, %rd1300;
	add.s64 	%rd1305, %rd1304, %rd9174;
	xor.b64  	%rd1306, %rd9173, %rd1305;
	mov.b64 	{%r385, %r386}, %rd1306;
	mov.b64 	%rd1307, {%r386, %r385};
	add.s64 	%rd1308, %rd9172, %rd1307;
	xor.b64  	%rd1309, %rd9175, %rd1308;
	mov.b64 	{%r387, %r388}, %rd1309;
	shf.l.wrap.b32 	%r389, %r388, %r387, 8;
	shf.l.wrap.b32 	%r390, %r387, %r388, 8;
	mov.b64 	%rd1310, {%r390, %r389};
	add.s64 	%rd1311, %rd1310, %rd1303;
	add.s64 	%rd1312, %rd1311, %rd1305;
	xor.b64  	%rd1313, %rd1307, %rd1312;
	mov.b64 	{%r391, %r392}, %rd1313;
	shf.l.wrap.b32 	%r393, %r392, %r391, 16;
	shf.l.wrap.b32 	%r394, %r391, %r392, 16;
	mov.b64 	%rd1314, {%r394, %r393};
	add.s64 	%rd1315, %rd1308, %rd1314;
	xor.b64  	%rd1316, %rd1310, %rd1315;
	mov.b64 	{%r395, %r396}, %rd1316;
	shf.l.wrap.b32 	%r397, %r395, %r396, 1;
	shf.l.wrap.b32 	%r398, %r396, %r395, 1;
	mov.b64 	%rd1317, {%r398, %r397};
	ld.const.u8 	%r399, [%rd1237+8];
	mul.wide.u32 	%rd1318, %r399, 8;
	add.s64 	%rd1319, %rd2, %rd1318;
	ld.local.u64 	%rd1320, [%rd1319];
	ld.const.u8 	%r400, [%rd1237+9];
	mul.wide.u32 	%rd1321, %r400, 8;
	add.s64 	%rd1322, %rd2, %rd1321;
	ld.local.u64 	%rd1323, [%rd1322];
	add.s64 	%rd1324, %rd1277, %rd1320;
	add.s64 	%rd1325, %rd1324, %rd1252;
	xor.b64  	%rd1326, %rd1314, %rd1325;
	mov.b64 	{%r401, %r402}, %rd1326;
	mov.b64 	%rd1327, {%r402, %r401};
	add.s64 	%rd1328, %rd1295, %rd1327;
	xor.b64  	%rd1329, %rd1277, %rd1328;
	mov.b64 	{%r403, %r404}, %rd1329;
	shf.l.wrap.b32 	%r405, %r404, %r403, 8;
	shf.l.wrap.b32 	%r406, %r403, %r404, 8;
	mov.b64 	%rd1330, {%r406, %r405};
	add.s64 	%rd1331, %rd1330, %rd1323;
	add.s64 	%rd9186, %rd1331, %rd1325;
	xor.b64  	%rd1332, %rd1327, %rd9186;
	mov.b64 	{%r407, %r408}, %rd1332;
	shf.l.wrap.b32 	%r409, %r408, %r407, 16;
	shf.l.wrap.b32 	%r410, %r407, %r408, 16;
	mov.b64 	%rd9173, {%r410, %r409};
	add.s64 	%rd9176, %rd1328, %rd9173;
	xor.b64  	%rd1333, %rd1330, %rd9176;
	mov.b64 	{%r411, %r412}, %rd1333;
	shf.l.wrap.b32 	%r413, %r411, %r412, 1;
	shf.l.wrap.b32 	%r414, %r412, %r411, 1;
	mov.b64 	%rd9183, {%r414, %r413};
	ld.const.u8 	%r415, [%rd1237+10];
	mul.wide.u32 	%rd1334, %r415, 8;
	add.s64 	%rd1335, %rd2, %rd1334;
	ld.local.u64 	%rd1336, [%rd1335];
	ld.const.u8 	%r416, [%rd1237+11];
	mul.wide.u32 	%rd1337, %r416, 8;
	add.s64 	%rd1338, %rd2, %rd1337;
	ld.local.u64 	%rd1339, [%rd1338];
	add.s64 	%rd1340, %rd1297, %rd1336;
	add.s64 	%rd1341, %rd1340, %rd1272;
	xor.b64  	%rd1342, %rd1254, %rd1341;
	mov.b64 	{%r417, %r418}, %rd1342;
	mov.b64 	%rd1343, {%r418, %r417};
	add.s64 	%rd1344, %rd1315, %rd1343;
	xor.b64  	%rd1345, %rd1297, %rd1344;
	mov.b64 	{%r419, %r420}, %rd1345;
	shf.l.wrap.b32 	%r421, %r420, %r419, 8;
	shf.l.wrap.b32 	%r422, %r419, %r420, 8;
	mov.b64 	%rd1346, {%r422, %r421};
	add.s64 	%rd1347, %rd1346, %rd1339;
	add.s64 	%rd9182, %rd1347, %rd1341;
	xor.b64  	%rd1348, %rd1343, %rd9182;
	mov.b64 	{%r423, %r424}, %rd1348;
	shf.l.wrap.b32 	%r425, %r424, %r423, 16;
	shf.l.wrap.b32 	%r426, %r423, %r424, 16;
	mov.b64 	%rd9185, {%r426, %r425};
	add.s64 	%rd9172, %rd1344, %rd9185;
	xor.b64  	%rd1349, %rd1346, %rd9172;
	mov.b64 	{%r427, %r428}, %rd1349;
	shf.l.wrap.b32 	%r429, %r427, %r428, 1;
	shf.l.wrap.b32 	%r430, %r428, %r427, 1;
	mov.b64 	%rd9179, {%r430, %r429};
	ld.const.u8 	%r431, [%rd1237+12];
	mul.wide.u32 	%rd1350, %r431, 8;
	add.s64 	%rd1351, %rd2, %rd1350;
	ld.local.u64 	%rd1352, [%rd1351];
	ld.const.u8 	%r432, [%rd1237+13];
	mul.wide.u32 	%rd1353, %r432, 8;
	add.s64 	%rd1354, %rd2, %rd1353;
	ld.local.u64 	%rd1355, [%rd1354];
	add.s64 	%rd1356, %rd1317, %rd1352;
	add.s64 	%rd1357, %rd1356, %rd1292;
	xor.b64  	%rd1358, %rd1274, %rd1357;
	mov.b64 	{%r433, %r434}, %rd1358;
	mov.b64 	%rd1359, {%r434, %r433};
	add.s64 	%rd1360, %rd1255, %rd1359;
	xor.b64  	%rd1361, %rd1317, %rd1360;
	mov.b64 	{%r435, %r436}, %rd1361;
	shf.l.wrap.b32 	%r437, %r436, %r435, 8;
	shf.l.wrap.b32 	%r438, %r435, %r436, 8;
	mov.b64 	%rd1362, {%r438, %r437};
	add.s64 	%rd1363, %rd1362, %rd1355;
	add.s64 	%rd9178, %rd1363, %rd1357;
	xor.b64  	%rd1364, %rd1359, %rd9178;
	mov.b64 	{%r439, %r440}, %rd1364;
	shf.l.wrap.b32 	%r441, %r440, %r439, 16;
	shf.l.wrap.b32 	%r442, %r439, %r440, 16;
	mov.b64 	%rd9181, {%r442, %r441};
	add.s64 	%rd9184, %rd1360, %rd9181;
	xor.b64  	%rd1365, %rd1362, %rd9184;
	mov.b64 	{%r443, %r444}, %rd1365;
	shf.l.wrap.b32 	%r445, %r443, %r444, 1;
	shf.l.wrap.b32 	%r446, %r444, %r443, 1;
	mov.b64 	%rd9175, {%r446, %r445};
	ld.const.u8 	%r447, [%rd1237+14];
	mul.wide.u32 	%rd1366, %r447, 8;
	add.s64 	%rd1367, %rd2, %rd1366;
	ld.local.u64 	%rd1368, [%rd1367];
	ld.const.u8 	%r448, [%rd1237+15];
	mul.wide.u32 	%rd1369, %r448, 8;
	add.s64 	%rd1370, %rd2, %rd1369;
	ld.local.u64 	%rd1371, [%rd1370];
	add.s64 	%rd1372, %rd1257, %rd1368;
	add.s64 	%rd1373, %rd1372, %rd1312;
	xor.b64  	%rd1374, %rd1294, %rd1373;
	mov.b64 	{%r449, %r450}, %rd1374;
	mov.b64 	%rd1375, {%r450, %r449};
	add.s64 	%rd1376, %rd1275, %rd1375;
	xor.b64  	%rd1377, %rd1257, %rd1376;
	mov.b64 	{%r451, %r452}, %rd1377;
	shf.l.wrap.b32 	%r453, %r452, %r451, 8;
	shf.l.wrap.b32 	%r454, %r451, %r452, 8;
	mov.b64 	%rd1378, {%r454, %r453};
	add.s64 	%rd1379, %rd1378, %rd1371;
	add.s64 	%rd9174, %rd1379, %rd1373;
	xor.b64  	%rd1380, %rd1375, %rd9174;
	mov.b64 	{%r455, %r456}, %rd1380;
	shf.l.wrap.b32 	%r457, %r456, %r455, 16;
	shf.l.wrap.b32 	%r458, %r455, %r456, 16;
	mov.b64 	%rd9177, {%r458, %r457};
	add.s64 	%rd9180, %rd1376, %rd9177;
	xor.b64  	%rd1381, %rd1378, %rd9180;
	mov.b64 	{%r459, %r460}, %rd1381;
	shf.l.wrap.b32 	%r461, %r459, %r460, 1;
	shf.l.wrap.b32 	%r462, %r460, %r459, 1;
	mov.b64 	%rd9187, {%r462, %r461};
	add.s32 	%r2558, %r2558, 1;
	setp.ne.s32 	%p14, %r2558, 12;
	@%p14 bra 	$L__BB0_20;
	xor.b64  	%rd1382, %rd9184, %rd9186;
	xor.b64  	%rd9195, %rd1382, 7640891576939301192;
	xor.b64  	%rd1383, %rd9180, %rd9182;
	xor.b64  	%rd9194, %rd1383, -4942790177534073029;
	xor.b64  	%rd1384, %rd9176, %rd9178;
	xor.b64  	%rd9193, %rd1384, 4354685564936845355;
	xor.b64  	%rd1385, %rd9172, %rd9174;
	xor.b64  	%rd9192, %rd1385, -6534734903238641935;
	xor.b64  	%rd1386, %rd9185, %rd9187;
	xor.b64  	%rd9191, %rd1386, 5840696475078001361;
	xor.b64  	%rd1387, %rd9181, %rd9183;
	xor.b64  	%rd9190, %rd1387, -7276294671716946913;
	xor.b64  	%rd1388, %rd9177, %rd9179;
	xor.b64  	%rd9189, %rd1388, 2270897969802886507;
	xor.b64  	%rd1389, %rd9173, %rd9175;
	xor.b64  	%rd9188, %rd1389, 6620516959819538809;
	{ // callseq 3, 0
	.param .b64 param0;
	st.param.b64 	[param0], %rd1221;
	call.uni 
	free, 
	(
	param0
	);
	} // callseq 3
	st.local.v2.u64 	[%rd8], {%rd9195, %rd9194};
	st.local.v2.u64 	[%rd8+16], {%rd9193, %rd9192};
	add.s64 	%rd9256, %rd8, 32;
	mov.b32 	%r2559, 992;
	mov.u64 	%rd9196, %rd9256;
$L__BB0_22:
	mov.u64 	%rd180, %rd9196;
	st.local.v2.u64 	[%rd2], {%rd9195, %rd9194};
	st.local.v2.u64 	[%rd2+16], {%rd9193, %rd9192};
	st.local.v2.u64 	[%rd2+32], {%rd9191, %rd9190};
	st.local.v2.u64 	[%rd2+48], {%rd9189, %rd9188};
	mov.b32 	%r2560, 0;
	st.local.v4.u32 	[%rd2+64], {%r2560, %r2560, %r2560, %r2560};
	st.local.v4.u32 	[%rd2+80], {%r2560, %r2560, %r2560, %r2560};
	st.local.v4.u32 	[%rd2+96], {%r2560, %r2560, %r2560, %r2560};
	st.local.v4.u32 	[%rd2+112], {%r2560, %r2560, %r2560, %r2560};
	add.s64 	%rd9197, %rd1003, 7;
	mov.b64 	%rd9213, 5840696475078001361;
	mov.b64 	%rd9212, 7640891576939301192;
	mov.b64 	%rd9211, 5840696475078001297;
	mov.b64 	%rd9210, 7640891576956012808;
	mov.b64 	%rd9207, -7276294671716946913;
	mov.b64 	%rd9206, -4942790177534073029;
	mov.b64 	%rd9205, 2270897969802886507;
	mov.b64 	%rd9203, -2270897969802886508;
	mov.b64 	%rd9202, 4354685564936845355;
	mov.b64 	%rd9199, 6620516959819538809;
	mov.b64 	%rd9198, -6534734903238641935;
	mov.u64 	%rd9200, %rd9198;
	mov.u64 	%rd9201, %rd9199;
	mov.u64 	%rd9204, %rd9202;
	mov.u64 	%rd9208, %rd9206;
	mov.u64 	%rd9209, %rd9207;
$L__BB0_23:
	ld.const.u8 	%r465, [%rd9197+-7];
	mul.wide.u32 	%rd1403, %r465, 8;
	add.s64 	%rd1404, %rd2, %rd1403;
	ld.local.u64 	%rd1405, [%rd1404];
	ld.const.u8 	%r466, [%rd9197+-6];
	mul.wide.u32 	%rd1406, %r466, 8;
	add.s64 	%rd1407, %rd2, %rd1406;
	ld.local.u64 	%rd1408, [%rd1407];
	add.s64 	%rd1409, %rd9213, %rd1405;
	add.s64 	%rd1410, %rd1409, %rd9212;
	xor.b64  	%rd1411, %rd9211, %rd1410;
	mov.b64 	{%r467, %r468}, %rd1411;
	mov.b64 	%rd1412, {%r468, %r467};
	add.s64 	%rd1413, %rd9210, %rd1412;
	xor.b64  	%rd1414, %rd9213, %rd1413;
	mov.b64 	{%r469, %r470}, %rd1414;
	shf.l.wrap.b32 	%r471, %r470, %r469, 8;
	shf.l.wrap.b32 	%r472, %r469, %r470, 8;
	mov.b64 	%rd1415, {%r472, %r471};
	add.s64 	%rd1416, %rd1415, %rd1408;
	add.s64 	%rd1417, %rd1416, %rd1410;
	xor.b64  	%rd1418, %rd1412, %rd1417;
	mov.b64 	{%r473, %r474}, %rd1418;
	shf.l.wrap.b32 	%r475, %r474, %r473, 16;
	shf.l.wrap.b32 	%r476, %r473, %r474, 16;
	mov.b64 	%rd1419, {%r476, %r475};
	add.s64 	%rd1420, %rd1413, %rd1419;
	xor.b64  	%rd1421, %rd1415, %rd1420;
	mov.b64 	{%r477, %r478}, %rd1421;
	shf.l.wrap.b32 	%r479, %r477, %r478, 1;
	shf.l.wrap.b32 	%r480, %r478, %r477, 1;
	mov.b64 	%rd1422, {%r480, %r479};
	ld.const.u8 	%r481, [%rd9197+-5];
	mul.wide.u32 	%rd1423, %r481, 8;
	add.s64 	%rd1424, %rd2, %rd1423;
	ld.local.u64 	%rd1425, [%rd1424];
	ld.const.u8 	%r482, [%rd9197+-4];
	mul.wide.u32 	%rd1426, %r482, 8;
	add.s64 	%rd1427, %rd2, %rd1426;
	ld.local.u64 	%rd1428, [%rd1427];
	add.s64 	%rd1429, %rd9209, %rd1425;
	add.s64 	%rd1430, %rd1429, %rd9208;
	xor.b64  	%rd1431, %rd9207, %rd1430;
	mov.b64 	{%r483, %r484}, %rd1431;
	mov.b64 	%rd1432, {%r484, %r483};
	add.s64 	%rd1433, %rd9206, %rd1432;
	xor.b64  	%rd1434, %rd9209, %rd1433;
	mov.b64 	{%r485, %r486}, %rd1434;
	shf.l.wrap.b32 	%r487, %r486, %r485, 8;
	shf.l.wrap.b32 	%r488, %r485, %r486, 8;
	mov.b64 	%rd1435, {%r488, %r487};
	add.s64 	%rd1436, %rd1435, %rd1428;
	add.s64 	%rd1437, %rd1436, %rd1430;
	xor.b64  	%rd1438, %rd1432, %rd1437;
	mov.b64 	{%r489, %r490}, %rd1438;
	shf.l.wrap.b32 	%r491, %r490, %r489, 16;
	shf.l.wrap.b32 	%r492, %r489, %r490, 16;
	mov.b64 	%rd1439, {%r492, %r491};
	add.s64 	%rd1440, %rd1433, %rd1439;
	xor.b64  	%rd1441, %rd1435, %rd1440;
	mov.b64 	{%r493, %r494}, %rd1441;
	shf.l.wrap.b32 	%r495, %r493, %r494, 1;
	shf.l.wrap.b32 	%r496, %r494, %r493, 1;
	mov.b64 	%rd1442, {%r496, %r495};
	ld.const.u8 	%r497, [%rd9197+-3];
	mul.wide.u32 	%rd1443, %r497, 8;
	add.s64 	%rd1444, %rd2, %rd1443;
	ld.local.u64 	%rd1445, [%rd1444];
	ld.const.u8 	%r498, [%rd9197+-2];
	mul.wide.u32 	%rd1446, %r498, 8;
	add.s64 	%rd1447, %rd2, %rd1446;
	ld.local.u64 	%rd1448, [%rd1447];
	add.s64 	%rd1449, %rd9205, %rd1445;
	add.s64 	%rd1450, %rd1449, %rd9204;
	xor.b64  	%rd1451, %rd9203, %rd1450;
	mov.b64 	{%r499, %r500}, %rd1451;
	mov.b64 	%rd1452, {%r500, %r499};
	add.s64 	%rd1453, %rd9202, %rd1452;
	xor.b64  	%rd1454, %rd9205, %rd1453;
	mov.b64 	{%r501, %r502}, %rd1454;
	shf.l.wrap.b32 	%r503, %r502, %r501, 8;
	shf.l.wrap.b32 	%r504, %r501, %r502, 8;
	mov.b64 	%rd1455, {%r504, %r503};
	add.s64 	%rd1456, %rd1455, %rd1448;
	add.s64 	%rd1457, %rd1456, %rd1450;
	xor.b64  	%rd1458, %rd1452, %rd1457;
	mov.b64 	{%r505, %r506}, %rd1458;
	shf.l.wrap.b32 	%r507, %r506, %r505, 16;
	shf.l.wrap.b32 	%r508, %r505, %r506, 16;
	mov.b64 	%rd1459, {%r508, %r507};
	add.s64 	%rd1460, %rd1453, %rd1459;
	xor.b64  	%rd1461, %rd1455, %rd1460;
	mov.b64 	{%r509, %r510}, %rd1461;
	shf.l.wrap.b32 	%r511, %r509, %r510, 1;
	shf.l.wrap.b32 	%r512, %r510, %r509, 1;
	mov.b64 	%rd1462, {%r512, %r511};
	ld.const.u8 	%r513, [%rd9197+-1];
	mul.wide.u32 	%rd1463, %r513, 8;
	add.s64 	%rd1464, %rd2, %rd1463;
	ld.local.u64 	%rd1465, [%rd1464];
	ld.const.u8 	%r514, [%rd9197];
	mul.wide.u32 	%rd1466, %r514, 8;
	add.s64 	%rd1467, %rd2, %rd1466;
	ld.local.u64 	%rd1468, [%rd1467];
	add.s64 	%rd1469, %rd9201, %rd1465;
	add.s64 	%rd1470, %rd1469, %rd9200;
	xor.b64  	%rd1471, %rd9199, %rd1470;
	mov.b64 	{%r515, %r516}, %rd1471;
	mov.b64 	%rd1472, {%r516, %r515};
	add.s64 	%rd1473, %rd9198, %rd1472;
	xor.b64  	%rd1474, %rd9201, %rd1473;
	mov.b64 	{%r517, %r518}, %rd1474;
	shf.l.wrap.b32 	%r519, %r518, %r517, 8;
	shf.l.wrap.b32 	%r520, %r517, %r518, 8;
	mov.b64 	%rd1475, {%r520, %r519};
	add.s64 	%rd1476, %rd1475, %rd1468;
	add.s64 	%rd1477, %rd1476, %rd1470;
	xor.b64  	%rd1478, %rd1472, %rd1477;
	mov.b64 	{%r521, %r522}, %rd1478;
	shf.l.wrap.b32 	%r523, %r522, %r521, 16;
	shf.l.wrap.b32 	%r524, %r521, %r522, 16;
	mov.b64 	%rd1479, {%r524, %r523};
	add.s64 	%rd1480, %rd1473, %rd1479;
	xor.b64  	%rd1481, %rd1475, %rd1480;
	mov.b64 	{%r525, %r526}, %rd1481;
	shf.l.wrap.b32 	%r527, %r525, %r526, 1;
	shf.l.wrap.b32 	%r528, %r526, %r525, 1;
	mov.b64 	%rd1482, {%r528, %r527};
	ld.const.u8 	%r529, [%rd9197+1];
	mul.wide.u32 	%rd1483, %r529, 8;
	add.s64 	%rd1484, %rd2, %rd1483;
	ld.local.u64 	%rd1485, [%rd1484];
	ld.const.u8 	%r530, [%rd9197+2];
	mul.wide.u32 	%rd1486, %r530, 8;
	add.s64 	%rd1487, %rd2, %rd1486;
	ld.local.u64 	%rd1488, [%rd1487];
	add.s64 	%rd1489, %rd1442, %rd1485;
	add.s64 	%rd1490, %rd1489, %rd1417;
	xor.b64  	%rd1491, %rd1479, %rd1490;
	mov.b64 	{%r531, %r532}, %rd1491;
	mov.b64 	%rd1492, {%r532, %r531};
	add.s64 	%rd1493, %rd1460, %rd1492;
	xor.b64  	%rd1494, %rd1442, %rd1493;
	mov.b64 	{%r533, %r534}, %rd1494;
	shf.l.wrap.b32 	%r535, %r534, %r533, 8;
	shf.l.wrap.b32 	%r536, %r533, %r534, 8;
	mov.b64 	%rd1495, {%r536, %r535};
	add.s64 	%rd1496, %rd1495, %rd1488;
	add.s64 	%rd9212, %rd1496, %rd1490;
	xor.b64  	%rd1497, %rd1492, %rd9212;
	mov.b64 	{%r537, %r538}, %rd1497;
	shf.l.wrap.b32 	%r539, %r538, %r537, 16;
	shf.l.wrap.b32 	%r540, %r537, %r538, 16;
	mov.b64 	%rd9199, {%r540, %r539};
	add.s64 	%rd9202, %rd1493, %rd9199;
	xor.b64  	%rd1498, %rd1495, %rd9202;
	mov.b64 	{%r541, %r542}, %rd1498;
	shf.l.wrap.b32 	%r543, %r541, %r542, 1;
	shf.l.wrap.b32 	%r544, %r542, %r541, 1;
	mov.b64 	%rd9209, {%r544, %r543};
	ld.const.u8 	%r545, [%rd9197+3];
	mul.wide.u32 	%rd1499, %r545, 8;
	add.s64 	%rd1500, %rd2, %rd1499;
	ld.local.u64 	%rd1501, [%rd1500];
	ld.const.u8 	%r546, [%rd9197+4];
	mul.wide.u32 	%rd1502, %r546, 8;
	add.s64 	%rd1503, %rd2, %rd1502;
	ld.local.u64 	%rd1504, [%rd1503];
	add.s64 	%rd1505, %rd1462, %rd1501;
	add.s64 	%rd1506, %rd1505, %rd1437;
	xor.b64  	%rd1507, %rd1419, %rd1506;
	mov.b64 	{%r547, %r548}, %rd1507;
	mov.b64 	%rd1508, {%r548, %r547};
	add.s64 	%rd1509, %rd1480, %rd1508;
	xor.b64  	%rd1510, %rd1462, %rd1509;
	mov.b64 	{%r549, %r550}, %rd1510;
	shf.l.wrap.b32 	%r551, %r550, %r549, 8;
	shf.l.wrap.b32 	%r552, %r549, %r550, 8;
	mov.b64 	%rd1511, {%r552, %r551};
	add.s64 	%rd1512, %rd1511, %rd1504;
	add.s64 	%rd9208, %rd1512, %rd1506;
	xor.b64  	%rd1513, %rd1508, %rd9208;
	mov.b64 	{%r553, %r554}, %rd1513;
	shf.l.wrap.b32 	%r555, %r554, %r553, 16;
	shf.l.wrap.b32 	%r556, %r553, %r554, 16;
	mov.b64 	%rd9211, {%r556, %r555};
	add.s64 	%rd9198, %rd1509, %rd9211;
	xor.b64  	%rd1514, %rd1511, %rd9198;
	mov.b64 	{%r557, %r558}, %rd1514;
	shf.l.wrap.b32 	%r559, %r557, %r558, 1;
	shf.l.wrap.b32 	%r560, %r558, %r557, 1;
	mov.b64 	%rd9205, {%r560, %r559};
	ld.const.u8 	%r561, [%rd9197+5];
	mul.wide.u32 	%rd1515, %r561, 8;
	add.s64 	%rd1516, %rd2, %rd1515;
	ld.local.u64 	%rd1517, [%rd1516];
	ld.const.u8 	%r562, [%rd9197+6];
	mul.wide.u32 	%rd1518, %r562, 8;
	add.s64 	%rd1519, %rd2, %rd1518;
	ld.local.u64 	%rd1520, [%rd1519];
	add.s64 	%rd1521, %rd1482, %rd1517;
	add.s64 	%rd1522, %rd1521, %rd1457;
	xor.b64  	%rd1523, %rd1439, %rd1522;
	mov.b64 	{%r563, %r564}, %rd1523;
	mov.b64 	%rd1524, {%r564, %r563};
	add.s64 	%rd1525, %rd1420, %rd1524;
	xor.b64  	%rd1526, %rd1482, %rd1525;
	mov.b64 	{%r565, %r566}, %rd1526;
	shf.l.wrap.b32 	%r567, %r566, %r565, 8;
	shf.l.wrap.b32 	%r568, %r565, %r566, 8;
	mov.b64 	%rd1527, {%r568, %r567};
	add.s64 	%rd1528, %rd1527, %rd1520;
	add.s64 	%rd9204, %rd1528, %rd1522;
	xor.b64  	%rd1529, %rd1524, %rd9204;
	mov.b64 	{%r569, %r570}, %rd1529;
	shf.l.wrap.b32 	%r571, %r570, %r569, 16;
	shf.l.wrap.b32 	%r572, %r569, %r570, 16;
	mov.b64 	%rd9207, {%r572, %r571};
	add.s64 	%rd9210, %rd1525, %rd9207;
	xor.b64  	%rd1530, %rd1527, %rd9210;
	mov.b64 	{%r573, %r574}, %rd1530;
	shf.l.wrap.b32 	%r575, %r573, %r574, 1;
	shf.l.wrap.b32 	%r576, %r574, %r573, 1;
	mov.b64 	%rd9201, {%r576, %r575};
	ld.const.u8 	%r577, [%rd9197+7];
	mul.wide.u32 	%rd1531, %r577, 8;
	add.s64 	%rd1532, %rd2, %rd1531;
	ld.local.u64 	%rd1533, [%rd1532];
	ld.const.u8 	%r578, [%rd9197+8];
	mul.wide.u32 	%rd1534, %r578, 8;
	add.s64 	%rd1535, %rd2, %rd1534;
	ld.local.u64 	%rd1536, [%rd1535];
	add.s64 	%rd1537, %rd1422, %rd1533;
	add.s64 	%rd1538, %rd1537, %rd1477;
	xor.b64  	%rd1539, %rd1459, %rd1538;
	mov.b64 	{%r579, %r580}, %rd1539;
	mov.b64 	%rd1540, {%r580, %r579};
	add.s64 	%rd1541, %rd1440, %rd1540;
	xor.b64  	%rd1542, %rd1422, %rd1541;
	mov.b64 	{%r581, %r582}, %rd1542;
	shf.l.wrap.b32 	%r583, %r582, %r581, 8;
	shf.l.wrap.b32 	%r584, %r581, %r582, 8;
	mov.b64 	%rd1543, {%r584, %r583};
	add.s64 	%rd1544, %rd1543, %rd1536;
	add.s64 	%rd9200, %rd1544, %rd1538;
	xor.b64  	%rd1545, %rd1540, %rd9200;
	mov.b64 	{%r585, %r586}, %rd1545;
	shf.l.wrap.b32 	%r587, %r586, %r585, 16;
	shf.l.wrap.b32 	%r588, %r585, %r586, 16;
	mov.b64 	%rd9203, {%r588, %r587};
	add.s64 	%rd9206, %rd1541, %rd9203;
	xor.b64  	%rd1546, %rd1543, %rd9206;
	mov.b64 	{%r589, %r590}, %rd1546;
	shf.l.wrap.b32 	%r591, %r589, %r590, 1;
	shf.l.wrap.b32 	%r592, %r590, %r589, 1;
	mov.b64 	%rd9213, {%r592, %r591};
	add.s32 	%r2560, %r2560, 1;
	add.s64 	%rd9197, %rd9197, 16;
	setp.ne.s32 	%p15, %r2560, 12;
	@%p15 bra 	$L__BB0_23;
	xor.b64  	%rd1547, %rd9210, %rd9212;
	xor.b64  	%rd9195, %rd1547, 7640891576939301192;
	xor.b64  	%rd1548, %rd9206, %rd9208;
	xor.b64  	%rd9194, %rd1548, -4942790177534073029;
	xor.b64  	%rd1549, %rd9202, %rd9204;
	xor.b64  	%rd9193, %rd1549, 4354685564936845355;
	xor.b64  	%rd1550, %rd9198, %rd9200;
	xor.b64  	%rd9192, %rd1550, -6534734903238641935;
	xor.b64  	%rd1551, %rd9211, %rd9213;
	xor.b64  	%rd9191, %rd1551, 5840696475078001361;
	xor.b64  	%rd1552, %rd9207, %rd9209;
	xor.b64  	%rd9190, %rd1552, -7276294671716946913;
	xor.b64  	%rd1553, %rd9203, %rd9205;
	xor.b64  	%rd9189, %rd1553, 2270897969802886507;
	xor.b64  	%rd1554, %rd9199, %rd9201;
	xor.b64  	%rd9188, %rd1554, 6620516959819538809;
	st.local.v2.u64 	[%rd180], {%rd9195, %rd9194};
	st.local.v2.u64 	[%rd180+16], {%rd9193, %rd9192};
	add.s32 	%r2559, %r2559, -32;
	add.s64 	%rd9196, %rd180, 32;
	setp.gt.u32 	%p16, %r2559, 64;
	@%p16 bra 	$L__BB0_22;
	st.local.v2.u64 	[%rd2], {%rd9195, %rd9194};
	st.local.v2.u64 	[%rd2+16], {%rd9193, %rd9192};
	st.local.v2.u64 	[%rd2+32], {%rd9191, %rd9190};
	st.local.v2.u64 	[%rd2+48], {%rd9189, %rd9188};
	mov.b32 	%r2561, 0;
	st.local.v4.u32 	[%rd2+64], {%r2561, %r2561, %r2561, %r2561};
	st.local.v4.u32 	[%rd2+80], {%r2561, %r2561, %r2561, %r2561};
	st.local.v4.u32 	[%rd2+96], {%r2561, %r2561, %r2561, %r2561};
	st.local.v4.u32 	[%rd2+112], {%r2561, %r2561, %r2561, %r2561};
	add.s64 	%rd9214, %rd1003, 7;
	mov.b64 	%rd9230, 5840696475078001361;
	mov.b64 	%rd9229, 7640891576939301192;
	mov.b64 	%rd9228, 5840696475078001297;
	mov.b64 	%rd9227, 7640891576956012808;
	mov.b64 	%rd9224, -7276294671716946913;
	mov.b64 	%rd9223, -4942790177534073029;
	mov.b64 	%rd9222, 2270897969802886507;
	mov.b64 	%rd9220, -2270897969802886508;
	mov.b64 	%rd9219, 4354685564936845355;
	mov.b64 	%rd9216, 6620516959819538809;
	mov.b64 	%rd9215, -6534734903238641935;
	mov.u64 	%rd9217, %rd9215;
	mov.u64 	%rd9218, %rd9216;
	mov.u64 	%rd9221, %rd9219;
	mov.u64 	%rd9225, %rd9223;
	mov.u64 	%rd9226, %rd9224;
$L__BB0_26:
	ld.const.u8 	%r594, [%rd9214+-7];
	mul.wide.u32 	%rd1568, %r594, 8;
	add.s64 	%rd1569, %rd2, %rd1568;
	ld.local.u64 	%rd1570, [%rd1569];
	ld.const.u8 	%r595, [%rd9214+-6];
	mul.wide.u32 	%rd1571, %r595, 8;
	add.s64 	%rd1572, %rd2, %rd1571;
	ld.local.u64 	%rd1573, [%rd1572];
	add.s64 	%rd1574, %rd9230, %rd1570;
	add.s64 	%rd1575, %rd1574, %rd9229;
	xor.b64  	%rd1576, %rd9228, %rd1575;
	mov.b64 	{%r596, %r597}, %rd1576;
	mov.b64 	%rd1577, {%r597, %r596};
	add.s64 	%rd1578, %rd9227, %rd1577;
	xor.b64  	%rd1579, %rd9230, %rd1578;
	mov.b64 	{%r598, %r599}, %rd1579;
	shf.l.wrap.b32 	%r600, %r599, %r598, 8;
	shf.l.wrap.b32 	%r601, %r598, %r599, 8;
	mov.b64 	%rd1580, {%r601, %r600};
	add.s64 	%rd1581, %rd1580, %rd1573;
	add.s64 	%rd1582, %rd1581, %rd1575;
	xor.b64  	%rd1583, %rd1577, %rd1582;
	mov.b64 	{%r602, %r603}, %rd1583;
	shf.l.wrap.b32 	%r604, %r603, %r602, 16;
	shf.l.wrap.b32 	%r605, %r602, %r603, 16;
	mov.b64 	%rd1584, {%r605, %r604};
	add.s64 	%rd1585, %rd1578, %rd1584;
	xor.b64  	%rd1586, %rd1580, %rd1585;
	mov.b64 	{%r606, %r607}, %rd1586;
	shf.l.wrap.b32 	%r608, %r606, %r607, 1;
	shf.l.wrap.b32 	%r609, %r607, %r606, 1;
	mov.b64 	%rd1587, {%r609, %r608};
	ld.const.u8 	%r610, [%rd9214+-5];
	mul.wide.u32 	%rd1588, %r610, 8;
	add.s64 	%rd1589, %rd2, %rd1588;
	ld.local.u64 	%rd1590, [%rd1589];
	ld.const.u8 	%r611, [%rd9214+-4];
	mul.wide.u32 	%rd1591, %r611, 8;
	add.s64 	%rd1592, %rd2, %rd1591;
	ld.local.u64 	%rd1593, [%rd1592];
	add.s64 	%rd1594, %rd9226, %rd1590;
	add.s64 	%rd1595, %rd1594, %rd9225;
	xor.b64  	%rd1596, %rd9224, %rd1595;
	mov.b64 	{%r612, %r613}, %rd1596;
	mov.b64 	%rd1597, {%r613, %r612};
	add.s64 	%rd1598, %rd9223, %rd1597;
	xor.b64  	%rd1599, %rd9226, %rd1598;
	mov.b64 	{%r614, %r615}, %rd1599;
	shf.l.wrap.b32 	%r616, %r615, %r614, 8;
	shf.l.wrap.b32 	%r617, %r614, %r615, 8;
	mov.b64 	%rd1600, {%r617, %r616};
	add.s64 	%rd1601, %rd1600, %rd1593;
	add.s64 	%rd1602, %rd1601, %rd1595;
	xor.b64  	%rd1603, %rd1597, %rd1602;
	mov.b64 	{%r618, %r619}, %rd1603;
	shf.l.wrap.b32 	%r620, %r619, %r618, 16;
	shf.l.wrap.b32 	%r621, %r618, %r619, 16;
	mov.b64 	%rd1604, {%r621, %r620};
	add.s64 	%rd1605, %rd1598, %rd1604;
	xor.b64  	%rd1606, %rd1600, %rd1605;
	mov.b64 	{%r622, %r623}, %rd1606;
	shf.l.wrap.b32 	%r624, %r622, %r623, 1;
	shf.l.wrap.b32 	%r625, %r623, %r622, 1;
	mov.b64 	%rd1607, {%r625, %r624};
	ld.const.u8 	%r626, [%rd9214+-3];
	mul.wide.u32 	%rd1608, %r626, 8;
	add.s64 	%rd1609, %rd2, %rd1608;
	ld.local.u64 	%rd1610, [%rd1609];
	ld.const.u8 	%r627, [%rd9214+-2];
	mul.wide.u32 	%rd1611, %r627, 8;
	add.s64 	%rd1612, %rd2, %rd1611;
	ld.local.u64 	%rd1613, [%rd1612];
	add.s64 	%rd1614, %rd9222, %rd1610;
	add.s64 	%rd1615, %rd1614, %rd9221;
	xor.b64  	%rd1616, %rd9220, %rd1615;
	mov.b64 	{%r628, %r629}, %rd1616;
	mov.b64 	%rd1617, {%r629, %r628};
	add.s64 	%rd1618, %rd9219, %rd1617;
	xor.b64  	%rd1619, %rd9222, %rd1618;
	mov.b64 	{%r630, %r631}, %rd1619;
	shf.l.wrap.b32 	%r632, %r631, %r630, 8;
	shf.l.wrap.b32 	%r633, %r630, %r631, 8;
	mov.b64 	%rd1620, {%r633, %r632};
	add.s64 	%rd1621, %rd1620, %rd1613;
	add.s64 	%rd1622, %rd1621, %rd1615;
	xor.b64  	%rd1623, %rd1617, %rd1622;
	mov.b64 	{%r634, %r635}, %rd1623;
	shf.l.wrap.b32 	%r636, %r635, %r634, 16;
	shf.l.wrap.b32 	%r637, %r634, %r635, 16;
	mov.b64 	%rd1624, {%r637, %r636};
	add.s64 	%rd1625, %rd1618, %rd1624;
	xor.b64  	%rd1626, %rd1620, %rd1625;
	mov.b64 	{%r638, %r639}, %rd1626;
	shf.l.wrap.b32 	%r640, %r638, %r639, 1;
	shf.l.wrap.b32 	%r641, %r639, %r638, 1;
	mov.b64 	%rd1627, {%r641, %r640};
	ld.const.u8 	%r642, [%rd9214+-1];
	mul.wide.u32 	%rd1628, %r642, 8;
	add.s64 	%rd1629, %rd2, %rd1628;
	ld.local.u64 	%rd1630, [%rd1629];
	ld.const.u8 	%r643, [%rd9214];
	mul.wide.u32 	%rd1631, %r643, 8;
	add.s64 	%rd1632, %rd2, %rd1631;
	ld.local.u64 	%rd1633, [%rd1632];
	add.s64 	%rd1634, %rd9218, %rd1630;
	add.s64 	%rd1635, %rd1634, %rd9217;
	xor.b64  	%rd1636, %rd9216, %rd1635;
	mov.b64 	{%r644, %r645}, %rd1636;
	mov.b64 	%rd1637, {%r645, %r644};
	add.s64 	%rd1638, %rd9215, %rd1637;
	xor.b64  	%rd1639, %rd9218, %rd1638;
	mov.b64 	{%r646, %r647}, %rd1639;
	shf.l.wrap.b32 	%r648, %r647, %r646, 8;
	shf.l.wrap.b32 	%r649, %r646, %r647, 8;
	mov.b64 	%rd1640, {%r649, %r648};
	add.s64 	%rd1641, %rd1640, %rd1633;
	add.s64 	%rd1642, %rd1641, %rd1635;
	xor.b64  	%rd1643, %rd1637, %rd1642;
	mov.b64 	{%r650, %r651}, %rd1643;
	shf.l.wrap.b32 	%r652, %r651, %r650, 16;
	shf.l.wrap.b32 	%r653, %r650, %r651, 16;
	mov.b64 	%rd1644, {%r653, %r652};
	add.s64 	%rd1645, %rd1638, %rd1644;
	xor.b64  	%rd1646, %rd1640, %rd1645;
	mov.b64 	{%r654, %r655}, %rd1646;
	shf.l.wrap.b32 	%r656, %r654, %r655, 1;
	shf.l.wrap.b32 	%r657, %r655, %r654, 1;
	mov.b64 	%rd1647, {%r657, %r656};
	ld.const.u8 	%r658, [%rd9214+1];
	mul.wide.u32 	%rd1648, %r658, 8;
	add.s64 	%rd1649, %rd2, %rd1648;
	ld.local.u64 	%rd1650, [%rd1649];
	ld.const.u8 	%r659, [%rd9214+2];
	mul.wide.u32 	%rd1651, %r659, 8;
	add.s64 	%rd1652, %rd2, %rd1651;
	ld.local.u64 	%rd1653, [%rd1652];
	add.s64 	%rd1654, %rd1607, %rd1650;
	add.s64 	%rd1655, %rd1654, %rd1582;
	xor.b64  	%rd1656, %rd1644, %rd1655;
	mov.b64 	{%r660, %r661}, %rd1656;
	mov.b64 	%rd1657, {%r661, %r660};
	add.s64 	%rd1658, %rd1625, %rd1657;
	xor.b64  	%rd1659, %rd1607, %rd1658;
	mov.b64 	{%r662, %r663}, %rd1659;
	shf.l.wrap.b32 	%r664, %r663, %r662, 8;
	shf.l.wrap.b32 	%r665, %r662, %r663, 8;
	mov.b64 	%rd1660, {%r665, %r664};
	add.s64 	%rd1661, %rd1660, %rd1653;
	add.s64 	%rd9229, %rd1661, %rd1655;
	xor.b64  	%rd1662, %rd1657, %rd9229;
	mov.b64 	{%r666, %r667}, %rd1662;
	shf.l.wrap.b32 	%r668, %r667, %r666, 16;
	shf.l.wrap.b32 	%r669, %r666, %r667, 16;
	mov.b64 	%rd9216, {%r669, %r668};
	add.s64 	%rd9219, %rd1658, %rd9216;
	xor.b64  	%rd1663, %rd1660, %rd9219;
	mov.b64 	{%r670, %r671}, %rd1663;
	shf.l.wrap.b32 	%r672, %r670, %r671, 1;
	shf.l.wrap.b32 	%r673, %r671, %r670, 1;
	mov.b64 	%rd9226, {%r673, %r672};
	ld.const.u8 	%r674, [%rd9214+3];
	mul.wide.u32 	%rd1664, %r674, 8;
	add.s64 	%rd1665, %rd2, %rd1664;
	ld.local.u64 	%rd1666, [%rd1665];
	ld.const.u8 	%r675, [%rd9214+4];
	mul.wide.u32 	%rd1667, %r675, 8;
	add.s64 	%rd1668, %rd2, %rd1667;
	ld.local.u64 	%rd1669, [%rd1668];
	add.s64 	%rd1670, %rd1627, %rd1666;
	add.s64 	%rd1671, %rd1670, %rd1602;
	xor.b64  	%rd1672, %rd1584, %rd1671;
	mov.b64 	{%r676, %r677}, %rd1672;
	mov.b64 	%rd1673, {%r677, %r676};
	add.s64 	%rd1674, %rd1645, %rd1673;
	xor.b64  	%rd1675, %rd1627, %rd1674;
	mov.b64 	{%r678, %r679}, %rd1675;
	shf.l.wrap.b32 	%r680, %r679, %r678, 8;
	shf.l.wrap.b32 	%r681, %r678, %r679, 8;
	mov.b64 	%rd1676, {%r681, %r680};
	add.s64 	%rd1677, %rd1676, %rd1669;
	add.s64 	%rd9225, %rd1677, %rd1671;
	xor.b64  	%rd1678, %rd1673, %rd9225;
	mov.b64 	{%r682, %r683}, %rd1678;
	shf.l.wrap.b32 	%r684, %r683, %r682, 16;
	shf.l.wrap.b32 	%r685, %r682, %r683, 16;
	mov.b64 	%rd9228, {%r685, %r684};
	add.s64 	%rd9215, %rd1674, %rd9228;
	xor.b64  	%rd1679, %rd1676, %rd9215;
	mov.b64 	{%r686, %r687}, %rd1679;
	shf.l.wrap.b32 	%r688, %r686, %r687, 1;
	shf.l.wrap.b32 	%r689, %r687, %r686, 1;
	mov.b64 	%rd9222, {%r689, %r688};
	ld.const.u8 	%r690, [%rd9214+5];
	mul.wide.u32 	%rd1680, %r690, 8;
	add.s64 	%rd1681, %rd2, %rd1680;
	ld.local.u64 	%rd1682, [%rd1681];
	ld.const.u8 	%r691, [%rd9214+6];
	mul.wide.u32 	%rd1683, %r691, 8;
	add.s64 	%rd1684, %rd2, %rd1683;
	ld.local.u64 	%rd1685, [%rd1684];
	add.s64 	%rd1686, %rd1647, %rd1682;
	add.s64 	%rd1687, %rd1686, %rd1622;
	xor.b64  	%rd1688, %rd1604, %rd1687;
	mov.b64 	{%r692, %r693}, %rd1688;
	mov.b64 	%rd1689, {%r693, %r692};
	add.s64 	%rd1690, %rd1585, %rd1689;
	xor.b64  	%rd1691, %rd1647, %rd1690;
	mov.b64 	{%r694, %r695}, %rd1691;
	shf.l.wrap.b32 	%r696, %r695, %r694, 8;
	shf.l.wrap.b32 	%r697, %r694, %r695, 8;
	mov.b64 	%rd1692, {%r697, %r696};
	add.s64 	%rd1693, %rd1692, %rd1685;
	add.s64 	%rd9221, %rd1693, %rd1687;
	xor.b64  	%rd1694, %rd1689, %rd9221;
	mov.b64 	{%r698, %r699}, %rd1694;
	shf.l.wrap.b32 	%r700, %r699, %r698, 16;
	shf.l.wrap.b32 	%r701, %r698, %r699, 16;
	mov.b64 	%rd9224, {%r701, %r700};
	add.s64 	%rd9227, %rd1690, %rd9224;
	xor.b64  	%rd1695, %rd1692, %rd9227;
	mov.b64 	{%r702, %r703}, %rd1695;
	shf.l.wrap.b32 	%r704, %r702, %r703, 1;
	shf.l.wrap.b32 	%r705, %r703, %r702, 1;
	mov.b64 	%rd9218, {%r705, %r704};
	ld.const.u8 	%r706, [%rd9214+7];
	mul.wide.u32 	%rd1696, %r706, 8;
	add.s64 	%rd1697, %rd2, %rd1696;
	ld.local.u64 	%rd1698, [%rd1697];
	ld.const.u8 	%r707, [%rd9214+8];
	mul.wide.u32 	%rd1699, %r707, 8;
	add.s64 	%rd1700, %rd2, %rd1699;
	ld.local.u64 	%rd1701, [%rd1700];
	add.s64 	%rd1702, %rd1587, %rd1698;
	add.s64 	%rd1703, %rd1702, %rd1642;
	xor.b64  	%rd1704, %rd1624, %rd1703;
	mov.b64 	{%r708, %r709}, %rd1704;
	mov.b64 	%rd1705, {%r709, %r708};
	add.s64 	%rd1706, %rd1605, %rd1705;
	xor.b64  	%rd1707, %rd1587, %rd1706;
	mov.b64 	{%r710, %r711}, %rd1707;
	shf.l.wrap.b32 	%r712, %r711, %r710, 8;
	shf.l.wrap.b32 	%r713, %r710, %r711, 8;
	mov.b64 	%rd1708, {%r713, %r712};
	add.s64 	%rd1709, %rd1708, %rd1701;
	add.s64 	%rd9217, %rd1709, %rd1703;
	xor.b64  	%rd1710, %rd1705, %rd9217;
	mov.b64 	{%r714, %r715}, %rd1710;
	shf.l.wrap.b32 	%r716, %r715, %r714, 16;
	shf.l.wrap.b32 	%r717, %r714, %r715, 16;
	mov.b64 	%rd9220, {%r717, %r716};
	add.s64 	%rd9223, %rd1706, %rd9220;
	xor.b64  	%rd1711, %rd1708, %rd9223;
	mov.b64 	{%r718, %r719}, %rd1711;
	shf.l.wrap.b32 	%r720, %r718, %r719, 1;
	shf.l.wrap.b32 	%r721, %r719, %r718, 1;
	mov.b64 	%rd9230, {%r721, %r720};
	add.s32 	%r2561, %r2561, 1;
	add.s64 	%rd9214, %rd9214, 16;
	setp.ne.s32 	%p17, %r2561, 12;
	@%p17 bra 	$L__BB0_26;
	xor.b64  	%rd1713, %rd9227, %rd9229;
	xor.b64  	%rd1714, %rd1713, 7640891576939301192;
	xor.b64  	%rd1715, %rd9223, %rd9225;
	xor.b64  	%rd1716, %rd1715, -4942790177534073029;
	xor.b64  	%rd1717, %rd9219, %rd9221;
	xor.b64  	%rd1718, %rd1717, 4354685564936845355;
	xor.b64  	%rd1719, %rd9215, %rd9217;
	xor.b64  	%rd1720, %rd1719, -6534734903238641935;
	xor.b64  	%rd1721, %rd9228, %rd9230;
	xor.b64  	%rd1722, %rd1721, 5840696475078001361;
	xor.b64  	%rd1723, %rd9224, %rd9226;
	xor.b64  	%rd1724, %rd1723, -7276294671716946913;
	xor.b64  	%rd1725, %rd9220, %rd9222;
	xor.b64  	%rd1726, %rd1725, 2270897969802886507;
	xor.b64  	%rd1727, %rd9216, %rd9218;
	xor.b64  	%rd1728, %rd1727, 6620516959819538809;
	st.local.v2.u64 	[%rd180+32], {%rd1714, %rd1716};
	st.local.v2.u64 	[%rd180+48], {%rd1718, %rd1720};
	st.local.v2.u64 	[%rd180+64], {%rd1722, %rd1724};
	st.local.v2.u64 	[%rd180+80], {%rd1726, %rd1728};
	ld.local.v2.u64 	{%rd1729, %rd1730}, [%rd8];
	st.global.u64 	[%rd1], %rd1729;
	st.global.u64 	[%rd1+8], %rd1730;
	ld.local.v2.u64 	{%rd1731, %rd1732}, [%rd8+16];
	st.global.u64 	[%rd1+16], %rd1731;
	st.global.u64 	[%rd1+24], %rd1732;
	ld.local.v2.u64 	{%rd1733, %rd1734}, [%rd8+32];
	st.global.u64 	[%rd1+32], %rd1733;
	st.global.u64 	[%rd1+40], %rd1734;
	ld.local.v2.u64 	{%rd1735, %rd1736}, [%rd8+48];
	st.global.u64 	[%rd1+48], %rd1735;
	st.global.u64 	[%rd1+56], %rd1736;
	ld.local.v2.u64 	{%rd1737, %rd1738}, [%rd8+64];
	st.global.u64 	[%rd1+64], %rd1737;
	st.global.u64 	[%rd1+72], %rd1738;
	ld.local.v2.u64 	{%rd1739, %rd1740}, [%rd8+80];
	st.global.u64 	[%rd1+80], %rd1739;
	st.global.u64 	[%rd1+88], %rd1740;
	ld.local.v2.u64 	{%rd1741, %rd1742}, [%rd8+96];
	st.global.u64 	[%rd1+96], %rd1741;
	st.global.u64 	[%rd1+104], %rd1742;
	ld.local.v2.u64 	{%rd1743, %rd1744}, [%rd8+112];
	st.global.u64 	[%rd1+112], %rd1743;
	st.global.u64 	[%rd1+120], %rd1744;
	ld.local.v2.u64 	{%rd1745, %rd1746}, [%rd8+128];
	st.global.u64 	[%rd1+128], %rd1745;
	st.global.u64 	[%rd1+136], %rd1746;
	ld.local.v2.u64 	{%rd1747, %rd1748}, [%rd8+144];
	st.global.u64 	[%rd1+144], %rd1747;
	st.global.u64 	[%rd1+152], %rd1748;
	ld.local.v2.u64 	{%rd1749, %rd1750}, [%rd8+160];
	st.global.u64 	[%rd1+160], %rd1749;
	st.global.u64 	[%rd1+168], %rd1750;
	ld.local.v2.u64 	{%rd1751, %rd1752}, [%rd8+176];
	st.global.u64 	[%rd1+176], %rd1751;
	st.global.u64 	[%rd1+184], %rd1752;
	ld.local.v2.u64 	{%rd1753, %rd1754}, [%rd8+192];
	st.global.u64 	[%rd1+192], %rd1753;
	st.global.u64 	[%rd1+200], %rd1754;
	ld.local.v2.u64 	{%rd1755, %rd1756}, [%rd8+208];
	st.global.u64 	[%rd1+208], %rd1755;
	st.global.u64 	[%rd1+216], %rd1756;
	ld.local.v2.u64 	{%rd1757, %rd1758}, [%rd8+224];
	st.global.u64 	[%rd1+224], %rd1757;
	st.global.u64 	[%rd1+232], %rd1758;
	ld.local.v2.u64 	{%rd1759, %rd1760}, [%rd8+240];
	st.global.u64 	[%rd1+240], %rd1759;
	st.global.u64 	[%rd1+248], %rd1760;
	ld.local.v2.u64 	{%rd1761, %rd1762}, [%rd8+256];
	st.global.u64 	[%rd1+256], %rd1761;
	st.global.u64 	[%rd1+264], %rd1762;
	ld.local.v2.u64 	{%rd1763, %rd1764}, [%rd8+272];
	st.global.u64 	[%rd1+272], %rd1763;
	st.global.u64 	[%rd1+280], %rd1764;
	ld.local.v2.u64 	{%rd1765, %rd1766}, [%rd8+288];
	st.global.u64 	[%rd1+288], %rd1765;
	st.global.u64 	[%rd1+296], %rd1766;
	ld.local.v2.u64 	{%rd1767, %rd1768}, [%rd8+304];
	st.global.u64 	[%rd1+304], %rd1767;
	st.global.u64 	[%rd1+312], %rd1768;
	ld.local.v2.u64 	{%rd1769, %rd1770}, [%rd8+320];
	st.global.u64 	[%rd1+320], %rd1769;
	st.global.u64 	[%rd1+328], %rd1770;
	ld.local.v2.u64 	{%rd1771, %rd1772}, [%rd8+336];
	st.global.u64 	[%rd1+336], %rd1771;
	st.global.u64 	[%rd1+344], %rd1772;
	ld.local.v2.u64 	{%rd1773, %rd1774}, [%rd8+352];
	st.global.u64 	[%rd1+352], %rd1773;
	st.global.u64 	[%rd1+360], %rd1774;
	ld.local.v2.u64 	{%rd1775, %rd1776}, [%rd8+368];
	st.global.u64 	[%rd1+368], %rd1775;
	st.global.u64 	[%rd1+376], %rd1776;
	ld.local.v2.u64 	{%rd1777, %rd1778}, [%rd8+384];
	st.global.u64 	[%rd1+384], %rd1777;
	st.global.u64 	[%rd1+392], %rd1778;
	ld.local.v2.u64 	{%rd1779, %rd1780}, [%rd8+400];
	st.global.u64 	[%rd1+400], %rd1779;
	st.global.u64 	[%rd1+408], %rd1780;
	ld.local.v2.u64 	{%rd1781, %rd1782}, [%rd8+416];
	st.global.u64 	[%rd1+416], %rd1781;
	st.global.u64 	[%rd1+424], %rd1782;
	ld.local.v2.u64 	{%rd1783, %rd1784}, [%rd8+432];
	st.global.u64 	[%rd1+432], %rd1783;
	st.global.u64 	[%rd1+440], %rd1784;
	ld.local.v2.u64 	{%rd1785, %rd1786}, [%rd8+448];
	st.global.u64 	[%rd1+448], %rd1785;
	st.global.u64 	[%rd1+456], %rd1786;
	ld.local.v2.u64 	{%rd1787, %rd1788}, [%rd8+464];
	st.global.u64 	[%rd1+464], %rd1787;
	st.global.u64 	[%rd1+472], %rd1788;
	ld.local.v2.u64 	{%rd1789, %rd1790}, [%rd8+480];
	st.global.u64 	[%rd1+480], %rd1789;
	st.global.u64 	[%rd1+488], %rd1790;
	ld.local.v2.u64 	{%rd1791, %rd1792}, [%rd8+496];
	st.global.u64 	[%rd1+496], %rd1791;
	st.global.u64 	[%rd1+504], %rd1792;
	ld.local.v2.u64 	{%rd1793, %rd1794}, [%rd8+512];
	st.global.u64 	[%rd1+512], %rd1793;
	st.global.u64 	[%rd1+520], %rd1794;
	ld.local.v2.u64 	{%rd1795, %rd1796}, [%rd8+528];
	st.global.u64 	[%rd1+528], %rd1795;
	st.global.u64 	[%rd1+536], %rd1796;
	ld.local.v2.u64 	{%rd1797, %rd1798}, [%rd8+544];
	st.global.u64 	[%rd1+544], %rd1797;
	st.global.u64 	[%rd1+552], %rd1798;
	ld.local.v2.u64 	{%rd1799, %rd1800}, [%rd8+560];
	st.global.u64 	[%rd1+560], %rd1799;
	st.global.u64 	[%rd1+568], %rd1800;
	ld.local.v2.u64 	{%rd1801, %rd1802}, [%rd8+576];
	st.global.u64 	[%rd1+576], %rd1801;
	st.global.u64 	[%rd1+584], %rd1802;
	ld.local.v2.u64 	{%rd1803, %rd1804}, [%rd8+592];
	st.global.u64 	[%rd1+592], %rd1803;
	st.global.u64 	[%rd1+600], %rd1804;
	ld.local.v2.u64 	{%rd1805, %rd1806}, [%rd8+608];
	st.global.u64 	[%rd1+608], %rd1805;
	st.global.u64 	[%rd1+616], %rd1806;
	ld.local.v2.u64 	{%rd1807, %rd1808}, [%rd8+624];
	st.global.u64 	[%rd1+624], %rd1807;
	st.global.u64 	[%rd1+632], %rd1808;
	ld.local.v2.u64 	{%rd1809, %rd1810}, [%rd8+640];
	st.global.u64 	[%rd1+640], %rd1809;
	st.global.u64 	[%rd1+648], %rd1810;
	ld.local.v2.u64 	{%rd1811, %rd1812}, [%rd8+656];
	st.global.u64 	[%rd1+656], %rd1811;
	st.global.u64 	[%rd1+664], %rd1812;
	ld.local.v2.u64 	{%rd1813, %rd1814}, [%rd8+672];
	st.global.u64 	[%rd1+672], %rd1813;
	st.global.u64 	[%rd1+680], %rd1814;
	ld.local.v2.u64 	{%rd1815, %rd1816}, [%rd8+688];
	st.global.u64 	[%rd1+688], %rd1815;
	st.global.u64 	[%rd1+696], %rd1816;
	ld.local.v2.u64 	{%rd1817, %rd1818}, [%rd8+704];
	st.global.u64 	[%rd1+704], %rd1817;
	st.global.u64 	[%rd1+712], %rd1818;
	ld.local.v2.u64 	{%rd1819, %rd1820}, [%rd8+720];
	st.global.u64 	[%rd1+720], %rd1819;
	st.global.u64 	[%rd1+728], %rd1820;
	ld.local.v2.u64 	{%rd1821, %rd1822}, [%rd8+736];
	st.global.u64 	[%rd1+736], %rd1821;
	st.global.u64 	[%rd1+744], %rd1822;
	ld.local.v2.u64 	{%rd1823, %rd1824}, [%rd8+752];
	st.global.u64 	[%rd1+752], %rd1823;
	st.global.u64 	[%rd1+760], %rd1824;
	ld.local.v2.u64 	{%rd1825, %rd1826}, [%rd8+768];
	st.global.u64 	[%rd1+768], %rd1825;
	st.global.u64 	[%rd1+776], %rd1826;
	ld.local.v2.u64 	{%rd1827, %rd1828}, [%rd8+784];
	st.global.u64 	[%rd1+784], %rd1827;
	st.global.u64 	[%rd1+792], %rd1828;
	ld.local.v2.u64 	{%rd1829, %rd1830}, [%rd8+800];
	st.global.u64 	[%rd1+800], %rd1829;
	st.global.u64 	[%rd1+808], %rd1830;
	ld.local.v2.u64 	{%rd1831, %rd1832}, [%rd8+816];
	st.global.u64 	[%rd1+816], %rd1831;
	st.global.u64 	[%rd1+824], %rd1832;
	ld.local.v2.u64 	{%rd1833, %rd1834}, [%rd8+832];
	st.global.u64 	[%rd1+832], %rd1833;
	st.global.u64 	[%rd1+840], %rd1834;
	ld.local.v2.u64 	{%rd1835, %rd1836}, [%rd8+848];
	st.global.u64 	[%rd1+848], %rd1835;
	st.global.u64 	[%rd1+856], %rd1836;
	ld.local.v2.u64 	{%rd1837, %rd1838}, [%rd8+864];
	st.global.u64 	[%rd1+864], %rd1837;
	st.global.u64 	[%rd1+872], %rd1838;
	ld.local.v2.u64 	{%rd1839, %rd1840}, [%rd8+880];
	st.global.u64 	[%rd1+880], %rd1839;
	st.global.u64 	[%rd1+888], %rd1840;
	ld.local.v2.u64 	{%rd1841, %rd1842}, [%rd8+896];
	st.global.u64 	[%rd1+896], %rd1841;
	st.global.u64 	[%rd1+904], %rd1842;
	ld.local.v2.u64 	{%rd1843, %rd1844}, [%rd8+912];
	st.global.u64 	[%rd1+912], %rd1843;
	st.global.u64 	[%rd1+920], %rd1844;
	ld.local.v2.u64 	{%rd1845, %rd1846}, [%rd8+928];
	st.global.u64 	[%rd1+928], %rd1845;
	st.global.u64 	[%rd1+936], %rd1846;
	ld.local.v2.u64 	{%rd1847, %rd1848}, [%rd8+944];
	st.global.u64 	[%rd1+944], %rd1847;
	st.global.u64 	[%rd1+952], %rd1848;
	ld.local.v2.u64 	{%rd1849, %rd1850}, [%rd8+960];
	st.global.u64 	[%rd1+960], %rd1849;
	st.global.u64 	[%rd1+968], %rd1850;
	ld.local.v2.u64 	{%rd1851, %rd1852}, [%rd8+976];
	st.global.u64 	[%rd1+976], %rd1851;
	st.global.u64 	[%rd1+984], %rd1852;
	ld.local.v2.u64 	{%rd1853, %rd1854}, [%rd8+992];
	st.global.u64 	[%rd1+992], %rd1853;
	st.global.u64 	[%rd1+1000], %rd1854;
	ld.local.v2.u64 	{%rd1855, %rd1856}, [%rd8+1008];
	st.global.u64 	[%rd1+1008], %rd1855;
	st.global.u64 	[%rd1+1016], %rd1856;
	{ // callseq 4, 0
	.param .b64 param0;
	st.param.b64 	[param0], 76;
	.param .b64 retval0;
	call.uni (retval0), 
	malloc, 
	(
	param0
	);
	ld.param.b64 	%rd1857, [retval0];
	} // callseq 4
	mov.b32 	%r722, 0;
	st.u8 	[%rd1857+3], %r722;
	st.u8 	[%rd1857+2], %r722;
	mov.b32 	%r723, 4;
	st.u8 	[%rd1857+1], %r723;
	st.u8 	[%rd1857], %r722;
	st.u8 	[%rd1857+4], %rs4;
	st.u8 	[%rd1857+5], %rs5;
	st.u8 	[%rd1857+6], %rs6;
	st.u8 	[%rd1857+7], %rs7;
	st.u8 	[%rd1857+8], %rs8;
	st.u8 	[%rd1857+9], %rs9;
	st.u8 	[%rd1857+10], %rs10;
	st.u8 	[%rd1857+11], %rs11;
	st.u8 	[%rd1857+12], %rs12;
	st.u8 	[%rd1857+13], %rs13;
	st.u8 	[%rd1857+14], %rs14;
	st.u8 	[%rd1857+15], %rs15;
	st.u8 	[%rd1857+16], %rs16;
	st.u8 	[%rd1857+17], %rs17;
	st.u8 	[%rd1857+18], %rs18;
	st.u8 	[%rd1857+19], %rs19;
	st.u8 	[%rd1857+20], %rs20;
	st.u8 	[%rd1857+21], %rs21;
	st.u8 	[%rd1857+22], %rs22;
	st.u8 	[%rd1857+23], %rs23;
	st.u8 	[%rd1857+24], %rs24;
	st.u8 	[%rd1857+25], %rs25;
	st.u8 	[%rd1857+26], %rs26;
	st.u8 	[%rd1857+27], %rs27;
	st.u8 	[%rd1857+28], %rs28;
	st.u8 	[%rd1857+29], %rs29;
	st.u8 	[%rd1857+30], %rs30;
	st.u8 	[%rd1857+31], %rs31;
	st.u8 	[%rd1857+32], %rs32;
	st.u8 	[%rd1857+33], %rs33;
	st.u8 	[%rd1857+34], %rs34;
	st.u8 	[%rd1857+35], %rs35;
	st.u8 	[%rd1857+36], %rs36;
	st.u8 	[%rd1857+37], %rs37;
	st.u8 	[%rd1857+38], %rs38;
	st.u8 	[%rd1857+39], %rs39;
	st.u8 	[%rd1857+40], %rs40;
	st.u8 	[%rd1857+41], %rs41;
	st.u8 	[%rd1857+42], %rs42;
	st.u8 	[%rd1857+43], %rs43;
	st.u8 	[%rd1857+44], %rs44;
	st.u8 	[%rd1857+45], %rs45;
	st.u8 	[%rd1857+46], %rs46;
	st.u8 	[%rd1857+47], %rs47;
	st.u8 	[%rd1857+48], %rs48;
	st.u8 	[%rd1857+49], %rs49;
	st.u8 	[%rd1857+50], %rs50;
	st.u8 	[%rd1857+51], %rs51;
	st.u8 	[%rd1857+52], %rs52;
	st.u8 	[%rd1857+53], %rs53;
	st.u8 	[%rd1857+54], %rs54;
	st.u8 	[%rd1857+55], %rs55;
	st.u8 	[%rd1857+56], %rs56;
	st.u8 	[%rd1857+57], %rs57;
	st.u8 	[%rd1857+58], %rs58;
	st.u8 	[%rd1857+59], %rs59;
	st.u8 	[%rd1857+60], %rs60;
	st.u8 	[%rd1857+61], %rs61;
	st.u8 	[%rd1857+62], %rs62;
	st.u8 	[%rd1857+63], %rs63;
	st.u8 	[%rd1857+64], %rs64;
	st.u8 	[%rd1857+65], %rs65;
	st.u8 	[%rd1857+66], %rs66;
	st.u8 	[%rd1857+67], %rs67;
	mov.b16 	%rs99, 1;
	st.u8 	[%rd1857+68], %rs99;
	mov.b16 	%rs100, 0;
	st.u8 	[%rd1857+69], %rs100;
	st.u8 	[%rd1857+70], %rs100;
	st.u8 	[%rd1857+71], %rs100;
	st.u8 	[%rd1857+72], %rs100;
	st.u8 	[%rd1857+73], %rs100;
	st.u8 	[%rd1857+74], %rs100;
	st.u8 	[%rd1857+75], %rs100;
	mov.b64 	%rd9231, 0;
$L__BB0_28:
	add.s64 	%rd1858, %rd1857, %rd9231;
	ld.u8 	%rs101, [%rd1858];
	add.s64 	%rd1859, %rd2, %rd9231;
	st.local.u8 	[%rd1859], %rs101;
	add.s64 	%rd268, %rd9231, 1;
	setp.lt.u64 	%p18, %rd9231, 75;
	mov.u64 	%rd9231, %rd268;
	@%p18 bra 	$L__BB0_28;
	mov.b32 	%r2562, 0;
	st.local.u32 	[%rd2+76], %r2562;
	st.local.v4.u32 	[%rd2+80], {%r2562, %r2562, %r2562, %r2562};
	st.local.v4.u32 	[%rd2+96], {%r2562, %r2562, %r2562, %r2562};
	st.local.v4.u32 	[%rd2+112], {%r2562, %r2562, %r2562, %r2562};
	mov.b64 	%rd9247, 5840696475078001361;
	mov.b64 	%rd9246, 7640891576939301192;
	mov.b64 	%rd9245, 5840696475078001309;
	mov.b64 	%rd9244, 7640891576956012808;
	mov.b64 	%rd9241, -7276294671716946913;
	mov.b64 	%rd9240, -4942790177534073029;
	mov.b64 	%rd9239, 2270897969802886507;
	mov.b64 	%rd9237, -2270897969802886508;
	mov.b64 	%rd9236, 4354685564936845355;
	mov.b64 	%rd9233, 6620516959819538809;
	mov.b64 	%rd9232, -6534734903238641935;
	mov.u64 	%rd9234, %rd9232;
	mov.u64 	%rd9235, %rd9233;
	mov.u64 	%rd9238, %rd9236;
	mov.u64 	%rd9242, %rd9240;
	mov.u64 	%rd9243, %rd9241;
$L__BB0_30:
	mul.wide.u32 	%rd1871, %r2562, 16;
	add.s64 	%rd1873, %rd1003, %rd1871;
	ld.const.u8 	%r725, [%rd1873];
	mul.wide.u32 	%rd1874, %r725, 8;
	add.s64 	%rd1875, %rd2, %rd1874;
	ld.local.u64 	%rd1876, [%rd1875];
	ld.const.u8 	%r726, [%rd1873+1];
	mul.wide.u32 	%rd1877, %r726, 8;
	add.s64 	%rd1878, %rd2, %rd1877;
	ld.local.u64 	%rd1879, [%rd1878];
	add.s64 	%rd1880, %rd9247, %rd1876;
	add.s64 	%rd1881, %rd1880, %rd9246;
	xor.b64  	%rd1882, %rd9245, %rd1881;
	mov.b64 	{%r727, %r728}, %rd1882;
	mov.b64 	%rd1883, {%r728, %r727};
	add.s64 	%rd1884, %rd9244, %rd1883;
	xor.b64  	%rd1885, %rd9247, %rd1884;
	mov.b64 	{%r729, %r730}, %rd1885;
	shf.l.wrap.b32 	%r731, %r730, %r729, 8;
	shf.l.wrap.b32 	%r732, %r729, %r730, 8;
	mov.b64 	%rd1886, {%r732, %r731};
	add.s64 	%rd1887, %rd1886, %rd1879;
	add.s64 	%rd1888, %rd1887, %rd1881;
	xor.b64  	%rd1889, %rd1883, %rd1888;
	mov.b64 	{%r733, %r734}, %rd1889;
	shf.l.wrap.b32 	%r735, %r734, %r733, 16;
	shf.l.wrap.b32 	%r736, %r733, %r734, 16;
	mov.b64 	%rd1890, {%r736, %r735};
	add.s64 	%rd1891, %rd1884, %rd1890;
	xor.b64  	%rd1892, %rd1886, %rd1891;
	mov.b64 	{%r737, %r738}, %rd1892;
	shf.l.wrap.b32 	%r739, %r737, %r738, 1;
	shf.l.wrap.b32 	%r740, %r738, %r737, 1;
	mov.b64 	%rd1893, {%r740, %r739};
	ld.const.u8 	%r741, [%rd1873+2];
	mul.wide.u32 	%rd1894, %r741, 8;
	add.s64 	%rd1895, %rd2, %rd1894;
	ld.local.u64 	%rd1896, [%rd1895];
	ld.const.u8 	%r742, [%rd1873+3];
	mul.wide.u32 	%rd1897, %r742, 8;
	add.s64 	%rd1898, %rd2, %rd1897;
	ld.local.u64 	%rd1899, [%rd1898];
	add.s64 	%rd1900, %rd9243, %rd1896;
	add.s64 	%rd1901, %rd1900, %rd9242;
	xor.b64  	%rd1902, %rd9241, %rd1901;
	mov.b64 	{%r743, %r744}, %rd1902;
	mov.b64 	%rd1903, {%r744, %r743};
	add.s64 	%rd1904, %rd9240, %rd1903;
	xor.b64  	%rd1905, %rd9243, %rd1904;
	mov.b64 	{%r745, %r746}, %rd1905;
	shf.l.wrap.b32 	%r747, %r746, %r745, 8;
	shf.l.wrap.b32 	%r748, %r745, %r746, 8;
	mov.b64 	%rd1906, {%r748, %r747};
	add.s64 	%rd1907, %rd1906, %rd1899;
	add.s64 	%rd1908, %rd1907, %rd1901;
	xor.b64  	%rd1909, %rd1903, %rd1908;
	mov.b64 	{%r749, %r750}, %rd1909;
	shf.l.wrap.b32 	%r751, %r750, %r749, 16;
	shf.l.wrap.b32 	%r752, %r749, %r750, 16;
	mov.b64 	%rd1910, {%r752, %r751};
	add.s64 	%rd1911, %rd1904, %rd1910;
	xor.b64  	%rd1912, %rd1906, %rd1911;
	mov.b64 	{%r753, %r754}, %rd1912;
	shf.l.wrap.b32 	%r755, %r753, %r754, 1;
	shf.l.wrap.b32 	%r756, %r754, %r753, 1;
	mov.b64 	%rd1913, {%r756, %r755};
	ld.const.u8 	%r757, [%rd1873+4];
	mul.wide.u32 	%rd1914, %r757, 8;
	add.s64 	%rd1915, %rd2, %rd1914;
	ld.local.u64 	%rd1916, [%rd1915];
	ld.const.u8 	%r758, [%rd1873+5];
	mul.wide.u32 	%rd1917, %r758, 8;
	add.s64 	%rd1918, %rd2, %rd1917;
	ld.local.u64 	%rd1919, [%rd1918];
	add.s64 	%rd1920, %rd9239, %rd1916;
	add.s64 	%rd1921, %rd1920, %rd9238;
	xor.b64  	%rd1922, %rd9237, %rd1921;
	mov.b64 	{%r759, %r760}, %rd1922;
	mov.b64 	%rd1923, {%r760, %r759};
	add.s64 	%rd1924, %rd9236, %rd1923;
	xor.b64  	%rd1925, %rd9239, %rd1924;
	mov.b64 	{%r761, %r762}, %rd1925;
	shf.l.wrap.b32 	%r763, %r762, %r761, 8;
	shf.l.wrap.b32 	%r764, %r761, %r762, 8;
	mov.b64 	%rd1926, {%r764, %r763};
	add.s64 	%rd1927, %rd1926, %rd1919;
	add.s64 	%rd1928, %rd1927, %rd1921;
	xor.b64  	%rd1929, %rd1923, %rd1928;
	mov.b64 	{%r765, %r766}, %rd1929;
	shf.l.wrap.b32 	%r767, %r766, %r765, 16;
	shf.l.wrap.b32 	%r768, %r765, %r766, 16;
	mov.b64 	%rd1930, {%r768, %r767};
	add.s64 	%rd1931, %rd1924, %rd1930;
	xor.b64  	%rd1932, %rd1926, %rd1931;
	mov.b64 	{%r769, %r770}, %rd1932;
	shf.l.wrap.b32 	%r771, %r769, %r770, 1;
	shf.l.wrap.b32 	%r772, %r770, %r769, 1;
	mov.b64 	%rd1933, {%r772, %r771};
	ld.const.u8 	%r773, [%rd1873+6];
	mul.wide.u32 	%rd1934, %r773, 8;
	add.s64 	%rd1935, %rd2, %rd1934;
	ld.local.u64 	%rd1936, [%rd1935];
	ld.const.u8 	%r774, [%rd1873+7];
	mul.wide.u32 	%rd1937, %r774, 8;
	add.s64 	%rd1938, %rd2, %rd1937;
	ld.local.u64 	%rd1939, [%rd1938];
	add.s64 	%rd1940, %rd9235, %rd1936;
	add.s64 	%rd1941, %rd1940, %rd9234;
	xor.b64  	%rd1942, %rd9233, %rd1941;
	mov.b64 	{%r775, %r776}, %rd1942;
	mov.b64 	%rd1943, {%r776, %r775};
	add.s64 	%rd1944, %rd9232, %rd1943;
	xor.b64  	%rd1945, %rd9235, %rd1944;
	mov.b64 	{%r777, %r778}, %rd1945;
	shf.l.wrap.b32 	%r779, %r778, %r777, 8;
	shf.l.wrap.b32 	%r780, %r777, %r778, 8;
	mov.b64 	%rd1946, {%r780, %r779};
	add.s64 	%rd1947, %rd1946, %rd1939;
	add.s64 	%rd1948, %rd1947, %rd1941;
	xor.b64  	%rd1949, %rd1943, %rd1948;
	mov.b64 	{%r781, %r782}, %rd1949;
	shf.l.wrap.b32 	%r783, %r782, %r781, 16;
	shf.l.wrap.b32 	%r784, %r781, %r782, 16;
	mov.b64 	%rd1950, {%r784, %r783};
	add.s64 	%rd1951, %rd1944, %rd1950;
	xor.b64  	%rd1952, %rd1946, %rd1951;
	mov.b64 	{%r785, %r786}, %rd1952;
	shf.l.wrap.b32 	%r787, %r785, %r786, 1;
	shf.l.wrap.b32 	%r788, %r786, %r785, 1;
	mov.b64 	%rd1953, {%r788, %r787};
	ld.const.u8 	%r789, [%rd1873+8];
	mul.wide.u32 	%rd1954, %r789, 8;
	add.s64 	%rd1955, %rd2, %rd1954;
	ld.local.u64 	%rd1956, [%rd1955];
	ld.const.u8 	%r790, [%rd1873+9];
	mul.wide.u32 	%rd1957, %r790, 8;
	add.s64 	%rd1958, %rd2, %rd1957;
	ld.local.u64 	%rd1959, [%rd1958];
	add.s64 	%rd1960, %rd1913, %rd1956;
	add.s64 	%rd1961, %rd1960, %rd1888;
	xor.b64  	%rd1962, %rd1950, %rd1961;
	mov.b64 	{%r791, %r792}, %rd1962;
	mov.b64 	%rd1963, {%r792, %r791};
	add.s64 	%rd1964, %rd1931, %rd1963;
	xor.b64  	%rd1965, %rd1913, %rd1964;
	mov.b64 	{%r793, %r794}, %rd1965;
	shf.l.wrap.b32 	%r795, %r794, %r793, 8;
	shf.l.wrap.b32 	%r796, %r793, %r794, 8;
	mov.b64 	%rd1966, {%r796, %r795};
	add.s64 	%rd1967, %rd1966, %rd1959;
	add.s64 	%rd9246, %rd1967, %rd1961;
	xor.b64  	%rd1968, %rd1963, %rd9246;
	mov.b64 	{%r797, %r798}, %rd1968;
	shf.l.wrap.b32 	%r799, %r798, %r797, 16;
	shf.l.wrap.b32 	%r800, %r797, %r798, 16;
	mov.b64 	%rd9233, {%r800, %r799};
	add.s64 	%rd9236, %rd1964, %rd9233;
	xor.b64  	%rd1969, %rd1966, %rd9236;
	mov.b64 	{%r801, %r802}, %rd1969;
	shf.l.wrap.b32 	%r803, %r801, %r802, 1;
	shf.l.wrap.b32 	%r804, %r802, %r801, 1;
	mov.b64 	%rd9243, {%r804, %r803};
	ld.const.u8 	%r805, [%rd1873+10];
	mul.wide.u32 	%rd1970, %r805, 8;
	add.s64 	%rd1971, %rd2, %rd1970;
	ld.local.u64 	%rd1972, [%rd1971];
	ld.const.u8 	%r806, [%rd1873+11];
	mul.wide.u32 	%rd1973, %r806, 8;
	add.s64 	%rd1974, %rd2, %rd1973;
	ld.local.u64 	%rd1975, [%rd1974];
	add.s64 	%rd1976, %rd1933, %rd1972;
	add.s64 	%rd1977, %rd1976, %rd1908;
	xor.b64  	%rd1978, %rd1890, %rd1977;
	mov.b64 	{%r807, %r808}, %rd1978;
	mov.b64 	%rd1979, {%r808, %r807};
	add.s64 	%rd1980, %rd1951, %rd1979;
	xor.b64  	%rd1981, %rd1933, %rd1980;
	mov.b64 	{%r809, %r810}, %rd1981;
	shf.l.wrap.b32 	%r811, %r810, %r809, 8;
	shf.l.wrap.b32 	%r812, %r809, %r810, 8;
	mov.b64 	%rd1982, {%r812, %r811};
	add.s64 	%rd1983, %rd1982, %rd1975;
	add.s64 	%rd9242, %rd1983, %rd1977;
	xor.b64  	%rd1984, %rd1979, %rd9242;
	mov.b64 	{%r813, %r814}, %rd1984;
	shf.l.wrap.b32 	%r815, %r814, %r813, 16;
	shf.l.wrap.b32 	%r816, %r813, %r814, 16;
	mov.b64 	%rd9245, {%r816, %r815};
	add.s64 	%rd9232, %rd1980, %rd9245;
	xor.b64  	%rd1985, %rd1982, %rd9232;
	mov.b64 	{%r817, %r818}, %rd1985;
	shf.l.wrap.b32 	%r819, %r817, %r818, 1;
	shf.l.wrap.b32 	%r820, %r818, %r817, 1;
	mov.b64 	%rd9239, {%r820, %r819};
	ld.const.u8 	%r821, [%rd1873+12];
	mul.wide.u32 	%rd1986, %r821, 8;
	add.s64 	%rd1987, %rd2, %rd1986;
	ld.local.u64 	%rd1988, [%rd1987];
	ld.const.u8 	%r822, [%rd1873+13];
	mul.wide.u32 	%rd1989, %r822, 8;
	add.s64 	%rd1990, %rd2, %rd1989;
	ld.local.u64 	%rd1991, [%rd1990];
	add.s64 	%rd1992, %rd1953, %rd1988;
	add.s64 	%rd1993, %rd1992, %rd1928;
	xor.b64  	%rd1994, %rd1910, %rd1993;
	mov.b64 	{%r823, %r824}, %rd1994;
	mov.b64 	%rd1995, {%r824, %r823};
	add.s64 	%rd1996, %rd1891, %rd1995;
	xor.b64  	%rd1997, %rd1953, %rd1996;
	mov.b64 	{%r825, %r826}, %rd1997;
	shf.l.wrap.b32 	%r827, %r826, %r825, 8;
	shf.l.wrap.b32 	%r828, %r825, %r826, 8;
	mov.b64 	%rd1998, {%r828, %r827};
	add.s64 	%rd1999, %rd1998, %rd1991;
	add.s64 	%rd9238, %rd1999, %rd1993;
	xor.b64  	%rd2000, %rd1995, %rd9238;
	mov.b64 	{%r829, %r830}, %rd2000;
	shf.l.wrap.b32 	%r831, %r830, %r829, 16;
	shf.l.wrap.b32 	%r832, %r829, %r830, 16;
	mov.b64 	%rd9241, {%r832, %r831};
	add.s64 	%rd9244, %rd1996, %rd9241;
	xor.b64  	%rd2001, %rd1998, %rd9244;
	mov.b64 	{%r833, %r834}, %rd2001;
	shf.l.wrap.b32 	%r835, %r833, %r834, 1;
	shf.l.wrap.b32 	%r836, %r834, %r833, 1;
	mov.b64 	%rd9235, {%r836, %r835};
	ld.const.u8 	%r837, [%rd1873+14];
	mul.wide.u32 	%rd2002, %r837, 8;
	add.s64 	%rd2003, %rd2, %rd2002;
	ld.local.u64 	%rd2004, [%rd2003];
	ld.const.u8 	%r838, [%rd1873+15];
	mul.wide.u32 	%rd2005, %r838, 8;
	add.s64 	%rd2006, %rd2, %rd2005;
	ld.local.u64 	%rd2007, [%rd2006];
	add.s64 	%rd2008, %rd1893, %rd2004;
	add.s64 	%rd2009, %rd2008, %rd1948;
	xor.b64  	%rd2010, %rd1930, %rd2009;
	mov.b64 	{%r839, %r840}, %rd2010;
	mov.b64 	%rd2011, {%r840, %r839};
	add.s64 	%rd2012, %rd1911, %rd2011;
	xor.b64  	%rd2013, %rd1893, %rd2012;
	mov.b64 	{%r841, %r842}, %rd2013;
	shf.l.wrap.b32 	%r843, %r842, %r841, 8;
	shf.l.wrap.b32 	%r844, %r841, %r842, 8;
	mov.b64 	%rd2014, {%r844, %r843};
	add.s64 	%rd2015, %rd2014, %rd2007;
	add.s64 	%rd9234, %rd2015, %rd2009;
	xor.b64  	%rd2016, %rd2011, %rd9234;
	mov.b64 	{%r845, %r846}, %rd2016;
	shf.l.wrap.b32 	%r847, %r846, %r845, 16;
	shf.l.wrap.b32 	%r848, %r845, %r846, 16;
	mov.b64 	%rd9237, {%r848, %r847};
	add.s64 	%rd9240, %rd2012, %rd9237;
	xor.b64  	%rd2017, %rd2014, %rd9240;
	mov.b64 	{%r849, %r850}, %rd2017;
	shf.l.wrap.b32 	%r851, %r849, %r850, 1;
	shf.l.wrap.b32 	%r852, %r850, %r849, 1;
	mov.b64 	%rd9247, {%r852, %r851};
	add.s32 	%r2562, %r2562, 1;
	setp.ne.s32 	%p19, %r2562, 12;
	@%p19 bra 	$L__BB0_30;
	xor.b64  	%rd2018, %rd9244, %rd9246;
	xor.b64  	%rd9255, %rd2018, 7640891576939301192;
	xor.b64  	%rd2019, %rd9240, %rd9242;
	xor.b64  	%rd9254, %rd2019, -4942790177534073029;
	xor.b64  	%rd2020, %rd9236, %rd9238;
	xor.b64  	%rd9253, %rd2020, 4354685564936845355;
	xor.b64  	%rd2021, %rd9232, %rd9234;
	xor.b64  	%rd9252, %rd2021, -6534734903238641935;
	xor.b64  	%rd2022, %rd9245, %rd9247;
	xor.b64  	%rd9251, %rd2022, 5840696475078001361;
	xor.b64  	%rd2023, %rd9241, %rd9243;
	xor.b64  	%rd9250, %rd2023, -7276294671716946913;
	xor.b64  	%rd2024, %rd9237, %rd9239;
	xor.b64  	%rd9249, %rd2024, 2270897969802886507;
	xor.b64  	%rd2025, %rd9233, %rd9235;
	xor.b64  	%rd9248, %rd2025, 6620516959819538809;
	{ // callseq 5, 0
	.param .b64 param0;
	st.param.b64 	[param0], %rd1857;
	call.uni 
	free, 
	(
	param0
	);
	} // callseq 5
	st.local.v2.u64 	[%rd8], {%rd9255, %rd9254};
	st.local.v2.u64 	[%rd8+16], {%rd9253, %rd9252};
	mov.b32 	%r2563, 992;
$L__BB0_32:
	mov.u64 	%rd317, %rd9256;
	st.local.v2.u64 	[%rd2], {%rd9255, %rd9254};
	st.local.v2.u64 	[%rd2+16], {%rd9253, %rd9252};
	st.local.v2.u64 	[%rd2+32], {%rd9251, %rd9250};
	st.local.v2.u64 	[%rd2+48], {%rd9249, %rd9248};
	mov.b32 	%r2564, 0;
	st.local.v4.u32 	[%rd2+64], {%r2564, %r2564, %r2564, %r2564};
	st.local.v4.u32 	[%rd2+80], {%r2564, %r2564, %r2564, %r2564};
	st.local.v4.u32 	[%rd2+96], {%r2564, %r2564, %r2564, %r2564};
	st.local.v4.u32 	[%rd2+112], {%r2564, %r2564, %r2564, %r2564};
	add.s64 	%rd9257, %rd1003, 7;
	mov.b64 	%rd9273, 5840696475078001361;
	mov.b64 	%rd9272, 7640891576939301192;
	mov.b64 	%rd9271, 5840696475078001297;
	mov.b64 	%rd9270, 7640891576956012808;
	mov.b64 	%rd9267, -7276294671716946913;
	mov.b64 	%rd9266, -4942790177534073029;
	mov.b64 	%rd9265, 2270897969802886507;
	mov.b64 	%rd9263, -2270897969802886508;
	mov.b64 	%rd9262, 4354685564936845355;
	mov.b64 	%rd9259, 6620516959819538809;
	mov.b64 	%rd9258, -6534734903238641935;
	mov.u64 	%rd9260, %rd9258;
	mov.u64 	%rd9261, %rd9259;
	mov.u64 	%rd9264, %rd9262;
	mov.u64 	%rd9268, %rd9266;
	mov.u64 	%rd9269, %rd9267;
$L__BB0_33:
	ld.const.u8 	%r855, [%rd9257+-7];
	mul.wide.u32 	%rd2039, %r855, 8;
	add.s64 	%rd2040, %rd2, %rd2039;
	ld.local.u64 	%rd2041, [%rd2040];
	ld.const.u8 	%r856, [%rd9257+-6];
	mul.wide.u32 	%rd2042, %r856, 8;
	add.s64 	%rd2043, %rd2, %rd2042;
	ld.local.u64 	%rd2044, [%rd2043];
	add.s64 	%rd2045, %rd9273, %rd2041;
	add.s64 	%rd2046, %rd2045, %rd9272;
	xor.b64  	%rd2047, %rd9271, %rd2046;
	mov.b64 	{%r857, %r858}, %rd2047;
	mov.b64 	%rd2048, {%r858, %r857};
	add.s64 	%rd2049, %rd9270, %rd2048;
	xor.b64  	%rd2050, %rd9273, %rd2049;
	mov.b64 	{%r859, %r860}, %rd2050;
	shf.l.wrap.b32 	%r861, %r860, %r859, 8;
	shf.l.wrap.b32 	%r862, %r859, %r860, 8;
	mov.b64 	%rd2051, {%r862, %r861};
	add.s64 	%rd2052, %rd2051, %rd2044;
	add.s64 	%rd2053, %rd2052, %rd2046;
	xor.b64  	%rd2054, %rd2048, %rd2053;
	mov.b64 	{%r863, %r864}, %rd2054;
	shf.l.wrap.b32 	%r865, %r864, %r863, 16;
	shf.l.wrap.b32 	%r866, %r863, %r864, 16;
	mov.b64 	%rd2055, {%r866, %r865};
	add.s64 	%rd2056, %rd2049, %rd2055;
	xor.b64  	%rd2057, %rd2051, %rd2056;
	mov.b64 	{%r867, %r868}, %rd2057;
	shf.l.wrap.b32 	%r869, %r867, %r868, 1;
	shf.l.wrap.b32 	%r870, %r868, %r867, 1;
	mov.b64 	%rd2058, {%r870, %r869};
	ld.const.u8 	%r871, [%rd9257+-5];
	mul.wide.u32 	%rd2059, %r871, 8;
	add.s64 	%rd2060, %rd2, %rd2059;
	ld.local.u64 	%rd2061, [%rd2060];
	ld.const.u8 	%r872, [%rd9257+-4];
	mul.wide.u32 	%rd2062, %r872, 8;
	add.s64 	%rd2063, %rd2, %rd2062;
	ld.local.u64 	%rd2064, [%rd2063];
	add.s64 	%rd2065, %rd9269, %rd2061;
	add.s64 	%rd2066, %rd2065, %rd9268;
	xor.b64  	%rd2067, %rd9267, %rd2066;
	mov.b64 	{%r873, %r874}, %rd2067;
	mov.b64 	%rd2068, {%r874, %r873};
	add.s64 	%rd2069, %rd9266, %rd2068;
	xor.b64  	%rd2070, %rd9269, %rd2069;
	mov.b64 	{%r875, %r876}, %rd2070;
	shf.l.wrap.b32 	%r877, %r876, %r875, 8;
	shf.l.wrap.b32 	%r878, %r875, %r876, 8;
	mov.b64 	%rd2071, {%r878, %r877};
	add.s64 	%rd2072, %rd2071, %rd2064;
	add.s64 	%rd2073, %rd2072, %rd2066;
	xor.b64  	%rd2074, %rd2068, %rd2073;
	mov.b64 	{%r879, %r880}, %rd2074;
	shf.l.wrap.b32 	%r881, %r880, %r879, 16;
	shf.l.wrap.b32 	%r882, %r879, %r880, 16;
	mov.b64 	%rd2075, {%r882, %r881};
	add.s64 	%rd2076, %rd2069, %rd2075;
	xor.b64  	%rd2077, %rd2071, %rd2076;
	mov.b64 	{%r883, %r884}, %rd2077;
	shf.l.wrap.b32 	%r885, %r883, %r884, 1;
	shf.l.wrap.b32 	%r886, %r884, %r883, 1;
	mov.b64 	%rd2078, {%r886, %r885};
	ld.const.u8 	%r887, [%rd9257+-3];
	mul.wide.u32 	%rd2079, %r887, 8;
	add.s64 	%rd2080, %rd2, %rd2079;
	ld.local.u64 	%rd2081, [%rd2080];
	ld.const.u8 	%r888, [%rd9257+-2];
	mul.wide.u32 	%rd2082, %r888, 8;
	add.s64 	%rd2083, %rd2, %rd2082;
	ld.local.u64 	%rd2084, [%rd2083];
	add.s64 	%rd2085, %rd9265, %rd2081;
	add.s64 	%rd2086, %rd2085, %rd9264;
	xor.b64  	%rd2087, %rd9263, %rd2086;
	mov.b64 	{%r889, %r890}, %rd2087;
	mov.b64 	%rd2088, {%r890, %r889};
	add.s64 	%rd2089, %rd9262, %rd2088;
	xor.b64  	%rd2090, %rd9265, %rd2089;
	mov.b64 	{%r891, %r892}, %rd2090;
	shf.l.wrap.b32 	%r893, %r892, %r891, 8;
	shf.l.wrap.b32 	%r894, %r891, %r892, 8;
	mov.b64 	%rd2091, {%r894, %r893};
	add.s64 	%rd2092, %rd2091, %rd2084;
	add.s64 	%rd2093, %rd2092, %rd2086;
	xor.b64  	%rd2094, %rd2088, %rd2093;
	mov.b64 	{%r895, %r896}, %rd2094;
	shf.l.wrap.b32 	%r897, %r896, %r895, 16;
	shf.l.wrap.b32 	%r898, %r895, %r896, 16;
	mov.b64 	%rd2095, {%r898, %r897};
	add.s64 	%rd2096, %rd2089, %rd2095;
	xor.b64  	%rd2097, %rd2091, %rd2096;
	mov.b64 	{%r899, %r900}, %rd2097;
	shf.l.wrap.b32 	%r901, %r899, %r900, 1;
	shf.l.wrap.b32 	%r902, %r900, %r899, 1;
	mov.b64 	%rd2098, {%r902, %r901};
	ld.const.u8 	%r903, [%rd9257+-1];
	mul.wide.u32 	%rd2099, %r903, 8;
	add.s64 	%rd2100, %rd2, %rd2099;
	ld.local.u64 	%rd2101, [%rd2100];
	ld.const.u8 	%r904, [%rd9257];
	mul.wide.u32 	%rd2102, %r904, 8;
	add.s64 	%rd2103, %rd2, %rd2102;
	ld.local.u64 	%rd2104, [%rd2103];
	add.s64 	%rd2105, %rd9261, %rd2101;
	add.s64 	%rd2106, %rd2105, %rd9260;
	xor.b64  	%rd2107, %rd9259, %rd2106;
	mov.b64 	{%r905, %r906}, %rd2107;
	mov.b64 	%rd2108, {%r906, %r905};
	add.s64 	%rd2109, %rd9258, %rd2108;
	xor.b64  	%rd2110, %rd9261, %rd2109;
	mov.b64 	{%r907, %r908}, %rd2110;
	shf.l.wrap.b32 	%r909, %r908, %r907, 8;
	shf.l.wrap.b32 	%r910, %r907, %r908, 8;
	mov.b64 	%rd2111, {%r910, %r909};
	add.s64 	%rd2112, %rd2111, %rd2104;
	add.s64 	%rd2113, %rd2112, %rd2106;
	xor.b64  	%rd2114, %rd2108, %rd2113;
	mov.b64 	{%r911, %r912}, %rd2114;
	shf.l.wrap.b32 	%r913, %r912, %r911, 16;
	shf.l.wrap.b32 	%r914, %r911, %r912, 16;
	mov.b64 	%rd2115, {%r914, %r913};
	add.s64 	%rd2116, %rd2109, %rd2115;
	xor.b64  	%rd2117, %rd2111, %rd2116;
	mov.b64 	{%r915, %r916}, %rd2117;
	shf.l.wrap.b32 	%r917, %r915, %r916, 1;
	shf.l.wrap.b32 	%r918, %r916, %r915, 1;
	mov.b64 	%rd2118, {%r918, %r917};
	ld.const.u8 	%r919, [%rd9257+1];
	mul.wide.u32 	%rd2119, %r919, 8;
	add.s64 	%rd2120, %rd2, %rd2119;
	ld.local.u64 	%rd2121, [%rd2120];
	ld.const.u8 	%r920, [%rd9257+2];
	mul.wide.u32 	%rd2122, %r920, 8;
	add.s64 	%rd2123, %rd2, %rd2122;
	ld.local.u64 	%rd2124, [%rd2123];
	add.s64 	%rd2125, %rd2078, %rd2121;
	add.s64 	%rd2126, %rd2125, %rd2053;
	xor.b64  	%rd2127, %rd2115, %rd2126;
	mov.b64 	{%r921, %r922}, %rd2127;
	mov.b64 	%rd2128, {%r922, %r921};
	add.s64 	%rd2129, %rd2096, %rd2128;
	xor.b64  	%rd2130, %rd2078, %rd2129;
	mov.b64 	{%r923, %r924}, %rd2130;
	shf.l.wrap.b32 	%r925, %r924, %r923, 8;
	shf.l.wrap.b32 	%r926, %r923, %r924, 8;
	mov.b64 	%rd2131, {%r926, %r925};
	add.s64 	%rd2132, %rd2131, %rd2124;
	add.s64 	%rd9272, %rd2132, %rd2126;
	xor.b64  	%rd2133, %rd2128, %rd9272;
	mov.b64 	{%r927, %r928}, %rd2133;
	shf.l.wrap.b32 	%r929, %r928, %r927, 16;
	shf.l.wrap.b32 	%r930, %r927, %r928, 16;
	mov.b64 	%rd9259, {%r930, %r929};
	add.s64 	%rd9262, %rd2129, %rd9259;
	xor.b64  	%rd2134, %rd2131, %rd9262;
	mov.b64 	{%r931, %r932}, %rd2134;
	shf.l.wrap.b32 	%r933, %r931, %r932, 1;
	shf.l.wrap.b32 	%r934, %r932, %r931, 1;
	mov.b64 	%rd9269, {%r934, %r933};
	ld.const.u8 	%r935, [%rd9257+3];
	mul.wide.u32 	%rd2135, %r935, 8;
	add.s64 	%rd2136, %rd2, %rd2135;
	ld.local.u64 	%rd2137, [%rd2136];
	ld.const.u8 	%r936, [%rd9257+4];
	mul.wide.u32 	%rd2138, %r936, 8;
	add.s64 	%rd2139, %rd2, %rd2138;
	ld.local.u64 	%rd2140, [%rd2139];
	add.s64 	%rd2141, %rd2098, %rd2137;
	add.s64 	%rd2142, %rd2141, %rd2073;
	xor.b64  	%rd2143, %rd2055, %rd2142;
	mov.b64 	{%r937, %r938}, %rd2143;
	mov.b64 	%rd2144, {%r938, %r937};
	add.s64 	%rd2145, %rd2116, %rd2144;
	xor.b64  	%rd2146, %rd2098, %rd2145;
	mov.b64 	{%r939, %r940}, %rd2146;
	shf.l.wrap.b32 	%r941, %r940, %r939, 8;
	shf.l.wrap.b32 	%r942, %r939, %r940, 8;
	mov.b64 	%rd2147, {%r942, %r941};
	add.s64 	%rd2148, %rd2147, %rd2140;
	add.s64 	%rd9268, %rd2148, %rd2142;
	xor.b64  	%rd2149, %rd2144, %rd9268;
	mov.b64 	{%r943, %r944}, %rd2149;
	shf.l.wrap.b32 	%r945, %r944, %r943, 16;
	shf.l.wrap.b32 	%r946, %r943, %r944, 16;
	mov.b64 	%rd9271, {%r946, %r945};
	add.s64 	%rd9258, %rd2145, %rd9271;
	xor.b64  	%rd2150, %rd2147, %rd9258;
	mov.b64 	{%r947, %r948}, %rd2150;
	shf.l.wrap.b32 	%r949, %r947, %r948, 1;
	shf.l.wrap.b32 	%r950, %r948, %r947, 1;
	mov.b64 	%rd9265, {%r950, %r949};
	ld.const.u8 	%r951, [%rd9257+5];
	mul.wide.u32 	%rd2151, %r951, 8;
	add.s64 	%rd2152, %rd2, %rd2151;
	ld.local.u64 	%rd2153, [%rd2152];
	ld.const.u8 	%r952, [%rd9257+6];
	mul.wide.u32 	%rd2154, %r952, 8;
	add.s64 	%rd2155, %rd2, %rd2154;
	ld.local.u64 	%rd2156, [%rd2155];
	add.s64 	%rd2157, %rd2118, %rd2153;
	add.s64 	%rd2158, %rd2157, %rd2093;
	xor.b64  	%rd2159, %rd2075, %rd2158;
	mov.b64 	{%r953, %r954}, %rd2159;
	mov.b64 	%rd2160, {%r954, %r953};
	add.s64 	%rd2161, %rd2056, %rd2160;
	xor.b64  	%rd2162, %rd2118, %rd2161;
	mov.b64 	{%r955, %r956}, %rd2162;
	shf.l.wrap.b32 	%r957, %r956, %r955, 8;
	shf.l.wrap.b32 	%r958, %r955, %r956, 8;
	mov.b64 	%rd2163, {%r958, %r957};
	add.s64 	%rd2164, %rd2163, %rd2156;
	add.s64 	%rd9264, %rd2164, %rd2158;
	xor.b64  	%rd2165, %rd2160, %rd9264;
	mov.b64 	{%r959, %r960}, %rd2165;
	shf.l.wrap.b32 	%r961, %r960, %r959, 16;
	shf.l.wrap.b32 	%r962, %r959, %r960, 16;
	mov.b64 	%rd9267, {%r962, %r961};
	add.s64 	%rd9270, %rd2161, %rd9267;
	xor.b64  	%rd2166, %rd2163, %rd9270;
	mov.b64 	{%r963, %r964}, %rd2166;
	shf.l.wrap.b32 	%r965, %r963, %r964, 1;
	shf.l.wrap.b32 	%r966, %r964, %r963, 1;
	mov.b64 	%rd9261, {%r966, %r965};
	ld.const.u8 	%r967, [%rd9257+7];
	mul.wide.u32 	%rd2167, %r967, 8;
	add.s64 	%rd2168, %rd2, %rd2167;
	ld.local.u64 	%rd2169, [%rd2168];
	ld.const.u8 	%r968, [%rd9257+8];
	mul.wide.u32 	%rd2170, %r968, 8;
	add.s64 	%rd2171, %rd2, %rd2170;
	ld.local.u64 	%rd2172, [%rd2171];
	add.s64 	%rd2173, %rd2058, %rd2169;
	add.s64 	%rd2174, %rd2173, %rd2113;
	xor.b64  	%rd2175, %rd2095, %rd2174;
	mov.b64 	{%r969, %r970}, %rd2175;
	mov.b64 	%rd2176, {%r970, %r969};
	add.s64 	%rd2177, %rd2076, %rd2176;
	xor.b64  	%rd2178, %rd2058, %rd2177;
	mov.b64 	{%r971, %r972}, %rd2178;
	shf.l.wrap.b32 	%r973, %r972, %r971, 8;
	shf.l.wrap.b32 	%r974, %r971, %r972, 8;
	mov.b64 	%rd2179, {%r974, %r973};
	add.s64 	%rd2180, %rd2179, %rd2172;
	add.s64 	%rd9260, %rd2180, %rd2174;
	xor.b64  	%rd2181, %rd2176, %rd9260;
	mov.b64 	{%r975, %r976}, %rd2181;
	shf.l.wrap.b32 	%r977, %r976, %r975, 16;
	shf.l.wrap.b32 	%r978, %r975, %r976, 16;
	mov.b64 	%rd9263, {%r978, %r977};
	add.s64 	%rd9266, %rd2177, %rd9263;
	xor.b64  	%rd2182, %rd2179, %rd9266;
	mov.b64 	{%r979, %r980}, %rd2182;
	shf.l.wrap.b32 	%r981, %r979, %r980, 1;
	shf.l.wrap.b32 	%r982, %r980, %r979, 1;
	mov.b64 	%rd9273, {%r982, %r981};
	add.s32 	%r2564, %r2564, 1;
	add.s64 	%rd9257, %rd9257, 16;
	setp.ne.s32 	%p20, %r2564, 12;
	@%p20 bra 	$L__BB0_33;
	xor.b64  	%rd2183, %rd9270, %rd9272;
	xor.b64  	%rd9255, %rd2183, 7640891576939301192;
	xor.b64  	%rd2184, %rd9266, %rd9268;
	xor.b64  	%rd9254, %rd2184, -4942790177534073029;
	xor.b64  	%rd2185, %rd9262, %rd9264;
	xor.b64  	%rd9253, %rd2185, 4354685564936845355;
	xor.b64  	%rd2186, %rd9258, %rd9260;
	xor.b64  	%rd9252, %rd2186, -6534734903238641935;
	xor.b64  	%rd2187, %rd9271, %rd9273;
	xor.b64  	%rd9251, %rd2187, 5840696475078001361;
	xor.b64  	%rd2188, %rd9267, %rd9269;
	xor.b64  	%rd9250, %rd2188, -7276294671716946913;
	xor.b64  	%rd2189, %rd9263, %rd9265;
	xor.b64  	%rd9249, %rd2189, 2270897969802886507;
	xor.b64  	%rd2190, %rd9259, %rd9261;
	xor.b64  	%rd9248, %rd2190, 6620516959819538809;
	st.local.v2.u64 	[%rd317], {%rd9255, %rd9254};
	st.local.v2.u64 	[%rd317+16], {%rd9253, %rd9252};
	add.s32 	%r2563, %r2563, -32;
	add.s64 	%rd9256, %rd317, 32;
	setp.gt.u32 	%p21, %r2563, 64;
	@%p21 bra 	$L__BB0_32;
	st.local.v2.u64 	[%rd2], {%rd9255, %rd9254};
	st.local.v2.u64 	[%rd2+16], {%rd9253, %rd9252};
	st.local.v2.u64 	[%rd2+32], {%rd9251, %rd9250};
	st.local.v2.u64 	[%rd2+48], {%rd9249, %rd9248};
	mov.b32 	%r2565, 0;
	st.local.v4.u32 	[%rd2+64], {%r2565, %r2565, %r2565, %r2565};
	st.local.v4.u32 	[%rd2+80], {%r2565, %r2565, %r2565, %r2565};
	st.local.v4.u32 	[%rd2+96], {%r2565, %r2565, %r2565, %r2565};
	st.local.v4.u32 	[%rd2+112], {%r2565, %r2565, %r2565, %r2565};
	mov.b64 	%rd9289, 5840696475078001361;
	mov.b64 	%rd9288, 7640891576939301192;
	mov.b64 	%rd9287, 5840696475078001297;
	mov.b64 	%rd9286, 7640891576956012808;
	mov.b64 	%rd9283, -7276294671716946913;
	mov.b64 	%rd9282, -4942790177534073029;
	mov.b64 	%rd9281, 2270897969802886507;
	mov.b64 	%rd9279, -2270897969802886508;
	mov.b64 	%rd9278, 4354685564936845355;
	mov.b64 	%rd9275, 6620516959819538809;
	mov.b64 	%rd9274, -6534734903238641935;
	mov.u64 	%rd9276, %rd9274;
	mov.u64 	%rd9277, %rd9275;
	mov.u64 	%rd9280, %rd9278;
	mov.u64 	%rd9284, %rd9282;
	mov.u64 	%rd9285, %rd9283;
$L__BB0_36:
	mul.wide.u32 	%rd2202, %r2565, 16;
	add.s64 	%rd2204, %rd1003, %rd2202;
	ld.const.u8 	%r984, [%rd2204];
	mul.wide.u32 	%rd2205, %r984, 8;
	add.s64 	%rd2206, %rd2, %rd2205;
	ld.local.u64 	%rd2207, [%rd2206];
	ld.const.u8 	%r985, [%rd2204+1];
	mul.wide.u32 	%rd2208, %r985, 8;
	add.s64 	%rd2209, %rd2, %rd2208;
	ld.local.u64 	%rd2210, [%rd2209];
	add.s64 	%rd2211, %rd9289, %rd2207;
	add.s64 	%rd2212, %rd2211, %rd9288;
	xor.b64  	%rd2213, %rd9287, %rd2212;
	mov.b64 	{%r986, %r987}, %rd2213;
	mov.b64 	%rd2214, {%r987, %r986};
	add.s64 	%rd2215, %rd9286, %rd2214;
	xor.b64  	%rd2216, %rd9289, %rd2215;
	mov.b64 	{%r988, %r989}, %rd2216;
	shf.l.wrap.b32 	%r990, %r989, %r988, 8;
	shf.l.wrap.b32 	%r991, %r988, %r989, 8;
	mov.b64 	%rd2217, {%r991, %r990};
	add.s64 	%rd2218, %rd2217, %rd2210;
	add.s64 	%rd2219, %rd2218, %rd2212;
	xor.b64  	%rd2220, %rd2214, %rd2219;
	mov.b64 	{%r992, %r993}, %rd2220;
	shf.l.wrap.b32 	%r994, %r993, %r992, 16;
	shf.l.wrap.b32 	%r995, %r992, %r993, 16;
	mov.b64 	%rd2221, {%r995, %r994};
	add.s64 	%rd2222, %rd2215, %rd2221;
	xor.b64  	%rd2223, %rd2217, %rd2222;
	mov.b64 	{%r996, %r997}, %rd2223;
	shf.l.wrap.b32 	%r998, %r996, %r997, 1;
	shf.l.wrap.b32 	%r999, %r997, %r996, 1;
	mov.b64 	%rd2224, {%r999, %r998};
	ld.const.u8 	%r1000, [%rd2204+2];
	mul.wide.u32 	%rd2225, %r1000, 8;
	add.s64 	%rd2226, %rd2, %rd2225;
	ld.local.u64 	%rd2227, [%rd2226];
	ld.const.u8 	%r1001, [%rd2204+3];
	mul.wide.u32 	%rd2228, %r1001, 8;
	add.s64 	%rd2229, %rd2, %rd2228;
	ld.local.u64 	%rd2230, [%rd2229];
	add.s64 	%rd2231, %rd9285, %rd2227;
	add.s64 	%rd2232, %rd2231, %rd9284;
	xor.b64  	%rd2233, %rd9283, %rd2232;
	mov.b64 	{%r1002, %r1003}, %rd2233;
	mov.b64 	%rd2234, {%r1003, %r1002};
	add.s64 	%rd2235, %rd9282, %rd2234;
	xor.b64  	%rd2236, %rd9285, %rd2235;
	mov.b64 	{%r1004, %r1005}, %rd2236;
	shf.l.wrap.b32 	%r1006, %r1005, %r1004, 8;
	shf.l.wrap.b32 	%r1007, %r1004, %r1005, 8;
	mov.b64 	%rd2237, {%r1007, %r1006};
	add.s64 	%rd2238, %rd2237, %rd2230;
	add.s64 	%rd2239, %rd2238, %rd2232;
	xor.b64  	%rd2240, %rd2234, %rd2239;
	mov.b64 	{%r1008, %r1009}, %rd2240;
	shf.l.wrap.b32 	%r1010, %r1009, %r1008, 16;
	shf.l.wrap.b32 	%r1011, %r1008, %r1009, 16;
	mov.b64 	%rd2241, {%r1011, %r1010};
	add.s64 	%rd2242, %rd2235, %rd2241;
	xor.b64  	%rd2243, %rd2237, %rd2242;
	mov.b64 	{%r1012, %r1013}, %rd2243;
	shf.l.wrap.b32 	%r1014, %r1012, %r1013, 1;
	shf.l.wrap.b32 	%r1015, %r1013, %r1012, 1;
	mov.b64 	%rd2244, {%r1015, %r1014};
	ld.const.u8 	%r1016, [%rd2204+4];
	mul.wide.u32 	%rd2245, %r1016, 8;
	add.s64 	%rd2246, %rd2, %rd2245;
	ld.local.u64 	%rd2247, [%rd2246];
	ld.const.u8 	%r1017, [%rd2204+5];
	mul.wide.u32 	%rd2248, %r1017, 8;
	add.s64 	%rd2249, %rd2, %rd2248;
	ld.local.u64 	%rd2250, [%rd2249];
	add.s64 	%rd2251, %rd9281, %rd2247;
	add.s64 	%rd2252, %rd2251, %rd9280;
	xor.b64  	%rd2253, %rd9279, %rd2252;
	mov.b64 	{%r1018, %r1019}, %rd2253;
	mov.b64 	%rd2254, {%r1019, %r1018};
	add.s64 	%rd2255, %rd9278, %rd2254;
	xor.b64  	%rd2256, %rd9281, %rd2255;
	mov.b64 	{%r1020, %r1021}, %rd2256;
	shf.l.wrap.b32 	%r1022, %r1021, %r1020, 8;
	shf.l.wrap.b32 	%r1023, %r1020, %r1021, 8;
	mov.b64 	%rd2257, {%r1023, %r1022};
	add.s64 	%rd2258, %rd2257, %rd2250;
	add.s64 	%rd2259, %rd2258, %rd2252;
	xor.b64  	%rd2260, %rd2254, %rd2259;
	mov.b64 	{%r1024, %r1025}, %rd2260;
	shf.l.wrap.b32 	%r1026, %r1025, %r1024, 16;
	shf.l.wrap.b32 	%r1027, %r1024, %r1025, 16;
	mov.b64 	%rd2261, {%r1027, %r1026};
	add.s64 	%rd2262, %rd2255, %rd2261;
	xor.b64  	%rd2263, %rd2257, %rd2262;
	mov.b64 	{%r1028, %r1029}, %rd2263;
	shf.l.wrap.b32 	%r1030, %r1028, %r1029, 1;
	shf.l.wrap.b32 	%r1031, %r1029, %r1028, 1;
	mov.b64 	%rd2264, {%r1031, %r1030};
	ld.const.u8 	%r1032, [%rd2204+6];
	mul.wide.u32 	%rd2265, %r1032, 8;
	add.s64 	%rd2266, %rd2, %rd2265;
	ld.local.u64 	%rd2267, [%rd2266];
	ld.const.u8 	%r1033, [%rd2204+7];
	mul.wide.u32 	%rd2268, %r1033, 8;
	add.s64 	%rd2269, %rd2, %rd2268;
	ld.local.u64 	%rd2270, [%rd2269];
	add.s64 	%rd2271, %rd9277, %rd2267;
	add.s64 	%rd2272, %rd2271, %rd9276;
	xor.b64  	%rd2273, %rd9275, %rd2272;
	mov.b64 	{%r1034, %r1035}, %rd2273;
	mov.b64 	%rd2274, {%r1035, %r1034};
	add.s64 	%rd2275, %rd9274, %rd2274;
	xor.b64  	%rd2276, %rd9277, %rd2275;
	mov.b64 	{%r1036, %r1037}, %rd2276;
	shf.l.wrap.b32 	%r1038, %r1037, %r1036, 8;
	shf.l.wrap.b32 	%r1039, %r1036, %r1037, 8;
	mov.b64 	%rd2277, {%r1039, %r1038};
	add.s64 	%rd2278, %rd2277, %rd2270;
	add.s64 	%rd2279, %rd2278, %rd2272;
	xor.b64  	%rd2280, %rd2274, %rd2279;
	mov.b64 	{%r1040, %r1041}, %rd2280;
	shf.l.wrap.b32 	%r1042, %r1041, %r1040, 16;
	shf.l.wrap.b32 	%r1043, %r1040, %r1041, 16;
	mov.b64 	%rd2281, {%r1043, %r1042};
	add.s64 	%rd2282, %rd2275, %rd2281;
	xor.b64  	%rd2283, %rd2277, %rd2282;
	mov.b64 	{%r1044, %r1045}, %rd2283;
	shf.l.wrap.b32 	%r1046, %r1044, %r1045, 1;
	shf.l.wrap.b32 	%r1047, %r1045, %r1044, 1;
	mov.b64 	%rd2284, {%r1047, %r1046};
	ld.const.u8 	%r1048, [%rd2204+8];
	mul.wide.u32 	%rd2285, %r1048, 8;
	add.s64 	%rd2286, %rd2, %rd2285;
	ld.local.u64 	%rd2287, [%rd2286];
	ld.const.u8 	%r1049, [%rd2204+9];
	mul.wide.u32 	%rd2288, %r1049, 8;
	add.s64 	%rd2289, %rd2, %rd2288;
	ld.local.u64 	%rd2290, [%rd2289];
	add.s64 	%rd2291, %rd2244, %rd2287;
	add.s64 	%rd2292, %rd2291, %rd2219;
	xor.b64  	%rd2293, %rd2281, %rd2292;
	mov.b64 	{%r1050, %r1051}, %rd2293;
	mov.b64 	%rd2294, {%r1051, %r1050};
	add.s64 	%rd2295, %rd2262, %rd2294;
	xor.b64  	%rd2296, %rd2244, %rd2295;
	mov.b64 	{%r1052, %r1053}, %rd2296;
	shf.l.wrap.b32 	%r1054, %r1053, %r1052, 8;
	shf.l.wrap.b32 	%r1055, %r1052, %r1053, 8;
	mov.b64 	%rd2297, {%r1055, %r1054};
	add.s64 	%rd2298, %rd2297, %rd2290;
	add.s64 	%rd9288, %rd2298, %rd2292;
	xor.b64  	%rd2299, %rd2294, %rd9288;
	mov.b64 	{%r1056, %r1057}, %rd2299;
	shf.l.wrap.b32 	%r1058, %r1057, %r1056, 16;
	shf.l.wrap.b32 	%r1059, %r1056, %r1057, 16;
	mov.b64 	%rd9275, {%r1059, %r1058};
	add.s64 	%rd9278, %rd2295, %rd9275;
	xor.b64  	%rd2300, %rd2297, %rd9278;
	mov.b64 	{%r1060, %r1061}, %rd2300;
	shf.l.wrap.b32 	%r1062, %r1060, %r1061, 1;
	shf.l.wrap.b32 	%r1063, %r1061, %r1060, 1;
	mov.b64 	%rd9285, {%r1063, %r1062};
	ld.const.u8 	%r1064, [%rd2204+10];
	mul.wide.u32 	%rd2301, %r1064, 8;
	add.s64 	%rd2302, %rd2, %rd2301;
	ld.local.u64 	%rd2303, [%rd2302];
	ld.const.u8 	%r1065, [%rd2204+11];
	mul.wide.u32 	%rd2304, %r1065, 8;
	add.s64 	%rd2305, %rd2, %rd2304;
	ld.local.u64 	%rd2306, [%rd2305];
	add.s64 	%rd2307, %rd2264, %rd2303;
	add.s64 	%rd2308, %rd2307, %rd2239;
	xor.b64  	%rd2309, %rd2221, %rd2308;
	mov.b64 	{%r1066, %r1067}, %rd2309;
	mov.b64 	%rd2310, {%r1067, %r1066};
	add.s64 	%rd2311, %rd2282, %rd2310;
	xor.b64  	%rd2312, %rd2264, %rd2311;
	mov.b64 	{%r1068, %r1069}, %rd2312;
	shf.l.wrap.b32 	%r1070, %r1069, %r1068, 8;
	shf.l.wrap.b32 	%r1071, %r1068, %r1069, 8;
	mov.b64 	%rd2313, {%r1071, %r1070};
	add.s64 	%rd2314, %rd2313, %rd2306;
	add.s64 	%rd9284, %rd2314, %rd2308;
	xor.b64  	%rd2315, %rd2310, %rd9284;
	mov.b64 	{%r1072, %r1073}, %rd2315;
	shf.l.wrap.b32 	%r1074, %r1073, %r1072, 16;
	shf.l.wrap.b32 	%r1075, %r1072, %r1073, 16;
	mov.b64 	%rd9287, {%r1075, %r1074};
	add.s64 	%rd9274, %rd2311, %rd9287;
	xor.b64  	%rd2316, %rd2313, %rd9274;
	mov.b64 	{%r1076, %r1077}, %rd2316;
	shf.l.wrap.b32 	%r1078, %r1076, %r1077, 1;
	shf.l.wrap.b32 	%r1079, %r1077, %r1076, 1;
	mov.b64 	%rd9281, {%r1079, %r1078};
	ld.const.u8 	%r1080, [%rd2204+12];
	mul.wide.u32 	%rd2317, %r1080, 8;
	add.s64 	%rd2318, %rd2, %rd2317;
	ld.local.u64 	%rd2319, [%rd2318];
	ld.const.u8 	%r1081, [%rd2204+13];
	mul.wide.u32 	%rd2320, %r1081, 8;
	add.s64 	%rd2321, %rd2, %rd2320;
	ld.local.u64 	%rd2322, [%rd2321];
	add.s64 	%rd2323, %rd2284, %rd2319;
	add.s64 	%rd2324, %rd2323, %rd2259;
	xor.b64  	%rd2325, %rd2241, %rd2324;
	mov.b64 	{%r1082, %r1083}, %rd2325;
	mov.b64 	%rd2326, {%r1083, %r1082};
	add.s64 	%rd2327, %rd2222, %rd2326;
	xor.b64  	%rd2328, %rd2284, %rd2327;
	mov.b64 	{%r1084, %r1085}, %rd2328;
	shf.l.wrap.b32 	%r1086, %r1085, %r1084, 8;
	shf.l.wrap.b32 	%r1087, %r1084, %r1085, 8;
	mov.b64 	%rd2329, {%r1087, %r1086};
	add.s64 	%rd2330, %rd2329, %rd2322;
	add.s64 	%rd9280, %rd2330, %rd2324;
	xor.b64  	%rd2331, %rd2326, %rd9280;
	mov.b64 	{%r1088, %r1089}, %rd2331;
	shf.l.wrap.b32 	%r1090, %r1089, %r1088, 16;
	shf.l.wrap.b32 	%r1091, %r1088, %r1089, 16;
	mov.b64 	%rd9283, {%r1091, %r1090};
	add.s64 	%rd9286, %rd2327, %rd9283;
	xor.b64  	%rd2332, %rd2329, %rd9286;
	mov.b64 	{%r1092, %r1093}, %rd2332;
	shf.l.wrap.b32 	%r1094, %r1092, %r1093, 1;
	shf.l.wrap.b32 	%r1095, %r1093, %r1092, 1;
	mov.b64 	%rd9277, {%r1095, %r1094};
	ld.const.u8 	%r1096, [%rd2204+14];
	mul.wide.u32 	%rd2333, %r1096, 8;
	add.s64 	%rd2334, %rd2, %rd2333;
	ld.local.u64 	%rd2335, [%rd2334];
	ld.const.u8 	%r1097, [%rd2204+15];
	mul.wide.u32 	%rd2336, %r1097, 8;
	add.s64 	%rd2337, %rd2, %rd2336;
	ld.local.u64 	%rd2338, [%rd2337];
	add.s64 	%rd2339, %rd2224, %rd2335;
	add.s64 	%rd2340, %rd2339, %rd2279;
	xor.b64  	%rd2341, %rd2261, %rd2340;
	mov.b64 	{%r1098, %r1099}, %rd2341;
	mov.b64 	%rd2342, {%r1099, %r1098};
	add.s64 	%rd2343, %rd2242, %rd2342;
	xor.b64  	%rd2344, %rd2224, %rd2343;
	mov.b64 	{%r1100, %r1101}, %rd2344;
	shf.l.wrap.b32 	%r1102, %r1101, %r1100, 8;
	shf.l.wrap.b32 	%r1103, %r1100, %r1101, 8;
	mov.b64 	%rd2345, {%r1103, %r1102};
	add.s64 	%rd2346, %rd2345, %rd2338;
	add.s64 	%rd9276, %rd2346, %rd2340;
	xor.b64  	%rd2347, %rd2342, %rd9276;
	mov.b64 	{%r1104, %r1105}, %rd2347;
	shf.l.wrap.b32 	%r1106, %r1105, %r1104, 16;
	shf.l.wrap.b32 	%r1107, %r1104, %r1105, 16;
	mov.b64 	%rd9279, {%r1107, %r1106};
	add.s64 	%rd9282, %rd2343, %rd9279;
	xor.b64  	%rd2348, %rd2345, %rd9282;
	mov.b64 	{%r1108, %r1109}, %rd2348;
	shf.l.wrap.b32 	%r1110, %r1108, %r1109, 1;
	shf.l.wrap.b32 	%r1111, %r1109, %r1108, 1;
	mov.b64 	%rd9289, {%r1111, %r1110};
	add.s32 	%r2565, %r2565, 1;
	setp.ne.s32 	%p22, %r2565, 12;
	@%p22 bra 	$L__BB0_36;
	xor.b64  	%rd2349, %rd9286, %rd9288;
	xor.b64  	%rd2350, %rd2349, 7640891576939301192;
	xor.b64  	%rd2351, %rd9282, %rd9284;
	xor.b64  	%rd2352, %rd2351, -4942790177534073029;
	xor.b64  	%rd2353, %rd9278, %rd9280;
	xor.b64  	%rd2354, %rd2353, 4354685564936845355;
	xor.b64  	%rd2355, %rd9274, %rd9276;
	xor.b64  	%rd2356, %rd2355, -6534734903238641935;
	xor.b64  	%rd2357, %rd9287, %rd9289;
	xor.b64  	%rd2358, %rd2357, 5840696475078001361;
	xor.b64  	%rd2359, %rd9283, %rd9285;
	xor.b64  	%rd2360, %rd2359, -7276294671716946913;
	xor.b64  	%rd2361, %rd9279, %rd9281;
	xor.b64  	%rd2362, %rd2361, 2270897969802886507;
	xor.b64  	%rd2363, %rd9275, %rd9277;
	xor.b64  	%rd2364, %rd2363, 6620516959819538809;
	st.local.v2.u64 	[%rd317+32], {%rd2350, %rd2352};
	st.local.v2.u64 	[%rd317+48], {%rd2354, %rd2356};
	st.local.v2.u64 	[%rd317+64], {%rd2358, %rd2360};
	st.local.v2.u64 	[%rd317+80], {%rd2362, %rd2364};
	ld.local.v2.u64 	{%rd2365, %rd2366}, [%rd8];
	st.global.u64 	[%rd1+1024], %rd2365;
	st.global.u64 	[%rd1+1032], %rd2366;
	ld.local.v2.u64 	{%rd2367, %rd2368}, [%rd8+16];
	st.global.u64 	[%rd1+1040], %rd2367;
	st.global.u64 	[%rd1+1048], %rd2368;
	ld.local.v2.u64 	{%rd2369, %rd2370}, [%rd8+32];
	st.global.u64 	[%rd1+1056], %rd2369;
	st.global.u64 	[%rd1+1064], %rd2370;
	ld.local.v2.u64 	{%rd2371, %rd2372}, [%rd8+48];
	st.global.u64 	[%rd1+1072], %rd2371;
	st.global.u64 	[%rd1+1080], %rd2372;
	ld.local.v2.u64 	{%rd2373, %rd2374}, [%rd8+64];
	st.global.u64 	[%rd1+1088], %rd2373;
	st.global.u64 	[%rd1+1096], %rd2374;
	ld.local.v2.u64 	{%rd2375, %rd2376}, [%rd8+80];
	st.global.u64 	[%rd1+1104], %rd2375;
	st.global.u64 	[%rd1+1112], %rd2376;
	ld.local.v2.u64 	{%rd2377, %rd2378}, [%rd8+96];
	st.global.u64 	[%rd1+1120], %rd2377;
	st.global.u64 	[%rd1+1128], %rd2378;
	ld.local.v2.u64 	{%rd2379, %rd2380}, [%rd8+112];
	st.global.u64 	[%rd1+1136], %rd2379;
	st.global.u64 	[%rd1+1144], %rd2380;
	ld.local.v2.u64 	{%rd2381, %rd2382}, [%rd8+128];
	st.global.u64 	[%rd1+1152], %rd2381;
	st.global.u64 	[%rd1+1160], %rd2382;
	ld.local.v2.u64 	{%rd2383, %rd2384}, [%rd8+144];
	st.global.u64 	[%rd1+1168], %rd2383;
	st.global.u64 	[%rd1+1176], %rd2384;
	ld.local.v2.u64 	{%rd2385, %rd2386}, [%rd8+160];
	st.global.u64 	[%rd1+1184], %rd2385;
	st.global.u64 	[%rd1+1192], %rd2386;
	ld.local.v2.u64 	{%rd2387, %rd2388}, [%rd8+176];
	st.global.u64 	[%rd1+1200], %rd2387;
	st.global.u64 	[%rd1+1208], %rd2388;
	ld.local.v2.u64 	{%rd2389, %rd2390}, [%rd8+192];
	st.global.u64 	[%rd1+1216], %rd2389;
	st.global.u64 	[%rd1+1224], %rd2390;
	ld.local.v2.u64 	{%rd2391, %rd2392}, [%rd8+208];
	st.global.u64 	[%rd1+1232], %rd2391;
	st.global.u64 	[%rd1+1240], %rd2392;
	ld.local.v2.u64 	{%rd2393, %rd2394}, [%rd8+224];
	st.global.u64 	[%rd1+1248], %rd2393;
	st.global.u64 	[%rd1+1256], %rd2394;
	ld.local.v2.u64 	{%rd2395, %rd2396}, [%rd8+240];
	st.global.u64 	[%rd1+1264], %rd2395;
	st.global.u64 	[%rd1+1272], %rd2396;
	ld.local.v2.u64 	{%rd2397, %rd2398}, [%rd8+256];
	st.global.u64 	[%rd1+1280], %rd2397;
	st.global.u64 	[%rd1+1288], %rd2398;
	ld.local.v2.u64 	{%rd2399, %rd2400}, [%rd8+272];
	st.global.u64 	[%rd1+1296], %rd2399;
	st.global.u64 	[%rd1+1304], %rd2400;
	ld.local.v2.u64 	{%rd2401, %rd2402}, [%rd8+288];
	st.global.u64 	[%rd1+1312], %rd2401;
	st.global.u64 	[%rd1+1320], %rd2402;
	ld.local.v2.u64 	{%rd2403, %rd2404}, [%rd8+304];
	st.global.u64 	[%rd1+1328], %rd2403;
	st.global.u64 	[%rd1+1336], %rd2404;
	ld.local.v2.u64 	{%rd2405, %rd2406}, [%rd8+320];
	st.global.u64 	[%rd1+1344], %rd2405;
	st.global.u64 	[%rd1+1352], %rd2406;
	ld.local.v2.u64 	{%rd2407, %rd2408}, [%rd8+336];
	st.global.u64 	[%rd1+1360], %rd2407;
	st.global.u64 	[%rd1+1368], %rd2408;
	ld.local.v2.u64 	{%rd2409, %rd2410}, [%rd8+352];
	st.global.u64 	[%rd1+1376], %rd2409;
	st.global.u64 	[%rd1+1384], %rd2410;
	ld.local.v2.u64 	{%rd2411, %rd2412}, [%rd8+368];
	st.global.u64 	[%rd1+1392], %rd2411;
	st.global.u64 	[%rd1+1400], %rd2412;
	ld.local.v2.u64 	{%rd2413, %rd2414}, [%rd8+384];
	st.global.u64 	[%rd1+1408], %rd2413;
	st.global.u64 	[%rd1+1416], %rd2414;
	ld.local.v2.u64 	{%rd2415, %rd2416}, [%rd8+400];
	st.global.u64 	[%rd1+1424], %rd2415;
	st.global.u64 	[%rd1+1432], %rd2416;
	ld.local.v2.u64 	{%rd2417, %rd2418}, [%rd8+416];
	st.global.u64 	[%rd1+1440], %rd2417;
	st.global.u64 	[%rd1+1448], %rd2418;
	ld.local.v2.u64 	{%rd2419, %rd2420}, [%rd8+432];
	st.global.u64 	[%rd1+1456], %rd2419;
	st.global.u64 	[%rd1+1464], %rd2420;
	ld.local.v2.u64 	{%rd2421, %rd2422}, [%rd8+448];
	st.global.u64 	[%rd1+1472], %rd2421;
	st.global.u64 	[%rd1+1480], %rd2422;
	ld.local.v2.u64 	{%rd2423, %rd2424}, [%rd8+464];
	st.global.u64 	[%rd1+1488], %rd2423;
	st.global.u64 	[%rd1+1496], %rd2424;
	ld.local.v2.u64 	{%rd2425, %rd2426}, [%rd8+480];
	st.global.u64 	[%rd1+1504], %rd2425;
	st.global.u64 	[%rd1+1512], %rd2426;
	ld.local.v2.u64 	{%rd2427, %rd2428}, [%rd8+496];
	st.global.u64 	[%rd1+1520], %rd2427;
	st.global.u64 	[%rd1+1528], %rd2428;
	ld.local.v2.u64 	{%rd2429, %rd2430}, [%rd8+512];
	st.global.u64 	[%rd1+1536], %rd2429;
	st.global.u64 	[%rd1+1544], %rd2430;
	ld.local.v2.u64 	{%rd2431, %rd2432}, [%rd8+528];
	st.global.u64 	[%rd1+1552], %rd2431;
	st.global.u64 	[%rd1+1560], %rd2432;
	ld.local.v2.u64 	{%rd2433, %rd2434}, [%rd8+544];
	st.global.u64 	[%rd1+1568], %rd2433;
	st.global.u64 	[%rd1+1576], %rd2434;
	ld.local.v2.u64 	{%rd2435, %rd2436}, [%rd8+560];
	st.global.u64 	[%rd1+1584], %rd2435;
	st.global.u64 	[%rd1+1592], %rd2436;
	ld.local.v2.u64 	{%rd2437, %rd2438}, [%rd8+576];
	st.global.u64 	[%rd1+1600], %rd2437;
	st.global.u64 	[%rd1+1608], %rd2438;
	ld.local.v2.u64 	{%rd2439, %rd2440}, [%rd8+592];
	st.global.u64 	[%rd1+1616], %rd2439;
	st.global.u64 	[%rd1+1624], %rd2440;
	ld.local.v2.u64 	{%rd2441, %rd2442}, [%rd8+608];
	st.global.u64 	[%rd1+1632], %rd2441;
	st.global.u64 	[%rd1+1640], %rd2442;
	ld.local.v2.u64 	{%rd2443, %rd2444}, [%rd8+624];
	st.global.u64 	[%rd1+1648], %rd2443;
	st.global.u64 	[%rd1+1656], %rd2444;
	ld.local.v2.u64 	{%rd2445, %rd2446}, [%rd8+640];
	st.global.u64 	[%rd1+1664], %rd2445;
	st.global.u64 	[%rd1+1672], %rd2446;
	ld.local.v2.u64 	{%rd2447, %rd2448}, [%rd8+656];
	st.global.u64 	[%rd1+1680], %rd2447;
	st.global.u64 	[%rd1+1688], %rd2448;
	ld.local.v2.u64 	{%rd2449, %rd2450}, [%rd8+672];
	st.global.u64 	[%rd1+1696], %rd2449;
	st.global.u64 	[%rd1+1704], %rd2450;
	ld.local.v2.u64 	{%rd2451, %rd2452}, [%rd8+688];
	st.global.u64 	[%rd1+1712], %rd2451;
	st.global.u64 	[%rd1+1720], %rd2452;
	ld.local.v2.u64 	{%rd2453, %rd2454}, [%rd8+704];
	st.global.u64 	[%rd1+1728], %rd2453;
	st.global.u64 	[%rd1+1736], %rd2454;
	ld.local.v2.u64 	{%rd2455, %rd2456}, [%rd8+720];
	st.global.u64 	[%rd1+1744], %rd2455;
	st.global.u64 	[%rd1+1752], %rd2456;
	ld.local.v2.u64 	{%rd2457, %rd2458}, [%rd8+736];
	st.global.u64 	[%rd1+1760], %rd2457;
	st.global.u64 	[%rd1+1768], %rd2458;
	ld.local.v2.u64 	{%rd2459, %rd2460}, [%rd8+752];
	st.global.u64 	[%rd1+1776], %rd2459;
	st.global.u64 	[%rd1+1784], %rd2460;
	ld.local.v2.u64 	{%rd2461, %rd2462}, [%rd8+768];
	st.global.u64 	[%rd1+1792], %rd2461;
	st.global.u64 	[%rd1+1800], %rd2462;
	ld.local.v2.u64 	{%rd2463, %rd2464}, [%rd8+784];
	st.global.u64 	[%rd1+1808], %rd2463;
	st.global.u64 	[%rd1+1816], %rd2464;
	ld.local.v2.u64 	{%rd2465, %rd2466}, [%rd8+800];
	st.global.u64 	[%rd1+1824], %rd2465;
	st.global.u64 	[%rd1+1832], %rd2466;
	ld.local.v2.u64 	{%rd2467, %rd2468}, [%rd8+816];
	st.global.u64 	[%rd1+1840], %rd2467;
	st.global.u64 	[%rd1+1848], %rd2468;
	ld.local.v2.u64 	{%rd2469, %rd2470}, [%rd8+832];
	st.global.u64 	[%rd1+1856], %rd2469;
	st.global.u64 	[%rd1+1864], %rd2470;
	ld.local.v2.u64 	{%rd2471, %rd2472}, [%rd8+848];
	st.global.u64 	[%rd1+1872], %rd2471;
	st.global.u64 	[%rd1+1880], %rd2472;
	ld.local.v2.u64 	{%rd2473, %rd2474}, [%rd8+864];
	st.global.u64 	[%rd1+1888], %rd2473;
	st.global.u64 	[%rd1+1896], %rd2474;
	ld.local.v2.u64 	{%rd2475, %rd2476}, [%rd8+880];
	st.global.u64 	[%rd1+1904], %rd2475;
	st.global.u64 	[%rd1+1912], %rd2476;
	ld.local.v2.u64 	{%rd2477, %rd2478}, [%rd8+896];
	st.global.u64 	[%rd1+1920], %rd2477;
	st.global.u64 	[%rd1+1928], %rd2478;
	ld.local.v2.u64 	{%rd2479, %rd2480}, [%rd8+912];
	st.global.u64 	[%rd1+1936], %rd2479;
	st.global.u64 	[%rd1+1944], %rd2480;
	ld.local.v2.u64 	{%rd2481, %rd2482}, [%rd8+928];
	st.global.u64 	[%rd1+1952], %rd2481;
	st.global.u64 	[%rd1+1960], %rd2482;
	ld.local.v2.u64 	{%rd2483, %rd2484}, [%rd8+944];
	st.global.u64 	[%rd1+1968], %rd2483;
	st.global.u64 	[%rd1+1976], %rd2484;
	ld.local.v2.u64 	{%rd2485, %rd2486}, [%rd8+960];
	st.global.u64 	[%rd1+1984], %rd2485;
	st.global.u64 	[%rd1+1992], %rd2486;
	ld.local.v2.u64 	{%rd2487, %rd2488}, [%rd8+976];
	st.global.u64 	[%rd1+2000], %rd2487;
	st.global.u64 	[%rd1+2008], %rd2488;
	ld.local.v2.u64 	{%rd2489, %rd2490}, [%rd8+992];
	st.global.u64 	[%rd1+2016], %rd2489;
	st.global.u64 	[%rd1+2024], %rd2490;
	ld.local.v2.u64 	{%rd2491, %rd2492}, [%rd8+1008];
	st.global.u64 	[%rd1+2032], %rd2491;
	st.global.u64 	[%rd1+2040], %rd2492;
	mov.b32 	%r2566, 0;
$L__BB0_38:
	mov.b32 	%r2568, 0;
	mov.b32 	%r2567, 128;
$L__BB0_39:
	setp.eq.s32 	%p23, %r2566, 0;
	mov.b64 	%rd9292, 0;
	st.local.v2.u64 	[%rd2], {%rd9292, %rd9292};
	st.local.v2.u64 	[%rd2+16], {%rd9292, %rd9292};
	st.local.v2.u64 	[%rd2+32], {%rd9292, %rd9292};
	st.local.v2.u64 	[%rd2+48], {%rd9292, %rd9292};
	st.local.v2.u64 	[%rd2+64], {%rd9292, %rd9292};
	st.local.v2.u64 	[%rd2+80], {%rd9292, %rd9292};
	st.local.v2.u64 	[%rd2+96], {%rd9292, %rd9292};
	st.local.v2.u64 	[%rd2+112], {%rd9292, %rd9292};
	st.local.v2.u64 	[%rd2+128], {%rd9292, %rd9292};
	st.local.v2.u64 	[%rd2+144], {%rd9292, %rd9292};
	st.local.v2.u64 	[%rd2+160], {%rd9292, %rd9292};
	st.local.v2.u64 	[%rd2+176], {%rd9292, %rd9292};
	st.local.v2.u64 	[%rd2+192], {%rd9292, %rd9292};
	st.local.v2.u64 	[%rd2+208], {%rd9292, %rd9292};
	st.local.v2.u64 	[%rd2+224], {%rd9292, %rd9292};
	st.local.v2.u64 	[%rd2+240], {%rd9292, %rd9292};
	st.local.v2.u64 	[%rd2+256], {%rd9292, %rd9292};
	st.local.v2.u64 	[%rd2+272], {%rd9292, %rd9292};
	st.local.v2.u64 	[%rd2+288], {%rd9292, %rd9292};
	st.local.v2.u64 	[%rd2+304], {%rd9292, %rd9292};
	st.local.v2.u64 	[%rd2+320], {%rd9292, %rd9292};
	st.local.v2.u64 	[%rd2+336], {%rd9292, %rd9292};
	st.local.v2.u64 	[%rd2+352], {%rd9292, %rd9292};
	st.local.v2.u64 	[%rd2+368], {%rd9292, %rd9292};
	st.local.v2.u64 	[%rd2+384], {%rd9292, %rd9292};
	st.local.v2.u64 	[%rd2+400], {%rd9292, %rd9292};
	st.local.v2.u64 	[%rd2+416], {%rd9292, %rd9292};
	st.local.v2.u64 	[%rd2+432], {%rd9292, %rd9292};
	st.local.v2.u64 	[%rd2+448], {%rd9292, %rd9292};
	st.local.v2.u64 	[%rd2+464], {%rd9292, %rd9292};
	st.local.v2.u64 	[%rd2+480], {%rd9292, %rd9292};
	st.local.v2.u64 	[%rd2+496], {%rd9292, %rd9292};
	st.local.v2.u64 	[%rd2+512], {%rd9292, %rd9292};
	st.local.v2.u64 	[%rd2+528], {%rd9292, %rd9292};
	st.local.v2.u64 	[%rd2+544], {%rd9292, %rd9292};
	st.local.v2.u64 	[%rd2+560], {%rd9292, %rd9292};
	st.local.v2.u64 	[%rd2+576], {%rd9292, %rd9292};
	st.local.v2.u64 	[%rd2+592], {%rd9292, %rd9292};
	st.local.v2.u64 	[%rd2+608], {%rd9292, %rd9292};
	st.local.v2.u64 	[%rd2+624], {%rd9292, %rd9292};
	st.local.v2.u64 	[%rd2+640], {%rd9292, %rd9292};
	st.local.v2.u64 	[%rd2+656], {%rd9292, %rd9292};
	st.local.v2.u64 	[%rd2+672], {%rd9292, %rd9292};
	st.local.v2.u64 	[%rd2+688], {%rd9292, %rd9292};
	st.local.v2.u64 	[%rd2+704], {%rd9292, %rd9292};
	st.local.v2.u64 	[%rd2+720], {%rd9292, %rd9292};
	st.local.v2.u64 	[%rd2+736], {%rd9292, %rd9292};
	st.local.v2.u64 	[%rd2+752], {%rd9292, %rd9292};
	st.local.v2.u64 	[%rd2+768], {%rd9292, %rd9292};
	st.local.v2.u64 	[%rd2+784], {%rd9292, %rd9292};
	st.local.v2.u64 	[%rd2+800], {%rd9292, %rd9292};
	st.local.v2.u64 	[%rd2+816], {%rd9292, %rd9292};
	st.local.v2.u64 	[%rd2+832], {%rd9292, %rd9292};
	st.local.v2.u64 	[%rd2+848], {%rd9292, %rd9292};
	st.local.v2.u64 	[%rd2+864], {%rd9292, %rd9292};
	st.local.v2.u64 	[%rd2+880], {%rd9292, %rd9292};
	st.local.v2.u64 	[%rd2+896], {%rd9292, %rd9292};
	st.local.v2.u64 	[%rd2+912], {%rd9292, %rd9292};
	st.local.v2.u64 	[%rd2+928], {%rd9292, %rd9292};
	st.local.v2.u64 	[%rd2+944], {%rd9292, %rd9292};
	st.local.v2.u64 	[%rd2+960], {%rd9292, %rd9292};
	st.local.v2.u64 	[%rd2+976], {%rd9292, %rd9292};
	st.local.v2.u64 	[%rd2+992], {%rd9292, %rd9292};
	st.local.v2.u64 	[%rd2+1008], {%rd9292, %rd9292};
	setp.lt.u32 	%p24, %r2568, 2;
	and.pred  	%p1, %p23, %p24;
	cvt.u64.u32 	%rd2494, %r2568;
	selp.b64 	%rd401, 2, 0, %p1;
	selp.b64 	%rd402, 3, 0, %p1;
	selp.b64 	%rd403, 512, 0, %p1;
	selp.b64 	%rd404, %rd2494, 0, %p1;
	or.b32  	%r1116, %r2568, %r2566;
	setp.ne.s32 	%p25, %r1116, 0;
	mov.b32 	%r2576, 0;
	@%p25 bra 	$L__BB0_51;
	add.s64 	%rd9290, %rd7, 64;
	mov.b64 	%rd2495, 0;
	st.local.v2.u64 	[%rd7], {%rd2495, %rd2495};
	st.local.v2.u64 	[%rd7+16], {%rd404, %rd403};
	st.local.v2.u64 	[%rd7+32], {%rd402, %rd401};
	mov.b64 	%rd2496, 1;
	st.local.v2.u64 	[%rd7+48], {%rd2496, %rd2495};
	st.local.v2.u64 	[%rd7+64], {%rd2495, %rd2495};
	st.local.v2.u64 	[%rd7+80], {%rd2495, %rd2495};
	st.local.v2.u64 	[%rd7+96], {%rd2495, %rd2495};
	st.local.v2.u64 	[%rd7+112], {%rd2495, %rd2495};
	st.local.v2.u64 	[%rd7+128], {%rd2495, %rd2495};
	st.local.v2.u64 	[%rd7+144], {%rd2495, %rd2495};
	st.local.v2.u64 	[%rd7+160], {%rd2495, %rd2495};
	st.local.v2.u64 	[%rd7+176], {%rd2495, %rd2495};
	st.local.v2.u64 	[%rd7+192], {%rd2495, %rd2495};
	st.local.v2.u64 	[%rd7+208], {%rd2495, %rd2495};
	st.local.v2.u64 	[%rd7+224], {%rd2495, %rd2495};
	st.local.v2.u64 	[%rd7+240], {%rd2495, %rd2495};
	st.local.v2.u64 	[%rd7+256], {%rd2495, %rd2495};
	st.local.v2.u64 	[%rd7+272], {%rd2495, %rd2495};
	st.local.v2.u64 	[%rd7+288], {%rd2495, %rd2495};
	st.local.v2.u64 	[%rd7+304], {%rd2495, %rd2495};
	st.local.v2.u64 	[%rd7+320], {%rd2495, %rd2495};
	st.local.v2.u64 	[%rd7+336], {%rd2495, %rd2495};
	st.local.v2.u64 	[%rd7+352], {%rd2495, %rd2495};
	st.local.v2.u64 	[%rd7+368], {%rd2495, %rd2495};
	st.local.v2.u64 	[%rd7+384], {%rd2495, %rd2495};
	st.local.v2.u64 	[%rd7+400], {%rd2495, %rd2495};
	st.local.v2.u64 	[%rd7+416], {%rd2495, %rd2495};
	st.local.v2.u64 	[%rd7+432], {%rd2495, %rd2495};
	st.local.v2.u64 	[%rd7+448], {%rd2495, %rd2495};
	st.local.v2.u64 	[%rd7+464], {%rd2495, %rd2495};
	st.local.v2.u64 	[%rd7+480], {%rd2495, %rd2495};
	st.local.v2.u64 	[%rd7+496], {%rd2495, %rd2495};
	st.local.v2.u64 	[%rd7+512], {%rd2495, %rd2495};
	st.local.v2.u64 	[%rd7+528], {%rd2495, %rd2495};
	st.local.v2.u64 	[%rd7+544], {%rd2495, %rd2495};
	st.local.v2.u64 	[%rd7+560], {%rd2495, %rd2495};
	st.local.v2.u64 	[%rd7+576], {%rd2495, %rd2495};
	st.local.v2.u64 	[%rd7+592], {%rd2495, %rd2495};
	st.local.v2.u64 	[%rd7+608], {%rd2495, %rd2495};
	st.local.v2.u64 	[%rd7+624], {%rd2495, %rd2495};
	st.local.v2.u64 	[%rd7+640], {%rd2495, %rd2495};
	st.local.v2.u64 	[%rd7+656], {%rd2495, %rd2495};
	st.local.v2.u64 	[%rd7+672], {%rd2495, %rd2495};
	st.local.v2.u64 	[%rd7+688], {%rd2495, %rd2495};
	st.local.v2.u64 	[%rd7+704], {%rd2495, %rd2495};
	st.local.v2.u64 	[%rd7+720], {%rd2495, %rd2495};
	st.local.v2.u64 	[%rd7+736], {%rd2495, %rd2495};
	st.local.v2.u64 	[%rd7+752], {%rd2495, %rd2495};
	st.local.v2.u64 	[%rd7+768], {%rd2495, %rd2495};
	st.local.v2.u64 	[%rd7+784], {%rd2495, %rd2495};
	st.local.v2.u64 	[%rd7+800], {%rd2495, %rd2495};
	st.local.v2.u64 	[%rd7+816], {%rd2495, %rd2495};
	st.local.v2.u64 	[%rd7+832], {%rd2495, %rd2495};
	st.local.v2.u64 	[%rd7+848], {%rd2495, %rd2495};
	st.local.v2.u64 	[%rd7+864], {%rd2495, %rd2495};
	st.local.v2.u64 	[%rd7+880], {%rd2495, %rd2495};
	st.local.v2.u64 	[%rd7+896], {%rd2495, %rd2495};
	st.local.v2.u64 	[%rd7+912], {%rd2495, %rd2495};
	st.local.v2.u64 	[%rd7+928], {%rd2495, %rd2495};
	st.local.v2.u64 	[%rd7+944], {%rd2495, %rd2495};
	st.local.v2.u64 	[%rd7+960], {%rd2495, %rd2495};
	st.local.v2.u64 	[%rd7+976], {%rd2495, %rd2495};
	st.local.v2.u64 	[%rd7+992], {%rd2495, %rd2495};
	st.local.v2.u64 	[%rd7+1008], {%rd2495, %rd2495};
	mov.b32 	%r2569, 0;
$L__BB0_41:
	ld.local.v2.u64 	{%rd2497, %rd2498}, [%rd9290+-64];
	ld.local.v2.u64 	{%rd2499, %rd2500}, [%rd9290+-48];
	ld.local.v2.u64 	{%rd2501, %rd2502}, [%rd9290+-32];
	ld.local.v2.u64 	{%rd2503, %rd2504}, [%rd9290+-16];
	ld.local.v2.u64 	{%rd2505, %rd2506}, [%rd9290];
	ld.local.v2.u64 	{%rd2507, %rd2508}, [%rd9290+16];
	ld.local.v2.u64 	{%rd2509, %rd2510}, [%rd9290+32];
	ld.local.v2.u64 	{%rd2511, %rd2512}, [%rd9290+48];
	shl.b64 	%rd2513, %rd2497, 1;
	and.b64  	%rd2514, %rd2513, 8589934590;
	and.b64  	%rd2515, %rd2501, 4294967295;
	add.s64 	%rd2516, %rd2501, %rd2497;
	mad.lo.s64 	%rd2517, %rd2515, %rd2514, %rd2516;
	xor.b64  	%rd2518, %rd2509, %rd2517;
	mov.b64 	{%r1118, %r1119}, %rd2518;
	mov.b64 	%rd2519, {%r1119, %r1118};
	shl.b64 	%rd2520, %rd2505, 1;
	and.b64  	%rd2521, %rd2520, 8589934590;
	and.b64  	%rd2522, %rd2519, 4294967295;
	add.s64 	%rd2523, %rd2519, %rd2505;
	mad.lo.s64 	%rd2524, %rd2522, %rd2521, %rd2523;
	xor.b64  	%rd2525, %rd2524, %rd2501;
	mov.b64 	{%r1120, %r1121}, %rd2525;
	shf.l.wrap.b32 	%r1122, %r1121, %r1120, 8;
	shf.l.wrap.b32 	%r1123, %r1120, %r1121, 8;
	mov.b64 	%rd2526, {%r1123, %r1122};
	shl.b64 	%rd2527, %rd2517, 1;
	and.b64  	%rd2528, %rd2527, 8589934590;
	and.b64  	%rd2529, %rd2526, 4294967295;
	add.s64 	%rd2530, %rd2526, %rd2517;
	mad.lo.s64 	%rd2531, %rd2529, %rd2528, %rd2530;
	xor.b64  	%rd2532, %rd2531, %rd2519;
	mov.b64 	{%r1124, %r1125}, %rd2532;
	shf.l.wrap.b32 	%r1126, %r1125, %r1124, 16;
	shf.l.wrap.b32 	%r1127, %r1124, %r1125, 16;
	mov.b64 	%rd2533, {%r1127, %r1126};
	shl.b64 	%rd2534, %rd2524, 1;
	and.b64  	%rd2535, %rd2534, 8589934590;
	and.b64  	%rd2536, %rd2533, 4294967295;
	add.s64 	%rd2537, %rd2533, %rd2524;
	mad.lo.s64 	%rd2538, %rd2536, %rd2535, %rd2537;
	xor.b64  	%rd2539, %rd2538, %rd2526;
	mov.b64 	{%r1128, %r1129}, %rd2539;
	shf.l.wrap.b32 	%r1130, %r1128, %r1129, 1;
	shf.l.wrap.b32 	%r1131, %r1129, %r1128, 1;
	mov.b64 	%rd2540, {%r1131, %r1130};
	shl.b64 	%rd2541, %rd2498, 1;
	and.b64  	%rd2542, %rd2541, 8589934590;
	and.b64  	%rd2543, %rd2502, 4294967295;
	add.s64 	%rd2544, %rd2502, %rd2498;
	mad.lo.s64 	%rd2545, %rd2543, %rd2542, %rd2544;
	xor.b64  	%rd2546, %rd2510, %rd2545;
	mov.b64 	{%r1132, %r1133}, %rd2546;
	mov.b64 	%rd2547, {%r1133, %r1132};
	shl.b64 	%rd2548, %rd2506, 1;
	and.b64  	%rd2549, %rd2548, 8589934590;
	and.b64  	%rd2550, %rd2547, 4294967295;
	add.s64 	%rd2551, %rd2547, %rd2506;
	mad.lo.s64 	%rd2552, %rd2550, %rd2549, %rd2551;
	xor.b64  	%rd2553, %rd2552, %rd2502;
	mov.b64 	{%r1134, %r1135}, %rd2553;
	shf.l.wrap.b32 	%r1136, %r1135, %r1134, 8;
	shf.l.wrap.b32 	%r1137, %r1134, %r1135, 8;
	mov.b64 	%rd2554, {%r1137, %r1136};
	shl.b64 	%rd2555, %rd2545, 1;
	and.b64  	%rd2556, %rd2555, 8589934590;
	and.b64  	%rd2557, %rd2554, 4294967295;
	add.s64 	%rd2558, %rd2554, %rd2545;
	mad.lo.s64 	%rd2559, %rd2557, %rd2556, %rd2558;
	xor.b64  	%rd2560, %rd2559, %rd2547;
	mov.b64 	{%r1138, %r1139}, %rd2560;
	shf.l.wrap.b32 	%r1140, %r1139, %r1138, 16;
	shf.l.wrap.b32 	%r1141, %r1138, %r1139, 16;
	mov.b64 	%rd2561, {%r1141, %r1140};
	shl.b64 	%rd2562, %rd2552, 1;
	and.b64  	%rd2563, %rd2562, 8589934590;
	and.b64  	%rd2564, %rd2561, 4294967295;
	add.s64 	%rd2565, %rd2561, %rd2552;
	mad.lo.s64 	%rd2566, %rd2564, %rd2563, %rd2565;
	xor.b64  	%rd2567, %rd2566, %rd2554;
	mov.b64 	{%r1142, %r1143}, %rd2567;
	shf.l.wrap.b32 	%r1144, %r1142, %r1143, 1;
	shf.l.wrap.b32 	%r1145, %r1143, %r1142, 1;
	mov.b64 	%rd2568, {%r1145, %r1144};
	shl.b64 	%rd2569, %rd2499, 1;
	and.b64  	%rd2570, %rd2569, 8589934590;
	and.b64  	%rd2571, %rd2503, 4294967295;
	add.s64 	%rd2572, %rd2503, %rd2499;
	mad.lo.s64 	%rd2573, %rd2571, %rd2570, %rd2572;
	xor.b64  	%rd2574, %rd2511, %rd2573;
	mov.b64 	{%r1146, %r1147}, %rd2574;
	mov.b64 	%rd2575, {%r1147, %r1146};
	shl.b64 	%rd2576, %rd2507, 1;
	and.b64  	%rd2577, %rd2576, 8589934590;
	and.b64  	%rd2578, %rd2575, 4294967295;
	add.s64 	%rd2579, %rd2575, %rd2507;
	mad.lo.s64 	%rd2580, %rd2578, %rd2577, %rd2579;
	xor.b64  	%rd2581, %rd2580, %rd2503;
	mov.b64 	{%r1148, %r1149}, %rd2581;
	shf.l.wrap.b32 	%r1150, %r1149, %r1148, 8;
	shf.l.wrap.b32 	%r1151, %r1148, %r1149, 8;
	mov.b64 	%rd2582, {%r1151, %r1150};
	shl.b64 	%rd2583, %rd2573, 1;
	and.b64  	%rd2584, %rd2583, 8589934590;
	and.b64  	%rd2585, %rd2582, 4294967295;
	add.s64 	%rd2586, %rd2582, %rd2573;
	mad.lo.s64 	%rd2587, %rd2585, %rd2584, %rd2586;
	xor.b64  	%rd2588, %rd2587, %rd2575;
	mov.b64 	{%r1152, %r1153}, %rd2588;
	shf.l.wrap.b32 	%r1154, %r1153, %r1152, 16;
	shf.l.wrap.b32 	%r1155, %r1152, %r1153, 16;
	mov.b64 	%rd2589, {%r1155, %r1154};
	shl.b64 	%rd2590, %rd2580, 1;
	and.b64  	%rd2591, %rd2590, 8589934590;
	and.b64  	%rd2592, %rd2589, 4294967295;
	add.s64 	%rd2593, %rd2589, %rd2580;
	mad.lo.s64 	%rd2594, %rd2592, %rd2591, %rd2593;
	xor.b64  	%rd2595, %rd2594, %rd2582;
	mov.b64 	{%r1156, %r1157}, %rd2595;
	shf.l.wrap.b32 	%r1158, %r1156, %r1157, 1;
	shf.l.wrap.b32 	%r1159, %r1157, %r1156, 1;
	mov.b64 	%rd2596, {%r1159, %r1158};
	shl.b64 	%rd2597, %rd2500, 1;
	and.b64  	%rd2598, %rd2597, 8589934590;
	and.b64  	%rd2599, %rd2504, 4294967295;
	add.s64 	%rd2600, %rd2504, %rd2500;
	mad.lo.s64 	%rd2601, %rd2599, %rd2598, %rd2600;
	xor.b64  	%rd2602, %rd2512, %rd2601;
	mov.b64 	{%r1160, %r1161}, %rd2602;
	mov.b64 	%rd2603, {%r1161, %r1160};
	shl.b64 	%rd2604, %rd2508, 1;
	and.b64  	%rd2605, %rd2604, 8589934590;
	and.b64  	%rd2606, %rd2603, 4294967295;
	add.s64 	%rd2607, %rd2603, %rd2508;
	mad.lo.s64 	%rd2608, %rd2606, %rd2605, %rd2607;
	xor.b64  	%rd2609, %rd2608, %rd2504;
	mov.b64 	{%r1162, %r1163}, %rd2609;
	shf.l.wrap.b32 	%r1164, %r1163, %r1162, 8;
	shf.l.wrap.b32 	%r1165, %r1162, %r1163, 8;
	mov.b64 	%rd2610, {%r1165, %r1164};
	shl.b64 	%rd2611, %rd2601, 1;
	and.b64  	%rd2612, %rd2611, 8589934590;
	and.b64  	%rd2613, %rd2610, 4294967295;
	add.s64 	%rd2614, %rd2610, %rd2601;
	mad.lo.s64 	%rd2615, %rd2613, %rd2612, %rd2614;
	xor.b64  	%rd2616, %rd2615, %rd2603;
	mov.b64 	{%r1166, %r1167}, %rd2616;
	shf.l.wrap.b32 	%r1168, %r1167, %r1166, 16;
	shf.l.wrap.b32 	%r1169, %r1166, %r1167, 16;
	mov.b64 	%rd2617, {%r1169, %r1168};
	shl.b64 	%rd2618, %rd2608, 1;
	and.b64  	%rd2619, %rd2618, 8589934590;
	and.b64  	%rd2620, %rd2617, 4294967295;
	add.s64 	%rd2621, %rd2617, %rd2608;
	mad.lo.s64 	%rd2622, %rd2620, %rd2619, %rd2621;
	xor.b64  	%rd2623, %rd2622, %rd2610;
	mov.b64 	{%r1170, %r1171}, %rd2623;
	shf.l.wrap.b32 	%r1172, %r1170, %r1171, 1;
	shf.l.wrap.b32 	%r1173, %r1171, %r1170, 1;
	mov.b64 	%rd2624, {%r1173, %r1172};
	shl.b64 	%rd2625, %rd2531, 1;
	and.b64  	%rd2626, %rd2625, 8589934590;
	and.b64  	%rd2627, %rd2568, 4294967295;
	add.s64 	%rd2628, %rd2568, %rd2531;
	mad.lo.s64 	%rd2629, %rd2627, %rd2626, %rd2628;
	xor.b64  	%rd2630, %rd2629, %rd2617;
	mov.b64 	{%r1174, %r1175}, %rd2630;
	mov.b64 	%rd2631, {%r1175, %r1174};
	shl.b64 	%rd2632, %rd2594, 1;
	and.b64  	%rd2633, %rd2632, 8589934590;
	and.b64  	%rd2634, %rd2631, 4294967295;
	add.s64 	%rd2635, %rd2631, %rd2594;
	mad.lo.s64 	%rd2636, %rd2634, %rd2633, %rd2635;
	xor.b64  	%rd2637, %rd2636, %rd2568;
	mov.b64 	{%r1176, %r1177}, %rd2637;
	shf.l.wrap.b32 	%r1178, %r1177, %r1176, 8;
	shf.l.wrap.b32 	%r1179, %r1176, %r1177, 8;
	mov.b64 	%rd2638, {%r1179, %r1178};
	shl.b64 	%rd2639, %rd2629, 1;
	and.b64  	%rd2640, %rd2639, 8589934590;
	and.b64  	%rd2641, %rd2638, 4294967295;
	add.s64 	%rd2642, %rd2638, %rd2629;
	mad.lo.s64 	%rd2643, %rd2641, %rd2640, %rd2642;
	xor.b64  	%rd2644, %rd2643, %rd2631;
	mov.b64 	{%r1180, %r1181}, %rd2644;
	shf.l.wrap.b32 	%r1182, %r1181, %r1180, 16;
	shf.l.wrap.b32 	%r1183, %r1180, %r1181, 16;
	mov.b64 	%rd2645, {%r1183, %r1182};
	shl.b64 	%rd2646, %rd2636, 1;
	and.b64  	%rd2647, %rd2646, 8589934590;
	and.b64  	%rd2648, %rd2645, 4294967295;
	add.s64 	%rd2649, %rd2645, %rd2636;
	mad.lo.s64 	%rd2650, %rd2648, %rd2647, %rd2649;
	xor.b64  	%rd2651, %rd2650, %rd2638;
	mov.b64 	{%r1184, %r1185}, %rd2651;
	shf.l.wrap.b32 	%r1186, %r1184, %r1185, 1;
	shf.l.wrap.b32 	%r1187, %r1185, %r1184, 1;
	mov.b64 	%rd2652, {%r1187, %r1186};
	shl.b64 	%rd2653, %rd2559, 1;
	and.b64  	%rd2654, %rd2653, 8589934590;
	and.b64  	%rd2655, %rd2596, 4294967295;
	add.s64 	%rd2656, %rd2596, %rd2559;
	mad.lo.s64 	%rd2657, %rd2655, %rd2654, %rd2656;
	xor.b64  	%rd2658, %rd2657, %rd2533;
	mov.b64 	{%r1188, %r1189}, %rd2658;
	mov.b64 	%rd2659, {%r1189, %r1188};
	shl.b64 	%rd2660, %rd2622, 1;
	and.b64  	%rd2661, %rd2660, 8589934590;
	and.b64  	%rd2662, %rd2659, 4294967295;
	add.s64 	%rd2663, %rd2659, %rd2622;
	mad.lo.s64 	%rd2664, %rd2662, %rd2661, %rd2663;
	xor.b64  	%rd2665, %rd2664, %rd2596;
	mov.b64 	{%r1190, %r1191}, %rd2665;
	shf.l.wrap.b32 	%r1192, %r1191, %r1190, 8;
	shf.l.wrap.b32 	%r1193, %r1190, %r1191, 8;
	mov.b64 	%rd2666, {%r1193, %r1192};
	shl.b64 	%rd2667, %rd2657, 1;
	and.b64  	%rd2668, %rd2667, 8589934590;
	and.b64  	%rd2669, %rd2666, 4294967295;
	add.s64 	%rd2670, %rd2666, %rd2657;
	mad.lo.s64 	%rd2671, %rd2669, %rd2668, %rd2670;
	xor.b64  	%rd2672, %rd2671, %rd2659;
	mov.b64 	{%r1194, %r1195}, %rd2672;
	shf.l.wrap.b32 	%r1196, %r1195, %r1194, 16;
	shf.l.wrap.b32 	%r1197, %r1194, %r1195, 16;
	mov.b64 	%rd2673, {%r1197, %r1196};
	shl.b64 	%rd2674, %rd2664, 1;
	and.b64  	%rd2675, %rd2674, 8589934590;
	and.b64  	%rd2676, %rd2673, 4294967295;
	add.s64 	%rd2677, %rd2673, %rd2664;
	mad.lo.s64 	%rd2678, %rd2676, %rd2675, %rd2677;
	xor.b64  	%rd2679, %rd2678, %rd2666;
	mov.b64 	{%r1198, %r1199}, %rd2679;
	shf.l.wrap.b32 	%r1200, %r1198, %r1199, 1;
	shf.l.wrap.b32 	%r1201, %r1199, %r1198, 1;
	mov.b64 	%rd2680, {%r1201, %r1200};
	shl.b64 	%rd2681, %rd2587, 1;
	and.b64  	%rd2682, %rd2681, 8589934590;
	and.b64  	%rd2683, %rd2624, 4294967295;
	add.s64 	%rd2684, %rd2624, %rd2587;
	mad.lo.s64 	%rd2685, %rd2683, %rd2682, %rd2684;
	xor.b64  	%rd2686, %rd2685, %rd2561;
	mov.b64 	{%r1202, %r1203}, %rd2686;
	mov.b64 	%rd2687, {%r1203, %r1202};
	shl.b64 	%rd2688, %rd2538, 1;
	and.b64  	%rd2689, %rd2688, 8589934590;
	and.b64  	%rd2690, %rd2687, 4294967295;
	add.s64 	%rd2691, %rd2687, %rd2538;
	mad.lo.s64 	%rd2692, %rd2690, %rd2689, %rd2691;
	xor.b64  	%rd2693, %rd2692, %rd2624;
	mov.b64 	{%r1204, %r1205}, %rd2693;
	shf.l.wrap.b32 	%r1206, %r1205, %r1204, 8;
	shf.l.wrap.b32 	%r1207, %r1204, %r1205, 8;
	mov.b64 	%rd2694, {%r1207, %r1206};
	shl.b64 	%rd2695, %rd2685, 1;
	and.b64  	%rd2696, %rd2695, 8589934590;
	and.b64  	%rd2697, %rd2694, 4294967295;
	add.s64 	%rd2698, %rd2694, %rd2685;
	mad.lo.s64 	%rd2699, %rd2697, %rd2696, %rd2698;
	xor.b64  	%rd2700, %rd2699, %rd2687;
	mov.b64 	{%r1208, %r1209}, %rd2700;
	shf.l.wrap.b32 	%r1210, %r1209, %r1208, 16;
	shf.l.wrap.b32 	%r1211, %r1208, %r1209, 16;
	mov.b64 	%rd2701, {%r1211, %r1210};
	shl.b64 	%rd2702, %rd2692, 1;
	and.b64  	%rd2703, %rd2702, 8589934590;
	and.b64  	%rd2704, %rd2701, 4294967295;
	add.s64 	%rd2705, %rd2701, %rd2692;
	mad.lo.s64 	%rd2706, %rd2704, %rd2703, %rd2705;
	xor.b64  	%rd2707, %rd2706, %rd2694;
	mov.b64 	{%r1212, %r1213}, %rd2707;
	shf.l.wrap.b32 	%r1214, %r1212, %r1213, 1;
	shf.l.wrap.b32 	%r1215, %r1213, %r1212, 1;
	mov.b64 	%rd2708, {%r1215, %r1214};
	shl.b64 	%rd2709, %rd2615, 1;
	and.b64  	%rd2710, %rd2709, 8589934590;
	and.b64  	%rd2711, %rd2540, 4294967295;
	add.s64 	%rd2712, %rd2540, %rd2615;
	mad.lo.s64 	%rd2713, %rd2711, %rd2710, %rd2712;
	xor.b64  	%rd2714, %rd2713, %rd2589;
	mov.b64 	{%r1216, %r1217}, %rd2714;
	mov.b64 	%rd2715, {%r1217, %r1216};
	shl.b64 	%rd2716, %rd2566, 1;
	and.b64  	%rd2717, %rd2716, 8589934590;
	and.b64  	%rd2718, %rd2715, 4294967295;
	add.s64 	%rd2719, %rd2715, %rd2566;
	mad.lo.s64 	%rd2720, %rd2718, %rd2717, %rd2719;
	xor.b64  	%rd2721, %rd2720, %rd2540;
	mov.b64 	{%r1218, %r1219}, %rd2721;
	shf.l.wrap.b32 	%r1220, %r1219, %r1218, 8;
	shf.l.wrap.b32 	%r1221, %r1218, %r1219, 8;
	mov.b64 	%rd2722, {%r1221, %r1220};
	shl.b64 	%rd2723, %rd2713, 1;
	and.b64  	%rd2724, %rd2723, 8589934590;
	and.b64  	%rd2725, %rd2722, 4294967295;
	add.s64 	%rd2726, %rd2722, %rd2713;
	mad.lo.s64 	%rd2727, %rd2725, %rd2724, %rd2726;
	xor.b64  	%rd2728, %rd2727, %rd2715;
	mov.b64 	{%r1222, %r1223}, %rd2728;
	shf.l.wrap.b32 	%r1224, %r1223, %r1222, 16;
	shf.l.wrap.b32 	%r1225, %r1222, %r1223, 16;
	mov.b64 	%rd2729, {%r1225, %r1224};
	shl.b64 	%rd2730, %rd2720, 1;
	and.b64  	%rd2731, %rd2730, 8589934590;
	and.b64  	%rd2732, %rd2729, 4294967295;
	add.s64 	%rd2733, %rd2729, %rd2720;
	mad.lo.s64 	%rd2734, %rd2732, %rd2731, %rd2733;
	xor.b64  	%rd2735, %rd2734, %rd2722;
	mov.b64 	{%r1226, %r1227}, %rd2735;
	shf.l.wrap.b32 	%r1228, %r1226, %r1227, 1;
	shf.l.wrap.b32 	%r1229, %r1227, %r1226, 1;
	mov.b64 	%rd2736, {%r1229, %r1228};
	st.local.v2.u64 	[%rd9290+-64], {%rd2643, %rd2671};
	st.local.v2.u64 	[%rd9290+-48], {%rd2699, %rd2727};
	st.local.v2.u64 	[%rd9290+-32], {%rd2736, %rd2652};
	st.local.v2.u64 	[%rd9290+-16], {%rd2680, %rd2708};
	st.local.v2.u64 	[%rd9290], {%rd2706, %rd2734};
	st.local.v2.u64 	[%rd9290+16], {%rd2650, %rd2678};
	st.local.v2.u64 	[%rd9290+32], {%rd2673, %rd2701};
	st.local.v2.u64 	[%rd9290+48], {%rd2729, %rd2645};
	add.s32 	%r25, %r2569, 16;
	add.s64 	%rd9290, %rd9290, 128;
	setp.lt.u32 	%p26, %r2569, 112;
	mov.u32 	%r2569, %r25;
	@%p26 bra 	$L__BB0_41;
	mov.b32 	%r2570, 0;
$L__BB0_43:
	mul.wide.u32 	%rd2737, %r2570, 8;
	add.s64 	%rd2738, %rd7, %rd2737;
	ld.local.v2.u64 	{%rd2739, %rd2740}, [%rd2738];
	ld.local.v2.u64 	{%rd2741, %rd2742}, [%rd2738+128];
	ld.local.v2.u64 	{%rd2743, %rd2744}, [%rd2738+256];
	ld.local.v2.u64 	{%rd2745, %rd2746}, [%rd2738+384];
	ld.local.v2.u64 	{%rd2747, %rd2748}, [%rd2738+512];
	ld.local.v2.u64 	{%rd2749, %rd2750}, [%rd2738+640];
	ld.local.v2.u64 	{%rd2751, %rd2752}, [%rd2738+768];
	ld.local.v2.u64 	{%rd2753, %rd2754}, [%rd2738+896];
	shl.b64 	%rd2755, %rd2739, 1;
	and.b64  	%rd2756, %rd2755, 8589934590;
	and.b64  	%rd2757, %rd2743, 4294967295;
	add.s64 	%rd2758, %rd2743, %rd2739;
	mad.lo.s64 	%rd2759, %rd2757, %rd2756, %rd2758;
	xor.b64  	%rd2760, %rd2751, %rd2759;
	mov.b64 	{%r1231, %r1232}, %rd2760;
	mov.b64 	%rd2761, {%r1232, %r1231};
	shl.b64 	%rd2762, %rd2747, 1;
	and.b64  	%rd2763, %rd2762, 8589934590;
	and.b64  	%rd2764, %rd2761, 4294967295;
	add.s64 	%rd2765, %rd2761, %rd2747;
	mad.lo.s64 	%rd2766, %rd2764, %rd2763, %rd2765;
	xor.b64  	%rd2767, %rd2766, %rd2743;
	mov.b64 	{%r1233, %r1234}, %rd2767;
	shf.l.wrap.b32 	%r1235, %r1234, %r1233, 8;
	shf.l.wrap.b32 	%r1236, %r1233, %r1234, 8;
	mov.b64 	%rd2768, {%r1236, %r1235};
	shl.b64 	%rd2769, %rd2759, 1;
	and.b64  	%rd2770, %rd2769, 8589934590;
	and.b64  	%rd2771, %rd2768, 4294967295;
	add.s64 	%rd2772, %rd2768, %rd2759;
	mad.lo.s64 	%rd2773, %rd2771, %rd2770, %rd2772;
	xor.b64  	%rd2774, %rd2773, %rd2761;
	mov.b64 	{%r1237, %r1238}, %rd2774;
	shf.l.wrap.b32 	%r1239, %r1238, %r1237, 16;
	shf.l.wrap.b32 	%r1240, %r1237, %r1238, 16;
	mov.b64 	%rd2775, {%r1240, %r1239};
	shl.b64 	%rd2776, %rd2766, 1;
	and.b64  	%rd2777, %rd2776, 8589934590;
	and.b64  	%rd2778, %rd2775, 4294967295;
	add.s64 	%rd2779, %rd2775, %rd2766;
	mad.lo.s64 	%rd2780, %rd2778, %rd2777, %rd2779;
	xor.b64  	%rd2781, %rd2780, %rd2768;
	mov.b64 	{%r1241, %r1242}, %rd2781;
	shf.l.wrap.b32 	%r1243, %r1241, %r1242, 1;
	shf.l.wrap.b32 	%r1244, %r1242, %r1241, 1;
	mov.b64 	%rd2782, {%r1244, %r1243};
	shl.b64 	%rd2783, %rd2740, 1;
	and.b64  	%rd2784, %rd2783, 8589934590;
	and.b64  	%rd2785, %rd2744, 4294967295;
	add.s64 	%rd2786, %rd2744, %rd2740;
	mad.lo.s64 	%rd2787, %rd2785, %rd2784, %rd2786;
	xor.b64  	%rd2788, %rd2752, %rd2787;
	mov.b64 	{%r1245, %r1246}, %rd2788;
	mov.b64 	%rd2789, {%r1246, %r1245};
	shl.b64 	%rd2790, %rd2748, 1;
	and.b64  	%rd2791, %rd2790, 8589934590;
	and.b64  	%rd2792, %rd2789, 4294967295;
	add.s64 	%rd2793, %rd2789, %rd2748;
	mad.lo.s64 	%rd2794, %rd2792, %rd2791, %rd2793;
	xor.b64  	%rd2795, %rd2794, %rd2744;
	mov.b64 	{%r1247, %r1248}, %rd2795;
	shf.l.wrap.b32 	%r1249, %r1248, %r1247, 8;
	shf.l.wrap.b32 	%r1250, %r1247, %r1248, 8;
	mov.b64 	%rd2796, {%r1250, %r1249};
	shl.b64 	%rd2797, %rd2787, 1;
	and.b64  	%rd2798, %rd2797, 8589934590;
	and.b64  	%rd2799, %rd2796, 4294967295;
	add.s64 	%rd2800, %rd2796, %rd2787;
	mad.lo.s64 	%rd2801, %rd2799, %rd2798, %rd2800;
	xor.b64  	%rd2802, %rd2801, %rd2789;
	mov.b64 	{%r1251, %r1252}, %rd2802;
	shf.l.wrap.b32 	%r1253, %r1252, %r1251, 16;
	shf.l.wrap.b32 	%r1254, %r1251, %r1252, 16;
	mov.b64 	%rd2803, {%r1254, %r1253};
	shl.b64 	%rd2804, %rd2794, 1;
	and.b64  	%rd2805, %rd2804, 8589934590;
	and.b64  	%rd2806, %rd2803, 4294967295;
	add.s64 	%rd2807, %rd2803, %rd2794;
	mad.lo.s64 	%rd2808, %rd2806, %rd2805, %rd2807;
	xor.b64  	%rd2809, %rd2808, %rd2796;
	mov.b64 	{%r1255, %r1256}, %rd2809;
	shf.l.wrap.b32 	%r1257, %r1255, %r1256, 1;
	shf.l.wrap.b32 	%r1258, %r1256, %r1255, 1;
	mov.b64 	%rd2810, {%r1258, %r1257};
	shl.b64 	%rd2811, %rd2741, 1;
	and.b64  	%rd2812, %rd2811, 8589934590;
	and.b64  	%rd2813, %rd2745, 4294967295;
	add.s64 	%rd2814, %rd2745, %rd2741;
	mad.lo.s64 	%rd2815, %rd2813, %rd2812, %rd2814;
	xor.b64  	%rd2816, %rd2753, %rd2815;
	mov.b64 	{%r1259, %r1260}, %rd2816;
	mov.b64 	%rd2817, {%r1260, %r1259};
	shl.b64 	%rd2818, %rd2749, 1;
	and.b64  	%rd2819, %rd2818, 8589934590;
	and.b64  	%rd2820, %rd2817, 4294967295;
	add.s64 	%rd2821, %rd2817, %rd2749;
	mad.lo.s64 	%rd2822, %rd2820, %rd2819, %rd2821;
	xor.b64  	%rd2823, %rd2822, %rd2745;
	mov.b64 	{%r1261, %r1262}, %rd2823;
	shf.l.wrap.b32 	%r1263, %r1262, %r1261, 8;
	shf.l.wrap.b32 	%r1264, %r1261, %r1262, 8;
	mov.b64 	%rd2824, {%r1264, %r1263};
	shl.b64 	%rd2825, %rd2815, 1;
	and.b64  	%rd2826, %rd2825, 8589934590;
	and.b64  	%rd2827, %rd2824, 4294967295;
	add.s64 	%rd2828, %rd2824, %rd2815;
	mad.lo.s64 	%rd2829, %rd2827, %rd2826, %rd2828;
	xor.b64  	%rd2830, %rd2829, %rd2817;
	mov.b64 	{%r1265, %r1266}, %rd2830;
	shf.l.wrap.b32 	%r1267, %r1266, %r1265, 16;
	shf.l.wrap.b32 	%r1268, %r1265, %r1266, 16;
	mov.b64 	%rd2831, {%r1268, %r1267};
	shl.b64 	%rd2832, %rd2822, 1;
	and.b64  	%rd2833, %rd2832, 8589934590;
	and.b64  	%rd2834, %rd2831, 4294967295;
	add.s64 	%rd2835, %rd2831, %rd2822;
	mad.lo.s64 	%rd2836, %rd2834, %rd2833, %rd2835;
	xor.b64  	%rd2837, %rd2836, %rd2824;
	mov.b64 	{%r1269, %r1270}, %rd2837;
	shf.l.wrap.b32 	%r1271, %r1269, %r1270, 1;
	shf.l.wrap.b32 	%r1272, %r1270, %r1269, 1;
	mov.b64 	%rd2838, {%r1272, %r1271};
	shl.b64 	%rd2839, %rd2742, 1;
	and.b64  	%rd2840, %rd2839, 8589934590;
	and.b64  	%rd2841, %rd2746, 4294967295;
	add.s64 	%rd2842, %rd2746, %rd2742;
	mad.lo.s64 	%rd2843, %rd2841, %rd2840, %rd2842;
	xor.b64  	%rd2844, %rd2754, %rd2843;
	mov.b64 	{%r1273, %r1274}, %rd2844;
	mov.b64 	%rd2845, {%r1274, %r1273};
	shl.b64 	%rd2846, %rd2750, 1;
	and.b64  	%rd2847, %rd2846, 8589934590;
	and.b64  	%rd2848, %rd2845, 4294967295;
	add.s64 	%rd2849, %rd2845, %rd2750;
	mad.lo.s64 	%rd2850, %rd2848, %rd2847, %rd2849;
	xor.b64  	%rd2851, %rd2850, %rd2746;
	mov.b64 	{%r1275, %r1276}, %rd2851;
	shf.l.wrap.b32 	%r1277, %r1276, %r1275, 8;
	shf.l.wrap.b32 	%r1278, %r1275, %r1276, 8;
	mov.b64 	%rd2852, {%r1278, %r1277};
	shl.b64 	%rd2853, %rd2843, 1;
	and.b64  	%rd2854, %rd2853, 8589934590;
	and.b64  	%rd2855, %rd2852, 4294967295;
	add.s64 	%rd2856, %rd2852, %rd2843;
	mad.lo.s64 	%rd2857, %rd2855, %rd2854, %rd2856;
	xor.b64  	%rd2858, %rd2857, %rd2845;
	mov.b64 	{%r1279, %r1280}, %rd2858;
	shf.l.wrap.b32 	%r1281, %r1280, %r1279, 16;
	shf.l.wrap.b32 	%r1282, %r1279, %r1280, 16;
	mov.b64 	%rd2859, {%r1282, %r1281};
	shl.b64 	%rd2860, %rd2850, 1;
	and.b64  	%rd2861, %rd2860, 8589934590;
	and.b64  	%rd2862, %rd2859, 4294967295;
	add.s64 	%rd2863, %rd2859, %rd2850;
	mad.lo.s64 	%rd2864, %rd2862, %rd2861, %rd2863;
	xor.b64  	%rd2865, %rd2864, %rd2852;
	mov.b64 	{%r1283, %r1284}, %rd2865;
	shf.l.wrap.b32 	%r1285, %r1283, %r1284, 1;
	shf.l.wrap.b32 	%r1286, %r1284, %r1283, 1;
	mov.b64 	%rd2866, {%r1286, %r1285};
	shl.b64 	%rd2867, %rd2773, 1;
	and.b64  	%rd2868, %rd2867, 8589934590;
	and.b64  	%rd2869, %rd2810, 4294967295;
	add.s64 	%rd2870, %rd2810, %rd2773;
	mad.lo.s64 	%rd2871, %rd2869, %rd2868, %rd2870;
	xor.b64  	%rd2872, %rd2871, %rd2859;
	mov.b64 	{%r1287, %r1288}, %rd2872;
	mov.b64 	%rd2873, {%r1288, %r1287};
	shl.b64 	%rd2874, %rd2836, 1;
	and.b64  	%rd2875, %rd2874, 8589934590;
	and.b64  	%rd2876, %rd2873, 4294967295;
	add.s64 	%rd2877, %rd2873, %rd2836;
	mad.lo.s64 	%rd2878, %rd2876, %rd2875, %rd2877;
	xor.b64  	%rd2879, %rd2878, %rd2810;
	mov.b64 	{%r1289, %r1290}, %rd2879;
	shf.l.wrap.b32 	%r1291, %r1290, %r1289, 8;
	shf.l.wrap.b32 	%r1292, %r1289, %r1290, 8;
	mov.b64 	%rd2880, {%r1292, %r1291};
	shl.b64 	%rd2881, %rd2871, 1;
	and.b64  	%rd2882, %rd2881, 8589934590;
	and.b64  	%rd2883, %rd2880, 4294967295;
	add.s64 	%rd2884, %rd2880, %rd2871;
	mad.lo.s64 	%rd2885, %rd2883, %rd2882, %rd2884;
	xor.b64  	%rd2886, %rd2885, %rd2873;
	mov.b64 	{%r1293, %r1294}, %rd2886;
	shf.l.wrap.b32 	%r1295, %r1294, %r1293, 16;
	shf.l.wrap.b32 	%r1296, %r1293, %r1294, 16;
	mov.b64 	%rd2887, {%r1296, %r1295};
	shl.b64 	%rd2888, %rd2878, 1;
	and.b64  	%rd2889, %rd2888, 8589934590;
	and.b64  	%rd2890, %rd2887, 4294967295;
	add.s64 	%rd2891, %rd2887, %rd2878;
	mad.lo.s64 	%rd2892, %rd2890, %rd2889, %rd2891;
	xor.b64  	%rd2893, %rd2892, %rd2880;
	mov.b64 	{%r1297, %r1298}, %rd2893;
	shf.l.wrap.b32 	%r1299, %r1297, %r1298, 1;
	shf.l.wrap.b32 	%r1300, %r1298, %r1297, 1;
	mov.b64 	%rd2894, {%r1300, %r1299};
	shl.b64 	%rd2895, %rd2801, 1;
	and.b64  	%rd2896, %rd2895, 8589934590;
	and.b64  	%rd2897, %rd2838, 4294967295;
	add.s64 	%rd2898, %rd2838, %rd2801;
	mad.lo.s64 	%rd2899, %rd2897, %rd2896, %rd2898;
	xor.b64  	%rd2900, %rd2899, %rd2775;
	mov.b64 	{%r1301, %r1302}, %rd2900;
	mov.b64 	%rd2901, {%r1302, %r1301};
	shl.b64 	%rd2902, %rd2864, 1;
	and.b64  	%rd2903, %rd2902, 8589934590;
	and.b64  	%rd2904, %rd2901, 4294967295;
	add.s64 	%rd2905, %rd2901, %rd2864;
	mad.lo.s64 	%rd2906, %rd2904, %rd2903, %rd2905;
	xor.b64  	%rd2907, %rd2906, %rd2838;
	mov.b64 	{%r1303, %r1304}, %rd2907;
	shf.l.wrap.b32 	%r1305, %r1304, %r1303, 8;
	shf.l.wrap.b32 	%r1306, %r1303, %r1304, 8;
	mov.b64 	%rd2908, {%r1306, %r1305};
	shl.b64 	%rd2909, %rd2899, 1;
	and.b64  	%rd2910, %rd2909, 8589934590;
	and.b64  	%rd2911, %rd2908, 4294967295;
	add.s64 	%rd2912, %rd2908, %rd2899;
	mad.lo.s64 	%rd2913, %rd2911, %rd2910, %rd2912;
	xor.b64  	%rd2914, %rd2913, %rd2901;
	mov.b64 	{%r1307, %r1308}, %rd2914;
	shf.l.wrap.b32 	%r1309, %r1308, %r1307, 16;
	shf.l.wrap.b32 	%r1310, %r1307, %r1308, 16;
	mov.b64 	%rd2915, {%r1310, %r1309};
	shl.b64 	%rd2916, %rd2906, 1;
	and.b64  	%rd2917, %rd2916, 8589934590;
	and.b64  	%rd2918, %rd2915, 4294967295;
	add.s64 	%rd2919, %rd2915, %rd2906;
	mad.lo.s64 	%rd2920, %rd2918, %rd2917, %rd2919;
	xor.b64  	%rd2921, %rd2920, %rd2908;
	mov.b64 	{%r1311, %r1312}, %rd2921;
	shf.l.wrap.b32 	%r1313, %r1311, %r1312, 1;
	shf.l.wrap.b32 	%r1314, %r1312, %r1311, 1;
	mov.b64 	%rd2922, {%r1314, %r1313};
	shl.b64 	%rd2923, %rd2829, 1;
	and.b64  	%rd2924, %rd2923, 8589934590;
	and.b64  	%rd2925, %rd2866, 4294967295;
	add.s64 	%rd2926, %rd2866, %rd2829;
	mad.lo.s64 	%rd2927, %rd2925, %rd2924, %rd2926;
	xor.b64  	%rd2928, %rd2927, %rd2803;
	mov.b64 	{%r1315, %r1316}, %rd2928;
	mov.b64 	%rd2929, {%r1316, %r1315};
	shl.b64 	%rd2930, %rd2780, 1;
	and.b64  	%rd2931, %rd2930, 8589934590;
	and.b64  	%rd2932, %rd2929, 4294967295;
	add.s64 	%rd2933, %rd2929, %rd2780;
	mad.lo.s64 	%rd2934, %rd2932, %rd2931, %rd2933;
	xor.b64  	%rd2935, %rd2934, %rd2866;
	mov.b64 	{%r1317, %r1318}, %rd2935;
	shf.l.wrap.b32 	%r1319, %r1318, %r1317, 8;
	shf.l.wrap.b32 	%r1320, %r1317, %r1318, 8;
	mov.b64 	%rd2936, {%r1320, %r1319};
	shl.b64 	%rd2937, %rd2927, 1;
	and.b64  	%rd2938, %rd2937, 8589934590;
	and.b64  	%rd2939, %rd2936, 4294967295;
	add.s64 	%rd2940, %rd2936, %rd2927;
	mad.lo.s64 	%rd2941, %rd2939, %rd2938, %rd2940;
	xor.b64  	%rd2942, %rd2941, %rd2929;
	mov.b64 	{%r1321, %r1322}, %rd2942;
	shf.l.wrap.b32 	%r1323, %r1322, %r1321, 16;
	shf.l.wrap.b32 	%r1324, %r1321, %r1322, 16;
	mov.b64 	%rd2943, {%r1324, %r1323};
	shl.b64 	%rd2944, %rd2934, 1;
	and.b64  	%rd2945, %rd2944, 8589934590;
	and.b64  	%rd2946, %rd2943, 4294967295;
	add.s64 	%rd2947, %rd2943, %rd2934;
	mad.lo.s64 	%rd2948, %rd2946, %rd2945, %rd2947;
	xor.b64  	%rd2949, %rd2948, %rd2936;
	mov.b64 	{%r1325, %r1326}, %rd2949;
	shf.l.wrap.b32 	%r1327, %r1325, %r1326, 1;
	shf.l.wrap.b32 	%r1328, %r1326, %r1325, 1;
	mov.b64 	%rd2950, {%r1328, %r1327};
	shl.b64 	%rd2951, %rd2857, 1;
	and.b64  	%rd2952, %rd2951, 8589934590;
	and.b64  	%rd2953, %rd2782, 4294967295;
	add.s64 	%rd2954, %rd2782, %rd2857;
	mad.lo.s64 	%rd2955, %rd2953, %rd2952, %rd2954;
	xor.b64  	%rd2956, %rd2955, %rd2831;
	mov.b64 	{%r1329, %r1330}, %rd2956;
	mov.b64 	%rd2957, {%r1330, %r1329};
	shl.b64 	%rd2958, %rd2808, 1;
	and.b64  	%rd2959, %rd2958, 8589934590;
	and.b64  	%rd2960, %rd2957, 4294967295;
	add.s64 	%rd2961, %rd2957, %rd2808;
	mad.lo.s64 	%rd2962, %rd2960, %rd2959, %rd2961;
	xor.b64  	%rd2963, %rd2962, %rd2782;
	mov.b64 	{%r1331, %r1332}, %rd2963;
	shf.l.wrap.b32 	%r1333, %r1332, %r1331, 8;
	shf.l.wrap.b32 	%r1334, %r1331, %r1332, 8;
	mov.b64 	%rd2964, {%r1334, %r1333};
	shl.b64 	%rd2965, %rd2955, 1;
	and.b64  	%rd2966, %rd2965, 8589934590;
	and.b64  	%rd2967, %rd2964, 4294967295;
	add.s64 	%rd2968, %rd2964, %rd2955;
	mad.lo.s64 	%rd2969, %rd2967, %rd2966, %rd2968;
	xor.b64  	%rd2970, %rd2969, %rd2957;
	mov.b64 	{%r1335, %r1336}, %rd2970;
	shf.l.wrap.b32 	%r1337, %r1336, %r1335, 16;
	shf.l.wrap.b32 	%r1338, %r1335, %r1336, 16;
	mov.b64 	%rd2971, {%r1338, %r1337};
	shl.b64 	%rd2972, %rd2962, 1;
	and.b64  	%rd2973, %rd2972, 8589934590;
	and.b64  	%rd2974, %rd2971, 4294967295;
	add.s64 	%rd2975, %rd2971, %rd2962;
	mad.lo.s64 	%rd2976, %rd2974, %rd2973, %rd2975;
	xor.b64  	%rd2977, %rd2976, %rd2964;
	mov.b64 	{%r1339, %r1340}, %rd2977;
	shf.l.wrap.b32 	%r1341, %r1339, %r1340, 1;
	shf.l.wrap.b32 	%r1342, %r1340, %r1339, 1;
	mov.b64 	%rd2978, {%r1342, %r1341};
	st.local.v2.u64 	[%rd2738], {%rd2885, %rd2913};
	st.local.v2.u64 	[%rd2738+128], {%rd2941, %rd2969};
	st.local.v2.u64 	[%rd2738+256], {%rd2978, %rd2894};
	st.local.v2.u64 	[%rd2738+384], {%rd2922, %rd2950};
	st.local.v2.u64 	[%rd2738+512], {%rd2948, %rd2976};
	st.local.v2.u64 	[%rd2738+640], {%rd2892, %rd2920};
	st.local.v2.u64 	[%rd2738+768], {%rd2915, %rd2943};
	st.local.v2.u64 	[%rd2738+896], {%rd2971, %rd2887};
	add.s32 	%r27, %r2570, 2;
	setp.lt.u32 	%p27, %r2570, 14;
	mov.u32 	%r2570, %r27;
	@%p27 bra 	$L__BB0_43;
	ld.local.v2.u64 	{%rd409, %rd408}, [%rd7];
	st.local.v2.u64 	[%rd2], {%rd409, %rd408};
	ld.local.v2.u64 	{%rd410, %rd2979}, [%rd7+16];
	selp.b64 	%rd2980, 512, 0, %p1;
	xor.b64  	%rd411, %rd2980, %rd2979;
	st.local.v2.u64 	[%rd2+16], {%rd410, %rd411};
	ld.local.v2.u64 	{%rd2981, %rd2982}, [%rd7+32];
	selp.b64 	%rd2983, 3, 0, %p1;
	xor.b64  	%rd412, %rd2983, %rd2981;
	selp.b64 	%rd2984, 2, 0, %p1;
	xor.b64  	%rd413, %rd2984, %rd2982;
	st.local.v2.u64 	[%rd2+32], {%rd412, %rd413};
	ld.local.v2.u64 	{%rd2985, %rd414}, [%rd7+48];
	xor.b64  	%rd415, %rd2985, 1;
	st.local.v2.u64 	[%rd2+48], {%rd415, %rd414};
	ld.local.v2.u64 	{%rd417, %rd416}, [%rd7+64];
	st.local.v2.u64 	[%rd2+64], {%rd417, %rd416};
	ld.local.v2.u64 	{%rd419, %rd418}, [%rd7+80];
	st.local.v2.u64 	[%rd2+80], {%rd419, %rd418};
	ld.local.v2.u64 	{%rd421, %rd420}, [%rd7+96];
	st.local.v2.u64 	[%rd2+96], {%rd421, %rd420};
	ld.local.v2.u64 	{%rd423, %rd422}, [%rd7+112];
	st.local.v2.u64 	[%rd2+112], {%rd423, %rd422};
	ld.local.v2.u64 	{%rd425, %rd424}, [%rd7+128];
	st.local.v2.u64 	[%rd2+128], {%rd425, %rd424};
	ld.local.v2.u64 	{%rd427, %rd426}, [%rd7+144];
	st.local.v2.u64 	[%rd2+144], {%rd427, %rd426};
	ld.local.v2.u64 	{%rd429, %rd428}, [%rd7+160];
	st.local.v2.u64 	[%rd2+160], {%rd429, %rd428};
	ld.local.v2.u64 	{%rd431, %rd430}, [%rd7+176];
	st.local.v2.u64 	[%rd2+176], {%rd431, %rd430};
	ld.local.v2.u64 	{%rd433, %rd432}, [%rd7+192];
	st.local.v2.u64 	[%rd2+192], {%rd433, %rd432};
	ld.local.v2.u64 	{%rd435, %rd434}, [%rd7+208];
	st.local.v2.u64 	[%rd2+208], {%rd435, %rd434};
	ld.local.v2.u64 	{%rd437, %rd436}, [%rd7+224];
	st.local.v2.u64 	[%rd2+224], {%rd437, %rd436};
	ld.local.v2.u64 	{%rd439, %rd438}, [%rd7+240];
	st.local.v2.u64 	[%rd2+240], {%rd439, %rd438};
	ld.local.v2.u64 	{%rd441, %rd440}, [%rd7+256];
	st.local.v2.u64 	[%rd2+256], {%rd441, %rd440};
	ld.local.v2.u64 	{%rd443, %rd442}, [%rd7+272];
	st.local.v2.u64 	[%rd2+272], {%rd443, %rd442};
	ld.local.v2.u64 	{%rd445, %rd444}, [%rd7+288];
	st.local.v2.u64 	[%rd2+288], {%rd445, %rd444};
	ld.local.v2.u64 	{%rd447, %rd446}, [%rd7+304];
	st.local.v2.u64 	[%rd2+304], {%rd447, %rd446};
	ld.local.v2.u64 	{%rd449, %rd448}, [%rd7+320];
	st.local.v2.u64 	[%rd2+320], {%rd449, %rd448};
	ld.local.v2.u64 	{%rd451, %rd450}, [%rd7+336];
	st.local.v2.u64 	[%rd2+336], {%rd451, %rd450};
	ld.local.v2.u64 	{%rd453, %rd452}, [%rd7+352];
	st.local.v2.u64 	[%rd2+352], {%rd453, %rd452};
	ld.local.v2.u64 	{%rd455, %rd454}, [%rd7+368];
	st.local.v2.u64 	[%rd2+368], {%rd455, %rd454};
	ld.local.v2.u64 	{%rd457, %rd456}, [%rd7+384];
	st.local.v2.u64 	[%rd2+384], {%rd457, %rd456};
	ld.local.v2.u64 	{%rd459, %rd458}, [%rd7+400];
	st.local.v2.u64 	[%rd2+400], {%rd459, %rd458};
	ld.local.v2.u64 	{%rd461, %rd460}, [%rd7+416];
	st.local.v2.u64 	[%rd2+416], {%rd461, %rd460};
	ld.local.v2.u64 	{%rd463, %rd462}, [%rd7+432];
	st.local.v2.u64 	[%rd2+432], {%rd463, %rd462};
	ld.local.v2.u64 	{%rd465, %rd464}, [%rd7+448];
	st.local.v2.u64 	[%rd2+448], {%rd465, %rd464};
	ld.local.v2.u64 	{%rd467, %rd466}, [%rd7+464];
	st.local.v2.u64 	[%rd2+464], {%rd467, %rd466};
	ld.local.v2.u64 	{%rd469, %rd468}, [%rd7+480];
	st.local.v2.u64 	[%rd2+480], {%rd469, %rd468};
	ld.local.v2.u64 	{%rd471, %rd470}, [%rd7+496];
	st.local.v2.u64 	[%rd2+496], {%rd471, %rd470};
	ld.local.v2.u64 	{%rd473, %rd472}, [%rd7+512];
	st.local.v2.u64 	[%rd2+512], {%rd473, %rd472};
	ld.local.v2.u64 	{%rd475, %rd474}, [%rd7+528];
	st.local.v2.u64 	[%rd2+528], {%rd475, %rd474};
	ld.local.v2.u64 	{%rd477, %rd476}, [%rd7+544];
	st.local.v2.u64 	[%rd2+544], {%rd477, %rd476};
	ld.local.v2.u64 	{%rd479, %rd478}, [%rd7+560];
	st.local.v2.u64 	[%rd2+560], {%rd479, %rd478};
	ld.local.v2.u64 	{%rd481, %rd480}, [%rd7+576];
	st.local.v2.u64 	[%rd2+576], {%rd481, %rd480};
	ld.local.v2.u64 	{%rd483, %rd482}, [%rd7+592];
	st.local.v2.u64 	[%rd2+592], {%rd483, %rd482};
	ld.local.v2.u64 	{%rd485, %rd484}, [%rd7+608];
	st.local.v2.u64 	[%rd2+608], {%rd485, %rd484};
	ld.local.v2.u64 	{%rd487, %rd486}, [%rd7+624];
	st.local.v2.u64 	[%rd2+624], {%rd487, %rd486};
	ld.local.v2.u64 	{%rd489, %rd488}, [%rd7+640];
	st.local.v2.u64 	[%rd2+640], {%rd489, %rd488};
	ld.local.v2.u64 	{%rd491, %rd490}, [%rd7+656];
	st.local.v2.u64 	[%rd2+656], {%rd491, %rd490};
	ld.local.v2.u64 	{%rd493, %rd492}, [%rd7+672];
	st.local.v2.u64 	[%rd2+672], {%rd493, %rd492};
	ld.local.v2.u64 	{%rd495, %rd494}, [%rd7+688];
	st.local.v2.u64 	[%rd2+688], {%rd495, %rd494};
	ld.local.v2.u64 	{%rd497, %rd496}, [%rd7+704];
	st.local.v2.u64 	[%rd2+704], {%rd497, %rd496};
	ld.local.v2.u64 	{%rd499, %rd498}, [%rd7+720];
	st.local.v2.u64 	[%rd2+720], {%rd499, %rd498};
	ld.local.v2.u64 	{%rd501, %rd500}, [%rd7+736];
	st.local.v2.u64 	[%rd2+736], {%rd501, %rd500};
	ld.local.v2.u64 	{%rd503, %rd502}, [%rd7+752];
	st.local.v2.u64 	[%rd2+752], {%rd503, %rd502};
	ld.local.v2.u64 	{%rd505, %rd504}, [%rd7+768];
	st.local.v2.u64 	[%rd2+768], {%rd505, %rd504};
	ld.local.v2.u64 	{%rd507, %rd506}, [%rd7+784];
	st.local.v2.u64 	[%rd2+784], {%rd507, %rd506};
	ld.local.v2.u64 	{%rd509, %rd508}, [%rd7+800];
	st.local.v2.u64 	[%rd2+800], {%rd509, %rd508};
	ld.local.v2.u64 	{%rd511, %rd510}, [%rd7+816];
	st.local.v2.u64 	[%rd2+816], {%rd511, %rd510};
	ld.local.v2.u64 	{%rd513, %rd512}, [%rd7+832];
	st.local.v2.u64 	[%rd2+832], {%rd513, %rd512};
	ld.local.v2.u64 	{%rd515, %rd514}, [%rd7+848];
	st.local.v2.u64 	[%rd2+848], {%rd515, %rd514};
	ld.local.v2.u64 	{%rd517, %rd516}, [%rd7+864];
	st.local.v2.u64 	[%rd2+864], {%rd517, %rd516};
	ld.local.v2.u64 	{%rd519, %rd518}, [%rd7+880];
	st.local.v2.u64 	[%rd2+880], {%rd519, %rd518};
	ld.local.v2.u64 	{%rd521, %rd520}, [%rd7+896];
	st.local.v2.u64 	[%rd2+896], {%rd521, %rd520};
	ld.local.v2.u64 	{%rd523, %rd522}, [%rd7+912];
	st.local.v2.u64 	[%rd2+912], {%rd523, %rd522};
	ld.local.v2.u64 	{%rd525, %rd524}, [%rd7+928];
	st.local.v2.u64 	[%rd2+928], {%rd525, %rd524};
	ld.local.v2.u64 	{%rd527, %rd526}, [%rd7+944];
	st.local.v2.u64 	[%rd2+944], {%rd527, %rd526};
	ld.local.v2.u64 	{%rd529, %rd528}, [%rd7+960];
	st.local.v2.u64 	[%rd2+960], {%rd529, %rd528};
	ld.local.v2.u64 	{%rd531, %rd530}, [%rd7+976];
	st.local.v2.u64 	[%rd2+976], {%rd531, %rd530};
	ld.local.v2.u64 	{%rd533, %rd532}, [%rd7+992];
	st.local.v2.u64 	[%rd2+992], {%rd533, %rd532};
	ld.local.v2.u64 	{%rd535, %rd534}, [%rd7+1008];
	st.local.v2.u64 	[%rd2+1008], {%rd535, %rd534};
	mov.b32 	%r2571, 0;
$L__BB0_45:
	mul.wide.u32 	%rd2986, %r2571, 8;
	add.s64 	%rd2987, %rd2, %rd2986;
	ld.local.v2.u32 	{%r1344, %r1345}, [%rd2987];
	add.s64 	%rd2988, %rd6, %rd2986;
	st.local.v2.u32 	[%rd2988], {%r1344, %r1345};
	add.s32 	%r29, %r2571, 1;
	setp.lt.u32 	%p28, %r2571, 127;
	mov.u32 	%r2571, %r29;
	@%p28 bra 	$L__BB0_45;
	mov.b32 	%r2572, 0;
$L__BB0_47:
	mul.wide.u32 	%rd2989, %r2572, 8;
	add.s64 	%rd2990, %rd6, %rd2989;
	ld.local.v2.u64 	{%rd2991, %rd2992}, [%rd2990];
	ld.local.v2.u64 	{%rd2993, %rd2994}, [%rd2990+16];
	ld.local.v2.u64 	{%rd2995, %rd2996}, [%rd2990+32];
	ld.local.v2.u64 	{%rd2997, %rd2998}, [%rd2990+48];
	ld.local.v2.u64 	{%rd2999, %rd3000}, [%rd2990+64];
	ld.local.v2.u64 	{%rd3001, %rd3002}, [%rd2990+80];
	ld.local.v2.u64 	{%rd3003, %rd3004}, [%rd2990+96];
	ld.local.v2.u64 	{%rd3005, %rd3006}, [%rd2990+112];
	shl.b64 	%rd3007, %rd2991, 1;
	and.b64  	%rd3008, %rd3007, 8589934590;
	and.b64  	%rd3009, %rd2995, 4294967295;
	add.s64 	%rd3010, %rd2995, %rd2991;
	mad.lo.s64 	%rd3011, %rd3009, %rd3008, %rd3010;
	xor.b64  	%rd3012, %rd3003, %rd3011;
	mov.b64 	{%r1347, %r1348}, %rd3012;
	mov.b64 	%rd3013, {%r1348, %r1347};
	shl.b64 	%rd3014, %rd2999, 1;
	and.b64  	%rd3015, %rd3014, 8589934590;
	and.b64  	%rd3016, %rd3013, 4294967295;
	add.s64 	%rd3017, %rd3013, %rd2999;
	mad.lo.s64 	%rd3018, %rd3016, %rd3015, %rd3017;
	xor.b64  	%rd3019, %rd3018, %rd2995;
	mov.b64 	{%r1349, %r1350}, %rd3019;
	shf.l.wrap.b32 	%r1351, %r1350, %r1349, 8;
	shf.l.wrap.b32 	%r1352, %r1349, %r1350, 8;
	mov.b64 	%rd3020, {%r1352, %r1351};
	shl.b64 	%rd3021, %rd3011, 1;
	and.b64  	%rd3022, %rd3021, 8589934590;
	and.b64  	%rd3023, %rd3020, 4294967295;
	add.s64 	%rd3024, %rd3020, %rd3011;
	mad.lo.s64 	%rd3025, %rd3023, %rd3022, %rd3024;
	xor.b64  	%rd3026, %rd3025, %rd3013;
	mov.b64 	{%r1353, %r1354}, %rd3026;
	shf.l.wrap.b32 	%r1355, %r1354, %r1353, 16;
	shf.l.wrap.b32 	%r1356, %r1353, %r1354, 16;
	mov.b64 	%rd3027, {%r1356, %r1355};
	shl.b64 	%rd3028, %rd3018, 1;
	and.b64  	%rd3029, %rd3028, 8589934590;
	and.b64  	%rd3030, %rd3027, 4294967295;
	add.s64 	%rd3031, %rd3027, %rd3018;
	mad.lo.s64 	%rd3032, %rd3030, %rd3029, %rd3031;
	xor.b64  	%rd3033, %rd3032, %rd3020;
	mov.b64 	{%r1357, %r1358}, %rd3033;
	shf.l.wrap.b32 	%r1359, %r1357, %r1358, 1;
	shf.l.wrap.b32 	%r1360, %r1358, %r1357, 1;
	mov.b64 	%rd3034, {%r1360, %r1359};
	shl.b64 	%rd3035, %rd2992, 1;
	and.b64  	%rd3036, %rd3035, 8589934590;
	and.b64  	%rd3037, %rd2996, 4294967295;
	add.s64 	%rd3038, %rd2996, %rd2992;
	mad.lo.s64 	%rd3039, %rd3037, %rd3036, %rd3038;
	xor.b64  	%rd3040, %rd3004, %rd3039;
	mov.b64 	{%r1361, %r1362}, %rd3040;
	mov.b64 	%rd3041, {%r1362, %r1361};
	shl.b64 	%rd3042, %rd3000, 1;
	and.b64  	%rd3043, %rd3042, 8589934590;
	and.b64  	%rd3044, %rd3041, 4294967295;
	add.s64 	%rd3045, %rd3041, %rd3000;
	mad.lo.s64 	%rd3046, %rd3044, %rd3043, %rd3045;
	xor.b64  	%rd3047, %rd3046, %rd2996;
	mov.b64 	{%r1363, %r1364}, %rd3047;
	shf.l.wrap.b32 	%r1365, %r1364, %r1363, 8;
	shf.l.wrap.b32 	%r1366, %r1363, %r1364, 8;
	mov.b64 	%rd3048, {%r1366, %r1365};
	shl.b64 	%rd3049, %rd3039, 1;
	and.b64  	%rd3050, %rd3049, 8589934590;
	and.b64  	%rd3051, %rd3048, 4294967295;
	add.s64 	%rd3052, %rd3048, %rd3039;
	mad.lo.s64 	%rd3053, %rd3051, %rd3050, %rd3052;
	xor.b64  	%rd3054, %rd3053, %rd3041;
	mov.b64 	{%r1367, %r1368}, %rd3054;
	shf.l.wrap.b32 	%r1369, %r1368, %r1367, 16;
	shf.l.wrap.b32 	%r1370, %r1367, %r1368, 16;
	mov.b64 	%rd3055, {%r1370, %r1369};
	shl.b64 	%rd3056, %rd3046, 1;
	and.b64  	%rd3057, %rd3056, 8589934590;
	and.b64  	%rd3058, %rd3055, 4294967295;
	add.s64 	%rd3059, %rd3055, %rd3046;
	mad.lo.s64 	%rd3060, %rd3058, %rd3057, %rd3059;
	xor.b64  	%rd3061, %rd3060, %rd3048;
	mov.b64 	{%r1371, %r1372}, %rd3061;
	shf.l.wrap.b32 	%r1373, %r1371, %r1372, 1;
	shf.l.wrap.b32 	%r1374, %r1372, %r1371, 1;
	mov.b64 	%rd3062, {%r1374, %r1373};
	shl.b64 	%rd3063, %rd2993, 1;
	and.b64  	%rd3064, %rd3063, 8589934590;
	and.b64  	%rd3065, %rd2997, 4294967295;
	add.s64 	%rd3066, %rd2997, %rd2993;
	mad.lo.s64 	%rd3067, %rd3065, %rd3064, %rd3066;
	xor.b64  	%rd3068, %rd3005, %rd3067;
	mov.b64 	{%r1375, %r1376}, %rd3068;
	mov.b64 	%rd3069, {%r1376, %r1375};
	shl.b64 	%rd3070, %rd3001, 1;
	and.b64  	%rd3071, %rd3070, 8589934590;
	and.b64  	%rd3072, %rd3069, 4294967295;
	add.s64 	%rd3073, %rd3069, %rd3001;
	mad.lo.s64 	%rd3074, %rd3072, %rd3071, %rd3073;
	xor.b64  	%rd3075, %rd3074, %rd2997;
	mov.b64 	{%r1377, %r1378}, %rd3075;
	shf.l.wrap.b32 	%r1379, %r1378, %r1377, 8;
	shf.l.wrap.b32 	%r1380, %r1377, %r1378, 8;
	mov.b64 	%rd3076, {%r1380, %r1379};
	shl.b64 	%rd3077, %rd3067, 1;
	and.b64  	%rd3078, %rd3077, 8589934590;
	and.b64  	%rd3079, %rd3076, 4294967295;
	add.s64 	%rd3080, %rd3076, %rd3067;
	mad.lo.s64 	%rd3081, %rd3079, %rd3078, %rd3080;
	xor.b64  	%rd3082, %rd3081, %rd3069;
	mov.b64 	{%r1381, %r1382}, %rd3082;
	shf.l.wrap.b32 	%r1383, %r1382, %r1381, 16;
	shf.l.wrap.b32 	%r1384, %r1381, %r1382, 16;
	mov.b64 	%rd3083, {%r1384, %r1383};
	shl.b64 	%rd3084, %rd3074, 1;
	and.b64  	%rd3085, %rd3084, 8589934590;
	and.b64  	%rd3086, %rd3083, 4294967295;
	add.s64 	%rd3087, %rd3083, %rd3074;
	mad.lo.s64 	%rd3088, %rd3086, %rd3085, %rd3087;
	xor.b64  	%rd3089, %rd3088, %rd3076;
	mov.b64 	{%r1385, %r1386}, %rd3089;
	shf.l.wrap.b32 	%r1387, %r1385, %r1386, 1;
	shf.l.wrap.b32 	%r1388, %r1386, %r1385, 1;
	mov.b64 	%rd3090, {%r1388, %r1387};
	shl.b64 	%rd3091, %rd2994, 1;
	and.b64  	%rd3092, %rd3091, 8589934590;
	and.b64  	%rd3093, %rd2998, 4294967295;
	add.s64 	%rd3094, %rd2998, %rd2994;
	mad.lo.s64 	%rd3095, %rd3093, %rd3092, %rd3094;
	xor.b64  	%rd3096, %rd3006, %rd3095;
	mov.b64 	{%r1389, %r1390}, %rd3096;
	mov.b64 	%rd3097, {%r1390, %r1389};
	shl.b64 	%rd3098, %rd3002, 1;
	and.b64  	%rd3099, %rd3098, 8589934590;
	and.b64  	%rd3100, %rd3097, 4294967295;
	add.s64 	%rd3101, %rd3097, %rd3002;
	mad.lo.s64 	%rd3102, %rd3100, %rd3099, %rd3101;
	xor.b64  	%rd3103, %rd3102, %rd2998;
	mov.b64 	{%r1391, %r1392}, %rd3103;
	shf.l.wrap.b32 	%r1393, %r1392, %r1391, 8;
	shf.l.wrap.b32 	%r1394, %r1391, %r1392, 8;
	mov.b64 	%rd3104, {%r1394, %r1393};
	shl.b64 	%rd3105, %rd3095, 1;
	and.b64  	%rd3106, %rd3105, 8589934590;
	and.b64  	%rd3107, %rd3104, 4294967295;
	add.s64 	%rd3108, %rd3104, %rd3095;
	mad.lo.s64 	%rd3109, %rd3107, %rd3106, %rd3108;
	xor.b64  	%rd3110, %rd3109, %rd3097;
	mov.b64 	{%r1395, %r1396}, %rd3110;
	shf.l.wrap.b32 	%r1397, %r1396, %r1395, 16;
	shf.l.wrap.b32 	%r1398, %r1395, %r1396, 16;
	mov.b64 	%rd3111, {%r1398, %r1397};
	shl.b64 	%rd3112, %rd3102, 1;
	and.b64  	%rd3113, %rd3112, 8589934590;
	and.b64  	%rd3114, %rd3111, 4294967295;
	add.s64 	%rd3115, %rd3111, %rd3102;
	mad.lo.s64 	%rd3116, %rd3114, %rd3113, %rd3115;
	xor.b64  	%rd3117, %rd3116, %rd3104;
	mov.b64 	{%r1399, %r1400}, %rd3117;
	shf.l.wrap.b32 	%r1401, %r1399, %r1400, 1;
	shf.l.wrap.b32 	%r1402, %r1400, %r1399, 1;
	mov.b64 	%rd3118, {%r1402, %r1401};
	shl.b64 	%rd3119, %rd3025, 1;
	and.b64  	%rd3120, %rd3119, 8589934590;
	and.b64  	%rd3121, %rd3062, 4294967295;
	add.s64 	%rd3122, %rd3062, %rd3025;
	mad.lo.s64 	%rd3123, %rd3121, %rd3120, %rd3122;
	xor.b64  	%rd3124, %rd3123, %rd3111;
	mov.b64 	{%r1403, %r1404}, %rd3124;
	mov.b64 	%rd3125, {%r1404, %r1403};
	shl.b64 	%rd3126, %rd3088, 1;
	and.b64  	%rd3127, %rd3126, 8589934590;
	and.b64  	%rd3128, %rd3125, 4294967295;
	add.s64 	%rd3129, %rd3125, %rd3088;
	mad.lo.s64 	%rd3130, %rd3128, %rd3127, %rd3129;
	xor.b64  	%rd3131, %rd3130, %rd3062;
	mov.b64 	{%r1405, %r1406}, %rd3131;
	shf.l.wrap.b32 	%r1407, %r1406, %r1405, 8;
	shf.l.wrap.b32 	%r1408, %r1405, %r1406, 8;
	mov.b64 	%rd3132, {%r1408, %r1407};
	shl.b64 	%rd3133, %rd3123, 1;
	and.b64  	%rd3134, %rd3133, 8589934590;
	and.b64  	%rd3135, %rd3132, 4294967295;
	add.s64 	%rd3136, %rd3132, %rd3123;
	mad.lo.s64 	%rd3137, %rd3135, %rd3134, %rd3136;
	xor.b64  	%rd3138, %rd3137, %rd3125;
	mov.b64 	{%r1409, %r1410}, %rd3138;
	shf.l.wrap.b32 	%r1411, %r1410, %r1409, 16;
	shf.l.wrap.b32 	%r1412, %r1409, %r1410, 16;
	mov.b64 	%rd3139, {%r1412, %r1411};
	shl.b64 	%rd3140, %rd3130, 1;
	and.b64  	%rd3141, %rd3140, 8589934590;
	and.b64  	%rd3142, %rd3139, 4294967295;
	add.s64 	%rd3143, %rd3139, %rd3130;
	mad.lo.s64 	%rd3144, %rd3142, %rd3141, %rd3143;
	xor.b64  	%rd3145, %rd3144, %rd3132;
	mov.b64 	{%r1413, %r1414}, %rd3145;
	shf.l.wrap.b32 	%r1415, %r1413, %r1414, 1;
	shf.l.wrap.b32 	%r1416, %r1414, %r1413, 1;
	mov.b64 	%rd3146, {%r1416, %r1415};
	shl.b64 	%rd3147, %rd3053, 1;
	and.b64  	%rd3148, %rd3147, 8589934590;
	and.b64  	%rd3149, %rd3090, 4294967295;
	add.s64 	%rd3150, %rd3090, %rd3053;
	mad.lo.s64 	%rd3151, %rd3149, %rd3148, %rd3150;
	xor.b64  	%rd3152, %rd3151, %rd3027;
	mov.b64 	{%r1417, %r1418}, %rd3152;
	mov.b64 	%rd3153, {%r1418, %r1417};
	shl.b64 	%rd3154, %rd3116, 1;
	and.b64  	%rd3155, %rd3154, 8589934590;
	and.b64  	%rd3156, %rd3153, 4294967295;
	add.s64 	%rd3157, %rd3153, %rd3116;
	mad.lo.s64 	%rd3158, %rd3156, %rd3155, %rd3157;
	xor.b64  	%rd3159, %rd3158, %rd3090;
	mov.b64 	{%r1419, %r1420}, %rd3159;
	shf.l.wrap.b32 	%r1421, %r1420, %r1419, 8;
	shf.l.wrap.b32 	%r1422, %r1419, %r1420, 8;
	mov.b64 	%rd3160, {%r1422, %r1421};
	shl.b64 	%rd3161, %rd3151, 1;
	and.b64  	%rd3162, %rd3161, 8589934590;
	and.b64  	%rd3163, %rd3160, 4294967295;
	add.s64 	%rd3164, %rd3160, %rd3151;
	mad.lo.s64 	%rd3165, %rd3163, %rd3162, %rd3164;
	xor.b64  	%rd3166, %rd3165, %rd3153;
	mov.b64 	{%r1423, %r1424}, %rd3166;
	shf.l.wrap.b32 	%r1425, %r1424, %r1423, 16;
	shf.l.wrap.b32 	%r1426, %r1423, %r1424, 16;
	mov.b64 	%rd3167, {%r1426, %r1425};
	shl.b64 	%rd3168, %rd3158, 1;
	and.b64  	%rd3169, %rd3168, 8589934590;
	and.b64  	%rd3170, %rd3167, 4294967295;
	add.s64 	%rd3171, %rd3167, %rd3158;
	mad.lo.s64 	%rd3172, %rd3170, %rd3169, %rd3171;
	xor.b64  	%rd3173, %rd3172, %rd3160;
	mov.b64 	{%r1427, %r1428}, %rd3173;
	shf.l.wrap.b32 	%r1429, %r1427, %r1428, 1;
	shf.l.wrap.b32 	%r1430, %r1428, %r1427, 1;
	mov.b64 	%rd3174, {%r1430, %r1429};
	shl.b64 	%rd3175, %rd3081, 1;
	and.b64  	%rd3176, %rd3175, 8589934590;
	and.b64  	%rd3177, %rd3118, 4294967295;
	add.s64 	%rd3178, %rd3118, %rd3081;
	mad.lo.s64 	%rd3179, %rd3177, %rd3176, %rd3178;
	xor.b64  	%rd3180, %rd3179, %rd3055;
	mov.b64 	{%r1431, %r1432}, %rd3180;
	mov.b64 	%rd3181, {%r1432, %r1431};
	shl.b64 	%rd3182, %rd3032, 1;
	and.b64  	%rd3183, %rd3182, 8589934590;
	and.b64  	%rd3184, %rd3181, 4294967295;
	add.s64 	%rd3185, %rd3181, %rd3032;
	mad.lo.s64 	%rd3186, %rd3184, %rd3183, %rd3185;
	xor.b64  	%rd3187, %rd3186, %rd3118;
	mov.b64 	{%r1433, %r1434}, %rd3187;
	shf.l.wrap.b32 	%r1435, %r1434, %r1433, 8;
	shf.l.wrap.b32 	%r1436, %r1433, %r1434, 8;
	mov.b64 	%rd3188, {%r1436, %r1435};
	shl.b64 	%rd3189, %rd3179, 1;
	and.b64  	%rd3190, %rd3189, 8589934590;
	and.b64  	%rd3191, %rd3188, 4294967295;
	add.s64 	%rd3192, %rd3188, %rd3179;
	mad.lo.s64 	%rd3193, %rd3191, %rd3190, %rd3192;
	xor.b64  	%rd3194, %rd3193, %rd3181;
	mov.b64 	{%r1437, %r1438}, %rd3194;
	shf.l.wrap.b32 	%r1439, %r1438, %r1437, 16;
	shf.l.wrap.b32 	%r1440, %r1437, %r1438, 16;
	mov.b64 	%rd3195, {%r1440, %r1439};
	shl.b64 	%rd3196, %rd3186, 1;
	and.b64  	%rd3197, %rd3196, 8589934590;
	and.b64  	%rd3198, %rd3195, 4294967295;
	add.s64 	%rd3199, %rd3195, %rd3186;
	mad.lo.s64 	%rd3200, %rd3198, %rd3197, %rd3199;
	xor.b64  	%rd3201, %rd3200, %rd3188;
	mov.b64 	{%r1441, %r1442}, %rd3201;
	shf.l.wrap.b32 	%r1443, %r1441, %r1442, 1;
	shf.l.wrap.b32 	%r1444, %r1442, %r1441, 1;
	mov.b64 	%rd3202, {%r1444, %r1443};
	shl.b64 	%rd3203, %rd3109, 1;
	and.b64  	%rd3204, %rd3203, 8589934590;
	and.b64  	%rd3205, %rd3034, 4294967295;
	add.s64 	%rd3206, %rd3034, %rd3109;
	mad.lo.s64 	%rd3207, %rd3205, %rd3204, %rd3206;
	xor.b64  	%rd3208, %rd3207, %rd3083;
	mov.b64 	{%r1445, %r1446}, %rd3208;
	mov.b64 	%rd3209, {%r1446, %r1445};
	shl.b64 	%rd3210, %rd3060, 1;
	and.b64  	%rd3211, %rd3210, 8589934590;
	and.b64  	%rd3212, %rd3209, 4294967295;
	add.s64 	%rd3213, %rd3209, %rd3060;
	mad.lo.s64 	%rd3214, %rd3212, %rd3211, %rd3213;
	xor.b64  	%rd3215, %rd3214, %rd3034;
	mov.b64 	{%r1447, %r1448}, %rd3215;
	shf.l.wrap.b32 	%r1449, %r1448, %r1447, 8;
	shf.l.wrap.b32 	%r1450, %r1447, %r1448, 8;
	mov.b64 	%rd3216, {%r1450, %r1449};
	shl.b64 	%rd3217, %rd3207, 1;
	and.b64  	%rd3218, %rd3217, 8589934590;
	and.b64  	%rd3219, %rd3216, 4294967295;
	add.s64 	%rd3220, %rd3216, %rd3207;
	mad.lo.s64 	%rd3221, %rd3219, %rd3218, %rd3220;
	xor.b64  	%rd3222, %rd3221, %rd3209;
	mov.b64 	{%r1451, %r1452}, %rd3222;
	shf.l.wrap.b32 	%r1453, %r1452, %r1451, 16;
	shf.l.wrap.b32 	%r1454, %r1451, %r1452, 16;
	mov.b64 	%rd3223, {%r1454, %r1453};
	shl.b64 	%rd3224, %rd3214, 1;
	and.b64  	%rd3225, %rd3224, 8589934590;
	and.b64  	%rd3226, %rd3223, 4294967295;
	add.s64 	%rd3227, %rd3223, %rd3214;
	mad.lo.s64 	%rd3228, %rd3226, %rd3225, %rd3227;
	xor.b64  	%rd3229, %rd3228, %rd3216;
	mov.b64 	{%r1455, %r1456}, %rd3229;
	shf.l.wrap.b32 	%r1457, %r1455, %r1456, 1;
	shf.l.wrap.b32 	%r1458, %r1456, %r1455, 1;
	mov.b64 	%rd3230, {%r1458, %r1457};
	st.local.v2.u64 	[%rd2990], {%rd3137, %rd3165};
	st.local.v2.u64 	[%rd2990+16], {%rd3193, %rd3221};
	st.local.v2.u64 	[%rd2990+32], {%rd3230, %rd3146};
	st.local.v2.u64 	[%rd2990+48], {%rd3174, %rd3202};
	st.local.v2.u64 	[%rd2990+64], {%rd3200, %rd3228};
	st.local.v2.u64 	[%rd2990+80], {%rd3144, %rd3172};
	st.local.v2.u64 	[%rd2990+96], {%rd3167, %rd3195};
	st.local.v2.u64 	[%rd2990+112], {%rd3223, %rd3139};
	add.s32 	%r31, %r2572, 16;
	setp.lt.u32 	%p29, %r2572, 112;
	mov.u32 	%r2572, %r31;
	@%p29 bra 	$L__BB0_47;
	mov.b32 	%r2573, 0;
$L__BB0_49:
	mul.wide.u32 	%rd3231, %r2573, 8;
	add.s64 	%rd3232, %rd6, %rd3231;
	ld.local.v2.u64 	{%rd3233, %rd3234}, [%rd3232];
	ld.local.v2.u64 	{%rd3235, %rd3236}, [%rd3232+128];
	ld.local.v2.u64 	{%rd3237, %rd3238}, [%rd3232+256];
	ld.local.v2.u64 	{%rd3239, %rd3240}, [%rd3232+384];
	ld.local.v2.u64 	{%rd3241, %rd3242}, [%rd3232+512];
	ld.local.v2.u64 	{%rd3243, %rd3244}, [%rd3232+640];
	ld.local.v2.u64 	{%rd3245, %rd3246}, [%rd3232+768];
	ld.local.v2.u64 	{%rd3247, %rd3248}, [%rd3232+896];
	shl.b64 	%rd3249, %rd3233, 1;
	and.b64  	%rd3250, %rd3249, 8589934590;
	and.b64  	%rd3251, %rd3237, 4294967295;
	add.s64 	%rd3252, %rd3237, %rd3233;
	mad.lo.s64 	%rd3253, %rd3251, %rd3250, %rd3252;
	xor.b64  	%rd3254, %rd3245, %rd3253;
	mov.b64 	{%r1460, %r1461}, %rd3254;
	mov.b64 	%rd3255, {%r1461, %r1460};
	shl.b64 	%rd3256, %rd3241, 1;
	and.b64  	%rd3257, %rd3256, 8589934590;
	and.b64  	%rd3258, %rd3255, 4294967295;
	add.s64 	%rd3259, %rd3255, %rd3241;
	mad.lo.s64 	%rd3260, %rd3258, %rd3257, %rd3259;
	xor.b64  	%rd3261, %rd3260, %rd3237;
	mov.b64 	{%r1462, %r1463}, %rd3261;
	shf.l.wrap.b32 	%r1464, %r1463, %r1462, 8;
	shf.l.wrap.b32 	%r1465, %r1462, %r1463, 8;
	mov.b64 	%rd3262, {%r1465, %r1464};
	shl.b64 	%rd3263, %rd3253, 1;
	and.b64  	%rd3264, %rd3263, 8589934590;
	and.b64  	%rd3265, %rd3262, 4294967295;
	add.s64 	%rd3266, %rd3262, %rd3253;
	mad.lo.s64 	%rd3267, %rd3265, %rd3264, %rd3266;
	xor.b64  	%rd3268, %rd3267, %rd3255;
	mov.b64 	{%r1466, %r1467}, %rd3268;
	shf.l.wrap.b32 	%r1468, %r1467, %r1466, 16;
	shf.l.wrap.b32 	%r1469, %r1466, %r1467, 16;
	mov.b64 	%rd3269, {%r1469, %r1468};
	shl.b64 	%rd3270, %rd3260, 1;
	and.b64  	%rd3271, %rd3270, 8589934590;
	and.b64  	%rd3272, %rd3269, 4294967295;
	add.s64 	%rd3273, %rd3269, %rd3260;
	mad.lo.s64 	%rd3274, %rd3272, %rd3271, %rd3273;
	xor.b64  	%rd3275, %rd3274, %rd3262;
	mov.b64 	{%r1470, %r1471}, %rd3275;
	shf.l.wrap.b32 	%r1472, %r1470, %r1471, 1;
	shf.l.wrap.b32 	%r1473, %r1471, %r1470, 1;
	mov.b64 	%rd3276, {%r1473, %r1472};
	shl.b64 	%rd3277, %rd3234, 1;
	and.b64  	%rd3278, %rd3277, 8589934590;
	and.b64  	%rd3279, %rd3238, 4294967295;
	add.s64 	%rd3280, %rd3238, %rd3234;
	mad.lo.s64 	%rd3281, %rd3279, %rd3278, %rd3280;
	xor.b64  	%rd3282, %rd3246, %rd3281;
	mov.b64 	{%r1474, %r1475}, %rd3282;
	mov.b64 	%rd3283, {%r1475, %r1474};
	shl.b64 	%rd3284, %rd3242, 1;
	and.b64  	%rd3285, %rd3284, 8589934590;
	and.b64  	%rd3286, %rd3283, 4294967295;
	add.s64 	%rd3287, %rd3283, %rd3242;
	mad.lo.s64 	%rd3288, %rd3286, %rd3285, %rd3287;
	xor.b64  	%rd3289, %rd3288, %rd3238;
	mov.b64 	{%r1476, %r1477}, %rd3289;
	shf.l.wrap.b32 	%r1478, %r1477, %r1476, 8;
	shf.l.wrap.b32 	%r1479, %r1476, %r1477, 8;
	mov.b64 	%rd3290, {%r1479, %r1478};
	shl.b64 	%rd3291, %rd3281, 1;
	and.b64  	%rd3292, %rd3291, 8589934590;
	and.b64  	%rd3293, %rd3290, 4294967295;
	add.s64 	%rd3294, %rd3290, %rd3281;
	mad.lo.s64 	%rd3295, %rd3293, %rd3292, %rd3294;
	xor.b64  	%rd3296, %rd3295, %rd3283;
	mov.b64 	{%r1480, %r1481}, %rd3296;
	shf.l.wrap.b32 	%r1482, %r1481, %r1480, 16;
	shf.l.wrap.b32 	%r1483, %r1480, %r1481, 16;
	mov.b64 	%rd3297, {%r1483, %r1482};
	shl.b64 	%rd3298, %rd3288, 1;
	and.b64  	%rd3299, %rd3298, 8589934590;
	and.b64  	%rd3300, %rd3297, 4294967295;
	add.s64 	%rd3301, %rd3297, %rd3288;
	mad.lo.s64 	%rd3302, %rd3300, %rd3299, %rd3301;
	xor.b64  	%rd3303, %rd3302, %rd3290;
	mov.b64 	{%r1484, %r1485}, %rd3303;
	shf.l.wrap.b32 	%r1486, %r1484, %r1485, 1;
	shf.l.wrap.b32 	%r1487, %r1485, %r1484, 1;
	mov.b64 	%rd3304, {%r1487, %r1486};
	shl.b64 	%rd3305, %rd3235, 1;
	and.b64  	%rd3306, %rd3305, 8589934590;
	and.b64  	%rd3307, %rd3239, 4294967295;
	add.s64 	%rd3308, %rd3239, %rd3235;
	mad.lo.s64 	%rd3309, %rd3307, %rd3306, %rd3308;
	xor.b64  	%rd3310, %rd3247, %rd3309;
	mov.b64 	{%r1488, %r1489}, %rd3310;
	mov.b64 	%rd3311, {%r1489, %r1488};
	shl.b64 	%rd3312, %rd3243, 1;
	and.b64  	%rd3313, %rd3312, 8589934590;
	and.b64  	%rd3314, %rd3311, 4294967295;
	add.s64 	%rd3315, %rd3311, %rd3243;
	mad.lo.s64 	%rd3316, %rd3314, %rd3313, %rd3315;
	xor.b64  	%rd3317, %rd3316, %rd3239;
	mov.b64 	{%r1490, %r1491}, %rd3317;
	shf.l.wrap.b32 	%r1492, %r1491, %r1490, 8;
	shf.l.wrap.b32 	%r1493, %r1490, %r1491, 8;
	mov.b64 	%rd3318, {%r1493, %r1492};
	shl.b64 	%rd3319, %rd3309, 1;
	and.b64  	%rd3320, %rd3319, 8589934590;
	and.b64  	%rd3321, %rd3318, 4294967295;
	add.s64 	%rd3322, %rd3318, %rd3309;
	mad.lo.s64 	%rd3323, %rd3321, %rd3320, %rd3322;
	xor.b64  	%rd3324, %rd3323, %rd3311;
	mov.b64 	{%r1494, %r1495}, %rd3324;
	shf.l.wrap.b32 	%r1496, %r1495, %r1494, 16;
	shf.l.wrap.b32 	%r1497, %r1494, %r1495, 16;
	mov.b64 	%rd3325, {%r1497, %r1496};
	shl.b64 	%rd3326, %rd3316, 1;
	and.b64  	%rd3327, %rd3326, 8589934590;
	and.b64  	%rd3328, %rd3325, 4294967295;
	add.s64 	%rd3329, %rd3325, %rd3316;
	mad.lo.s64 	%rd3330, %rd3328, %rd3327, %rd3329;
	xor.b64  	%rd3331, %rd3330, %rd3318;
	mov.b64 	{%r1498, %r1499}, %rd3331;
	shf.l.wrap.b32 	%r1500, %r1498, %r1499, 1;
	shf.l.wrap.b32 	%r1501, %r1499, %r1498, 1;
	mov.b64 	%rd3332, {%r1501, %r1500};
	shl.b64 	%rd3333, %rd3236, 1;
	and.b64  	%rd3334, %rd3333, 8589934590;
	and.b64  	%rd3335, %rd3240, 4294967295;
	add.s64 	%rd3336, %rd3240, %rd3236;
	mad.lo.s64 	%rd3337, %rd3335, %rd3334, %rd3336;
	xor.b64  	%rd3338, %rd3248, %rd3337;
	mov.b64 	{%r1502, %r1503}, %rd3338;
	mov.b64 	%rd3339, {%r1503, %r1502};
	shl.b64 	%rd3340, %rd3244, 1;
	and.b64  	%rd3341, %rd3340, 8589934590;
	and.b64  	%rd3342, %rd3339, 4294967295;
	add.s64 	%rd3343, %rd3339, %rd3244;
	mad.lo.s64 	%rd3344, %rd3342, %rd3341, %rd3343;
	xor.b64  	%rd3345, %rd3344, %rd3240;
	mov.b64 	{%r1504, %r1505}, %rd3345;
	shf.l.wrap.b32 	%r1506, %r1505, %r1504, 8;
	shf.l.wrap.b32 	%r1507, %r1504, %r1505, 8;
	mov.b64 	%rd3346, {%r1507, %r1506};
	shl.b64 	%rd3347, %rd3337, 1;
	and.b64  	%rd3348, %rd3347, 8589934590;
	and.b64  	%rd3349, %rd3346, 4294967295;
	add.s64 	%rd3350, %rd3346, %rd3337;
	mad.lo.s64 	%rd3351, %rd3349, %rd3348, %rd3350;
	xor.b64  	%rd3352, %rd3351, %rd3339;
	mov.b64 	{%r1508, %r1509}, %rd3352;
	shf.l.wrap.b32 	%r1510, %r1509, %r1508, 16;
	shf.l.wrap.b32 	%r1511, %r1508, %r1509, 16;
	mov.b64 	%rd3353, {%r1511, %r1510};
	shl.b64 	%rd3354, %rd3344, 1;
	and.b64  	%rd3355, %rd3354, 8589934590;
	and.b64  	%rd3356, %rd3353, 4294967295;
	add.s64 	%rd3357, %rd3353, %rd3344;
	mad.lo.s64 	%rd3358, %rd3356, %rd3355, %rd3357;
	xor.b64  	%rd3359, %rd3358, %rd3346;
	mov.b64 	{%r1512, %r1513}, %rd3359;
	shf.l.wrap.b32 	%r1514, %r1512, %r1513, 1;
	shf.l.wrap.b32 	%r1515, %r1513, %r1512, 1;
	mov.b64 	%rd3360, {%r1515, %r1514};
	shl.b64 	%rd3361, %rd3267, 1;
	and.b64  	%rd3362, %rd3361, 8589934590;
	and.b64  	%rd3363, %rd3304, 4294967295;
	add.s64 	%rd3364, %rd3304, %rd3267;
	mad.lo.s64 	%rd3365, %rd3363, %rd3362, %rd3364;
	xor.b64  	%rd3366, %rd3365, %rd3353;
	mov.b64 	{%r1516, %r1517}, %rd3366;
	mov.b64 	%rd3367, {%r1517, %r1516};
	shl.b64 	%rd3368, %rd3330, 1;
	and.b64  	%rd3369, %rd3368, 8589934590;
	and.b64  	%rd3370, %rd3367, 4294967295;
	add.s64 	%rd3371, %rd3367, %rd3330;
	mad.lo.s64 	%rd3372, %rd3370, %rd3369, %rd3371;
	xor.b64  	%rd3373, %rd3372, %rd3304;
	mov.b64 	{%r1518, %r1519}, %rd3373;
	shf.l.wrap.b32 	%r1520, %r1519, %r1518, 8;
	shf.l.wrap.b32 	%r1521, %r1518, %r1519, 8;
	mov.b64 	%rd3374, {%r1521, %r1520};
	shl.b64 	%rd3375, %rd3365, 1;
	and.b64  	%rd3376, %rd3375, 8589934590;
	and.b64  	%rd3377, %rd3374, 4294967295;
	add.s64 	%rd3378, %rd3374, %rd3365;
	mad.lo.s64 	%rd3379, %rd3377, %rd3376, %rd3378;
	xor.b64  	%rd3380, %rd3379, %rd3367;
	mov.b64 	{%r1522, %r1523}, %rd3380;
	shf.l.wrap.b32 	%r1524, %r1523, %r1522, 16;
	shf.l.wrap.b32 	%r1525, %r1522, %r1523, 16;
	mov.b64 	%rd3381, {%r1525, %r1524};
	shl.b64 	%rd3382, %rd3372, 1;
	and.b64  	%rd3383, %rd3382, 8589934590;
	and.b64  	%rd3384, %rd3381, 4294967295;
	add.s64 	%rd3385, %rd3381, %rd3372;
	mad.lo.s64 	%rd3386, %rd3384, %rd3383, %rd3385;
	xor.b64  	%rd3387, %rd3386, %rd3374;
	mov.b64 	{%r1526, %r1527}, %rd3387;
	shf.l.wrap.b32 	%r1528, %r1526, %r1527, 1;
	shf.l.wrap.b32 	%r1529, %r1527, %r1526, 1;
	mov.b64 	%rd3388, {%r1529, %r1528};
	shl.b64 	%rd3389, %rd3295, 1;
	and.b64  	%rd3390, %rd3389, 8589934590;
	and.b64  	%rd3391, %rd3332, 4294967295;
	add.s64 	%rd3392, %rd3332, %rd3295;
	mad.lo.s64 	%rd3393, %rd3391, %rd3390, %rd3392;
	xor.b64  	%rd3394, %rd3393, %rd3269;
	mov.b64 	{%r1530, %r1531}, %rd3394;
	mov.b64 	%rd3395, {%r1531, %r1530};
	shl.b64 	%rd3396, %rd3358, 1;
	and.b64  	%rd3397, %rd3396, 8589934590;
	and.b64  	%rd3398, %rd3395, 4294967295;
	add.s64 	%rd3399, %rd3395, %rd3358;
	mad.lo.s64 	%rd3400, %rd3398, %rd3397, %rd3399;
	xor.b64  	%rd3401, %rd3400, %rd3332;
	mov.b64 	{%r1532, %r1533}, %rd3401;
	shf.l.wrap.b32 	%r1534, %r1533, %r1532, 8;
	shf.l.wrap.b32 	%r1535, %r1532, %r1533, 8;
	mov.b64 	%rd3402, {%r1535, %r1534};
	shl.b64 	%rd3403, %rd3393, 1;
	and.b64  	%rd3404, %rd3403, 8589934590;
	and.b64  	%rd3405, %rd3402, 4294967295;
	add.s64 	%rd3406, %rd3402, %rd3393;
	mad.lo.s64 	%rd3407, %rd3405, %rd3404, %rd3406;
	xor.b64  	%rd3408, %rd3407, %rd3395;
	mov.b64 	{%r1536, %r1537}, %rd3408;
	shf.l.wrap.b32 	%r1538, %r1537, %r1536, 16;
	shf.l.wrap.b32 	%r1539, %r1536, %r1537, 16;
	mov.b64 	%rd3409, {%r1539, %r1538};
	shl.b64 	%rd3410, %rd3400, 1;
	and.b64  	%rd3411, %rd3410, 8589934590;
	and.b64  	%rd3412, %rd3409, 4294967295;
	add.s64 	%rd3413, %rd3409, %rd3400;
	mad.lo.s64 	%rd3414, %rd3412, %rd3411, %rd3413;
	xor.b64  	%rd3415, %rd3414, %rd3402;
	mov.b64 	{%r1540, %r1541}, %rd3415;
	shf.l.wrap.b32 	%r1542, %r1540, %r1541, 1;
	shf.l.wrap.b32 	%r1543, %r1541, %r1540, 1;
	mov.b64 	%rd3416, {%r1543, %r1542};
	shl.b64 	%rd3417, %rd3323, 1;
	and.b64  	%rd3418, %rd3417, 8589934590;
	and.b64  	%rd3419, %rd3360, 4294967295;
	add.s64 	%rd3420, %rd3360, %rd3323;
	mad.lo.s64 	%rd3421, %rd3419, %rd3418, %rd3420;
	xor.b64  	%rd3422, %rd3421, %rd3297;
	mov.b64 	{%r1544, %r1545}, %rd3422;
	mov.b64 	%rd3423, {%r1545, %r1544};
	shl.b64 	%rd3424, %rd3274, 1;
	and.b64  	%rd3425, %rd3424, 8589934590;
	and.b64  	%rd3426, %rd3423, 4294967295;
	add.s64 	%rd3427, %rd3423, %rd3274;
	mad.lo.s64 	%rd3428, %rd3426, %rd3425, %rd3427;
	xor.b64  	%rd3429, %rd3428, %rd3360;
	mov.b64 	{%r1546, %r1547}, %rd3429;
	shf.l.wrap.b32 	%r1548, %r1547, %r1546, 8;
	shf.l.wrap.b32 	%r1549, %r1546, %r1547, 8;
	mov.b64 	%rd3430, {%r1549, %r1548};
	shl.b64 	%rd3431, %rd3421, 1;
	and.b64  	%rd3432, %rd3431, 8589934590;
	and.b64  	%rd3433, %rd3430, 4294967295;
	add.s64 	%rd3434, %rd3430, %rd3421;
	mad.lo.s64 	%rd3435, %rd3433, %rd3432, %rd3434;
	xor.b64  	%rd3436, %rd3435, %rd3423;
	mov.b64 	{%r1550, %r1551}, %rd3436;
	shf.l.wrap.b32 	%r1552, %r1551, %r1550, 16;
	shf.l.wrap.b32 	%r1553, %r1550, %r1551, 16;
	mov.b64 	%rd3437, {%r1553, %r1552};
	shl.b64 	%rd3438, %rd3428, 1;
	and.b64  	%rd3439, %rd3438, 8589934590;
	and.b64  	%rd3440, %rd3437, 4294967295;
	add.s64 	%rd3441, %rd3437, %rd3428;
	mad.lo.s64 	%rd3442, %rd3440, %rd3439, %rd3441;
	xor.b64  	%rd3443, %rd3442, %rd3430;
	mov.b64 	{%r1554, %r1555}, %rd3443;
	shf.l.wrap.b32 	%r1556, %r1554, %r1555, 1;
	shf.l.wrap.b32 	%r1557, %r1555, %r1554, 1;
	mov.b64 	%rd3444, {%r1557, %r1556};
	shl.b64 	%rd3445, %rd3351, 1;
	and.b64  	%rd3446, %rd3445, 8589934590;
	and.b64  	%rd3447, %rd3276, 4294967295;
	add.s64 	%rd3448, %rd3276, %rd3351;
	mad.lo.s64 	%rd3449, %rd3447, %rd3446, %rd3448;
	xor.b64  	%rd3450, %rd3449, %rd3325;
	mov.b64 	{%r1558, %r1559}, %rd3450;
	mov.b64 	%rd3451, {%r1559, %r1558};
	shl.b64 	%rd3452, %rd3302, 1;
	and.b64  	%rd3453, %rd3452, 8589934590;
	and.b64  	%rd3454, %rd3451, 4294967295;
	add.s64 	%rd3455, %rd3451, %rd3302;
	mad.lo.s64 	%rd3456, %rd3454, %rd3453, %rd3455;
	xor.b64  	%rd3457, %rd3456, %rd3276;
	mov.b64 	{%r1560, %r1561}, %rd3457;
	shf.l.wrap.b32 	%r1562, %r1561, %r1560, 8;
	shf.l.wrap.b32 	%r1563, %r1560, %r1561, 8;
	mov.b64 	%rd3458, {%r1563, %r1562};
	shl.b64 	%rd3459, %rd3449, 1;
	and.b64  	%rd3460, %rd3459, 8589934590;
	and.b64  	%rd3461, %rd3458, 4294967295;
	add.s64 	%rd3462, %rd3458, %rd3449;
	mad.lo.s64 	%rd3463, %rd3461, %rd3460, %rd3462;
	xor.b64  	%rd3464, %rd3463, %rd3451;
	mov.b64 	{%r1564, %r1565}, %rd3464;
	shf.l.wrap.b32 	%r1566, %r1565, %r1564, 16;
	shf.l.wrap.b32 	%r1567, %r1564, %r1565, 16;
	mov.b64 	%rd3465, {%r1567, %r1566};
	shl.b64 	%rd3466, %rd3456, 1;
	and.b64  	%rd3467, %rd3466, 8589934590;
	and.b64  	%rd3468, %rd3465, 4294967295;
	add.s64 	%rd3469, %rd3465, %rd3456;
	mad.lo.s64 	%rd3470, %rd3468, %rd3467, %rd3469;
	xor.b64  	%rd3471, %rd3470, %rd3458;
	mov.b64 	{%r1568, %r1569}, %rd3471;
	shf.l.wrap.b32 	%r1570, %r1568, %r1569, 1;
	shf.l.wrap.b32 	%r1571, %r1569, %r1568, 1;
	mov.b64 	%rd3472, {%r1571, %r1570};
	st.local.v2.u64 	[%rd3232], {%rd3379, %rd3407};
	st.local.v2.u64 	[%rd3232+128], {%rd3435, %rd3463};
	st.local.v2.u64 	[%rd3232+256], {%rd3472, %rd3388};
	st.local.v2.u64 	[%rd3232+384], {%rd3416, %rd3444};
	st.local.v2.u64 	[%rd3232+512], {%rd3442, %rd3470};
	st.local.v2.u64 	[%rd3232+640], {%rd3386, %rd3414};
	st.local.v2.u64 	[%rd3232+768], {%rd3409, %rd3437};
	st.local.v2.u64 	[%rd3232+896], {%rd3465, %rd3381};
	add.s32 	%r33, %r2573, 2;
	setp.lt.u32 	%p30, %r2573, 14;
	mov.u32 	%r2573, %r33;
	@%p30 bra 	$L__BB0_49;
	ld.local.v2.u64 	{%rd3474, %rd3475}, [%rd6];
	xor.b64  	%rd3476, %rd409, %rd3474;
	xor.b64  	%rd3477, %rd408, %rd3475;
	st.local.v2.u64 	[%rd2], {%rd3476, %rd3477};
	ld.local.v2.u64 	{%rd3478, %rd3479}, [%rd6+16];
	xor.b64  	%rd3480, %rd410, %rd3478;
	xor.b64  	%rd3481, %rd411, %rd3479;
	st.local.v2.u64 	[%rd2+16], {%rd3480, %rd3481};
	ld.local.v2.u64 	{%rd3482, %rd3483}, [%rd6+32];
	xor.b64  	%rd3484, %rd412, %rd3482;
	xor.b64  	%rd3485, %rd413, %rd3483;
	st.local.v2.u64 	[%rd2+32], {%rd3484, %rd3485};
	ld.local.v2.u64 	{%rd3486, %rd3487}, [%rd6+48];
	xor.b64  	%rd3488, %rd415, %rd3486;
	xor.b64  	%rd3489, %rd414, %rd3487;
	st.local.v2.u64 	[%rd2+48], {%rd3488, %rd3489};
	ld.local.v2.u64 	{%rd3490, %rd3491}, [%rd6+64];
	xor.b64  	%rd3492, %rd417, %rd3490;
	xor.b64  	%rd3493, %rd416, %rd3491;
	st.local.v2.u64 	[%rd2+64], {%rd3492, %rd3493};
	ld.local.v2.u64 	{%rd3494, %rd3495}, [%rd6+80];
	xor.b64  	%rd3496, %rd419, %rd3494;
	xor.b64  	%rd3497, %rd418, %rd3495;
	st.local.v2.u64 	[%rd2+80], {%rd3496, %rd3497};
	ld.local.v2.u64 	{%rd3498, %rd3499}, [%rd6+96];
	xor.b64  	%rd3500, %rd421, %rd3498;
	xor.b64  	%rd3501, %rd420, %rd3499;
	st.local.v2.u64 	[%rd2+96], {%rd3500, %rd3501};
	ld.local.v2.u64 	{%rd3502, %rd3503}, [%rd6+112];
	xor.b64  	%rd3504, %rd423, %rd3502;
	xor.b64  	%rd3505, %rd422, %rd3503;
	st.local.v2.u64 	[%rd2+112], {%rd3504, %rd3505};
	ld.local.v2.u64 	{%rd3506, %rd3507}, [%rd6+128];
	xor.b64  	%rd3508, %rd425, %rd3506;
	xor.b64  	%rd3509, %rd424, %rd3507;
	st.local.v2.u64 	[%rd2+128], {%rd3508, %rd3509};
	ld.local.v2.u64 	{%rd3510, %rd3511}, [%rd6+144];
	xor.b64  	%rd3512, %rd427, %rd3510;
	xor.b64  	%rd3513, %rd426, %rd3511;
	st.local.v2.u64 	[%rd2+144], {%rd3512, %rd3513};
	ld.local.v2.u64 	{%rd3514, %rd3515}, [%rd6+160];
	xor.b64  	%rd3516, %rd429, %rd3514;
	xor.b64  	%rd3517, %rd428, %rd3515;
	st.local.v2.u64 	[%rd2+160], {%rd3516, %rd3517};
	ld.local.v2.u64 	{%rd3518, %rd3519}, [%rd6+176];
	xor.b64  	%rd3520, %rd431, %rd3518;
	xor.b64  	%rd3521, %rd430, %rd3519;
	st.local.v2.u64 	[%rd2+176], {%rd3520, %rd3521};
	ld.local.v2.u64 	{%rd3522, %rd3523}, [%rd6+192];
	xor.b64  	%rd3524, %rd433, %rd3522;
	xor.b64  	%rd3525, %rd432, %rd3523;
	st.local.v2.u64 	[%rd2+192], {%rd3524, %rd3525};
	ld.local.v2.u64 	{%rd3526, %rd3527}, [%rd6+208];
	xor.b64  	%rd3528, %rd435, %rd3526;
	xor.b64  	%rd3529, %rd434, %rd3527;
	st.local.v2.u64 	[%rd2+208], {%rd3528, %rd3529};
	ld.local.v2.u64 	{%rd3530, %rd3531}, [%rd6+224];
	xor.b64  	%rd3532, %rd437, %rd3530;
	xor.b64  	%rd3533, %rd436, %rd3531;
	st.local.v2.u64 	[%rd2+224], {%rd3532, %rd3533};
	ld.local.v2.u64 	{%rd3534, %rd3535}, [%rd6+240];
	xor.b64  	%rd3536, %rd439, %rd3534;
	xor.b64  	%rd3537, %rd438, %rd3535;
	st.local.v2.u64 	[%rd2+240], {%rd3536, %rd3537};
	ld.local.v2.u64 	{%rd3538, %rd3539}, [%rd6+256];
	xor.b64  	%rd3540, %rd441, %rd3538;
	xor.b64  	%rd3541, %rd440, %rd3539;
	st.local.v2.u64 	[%rd2+256], {%rd3540, %rd3541};
	ld.local.v2.u64 	{%rd3542, %rd3543}, [%rd6+272];
	xor.b64  	%rd3544, %rd443, %rd3542;
	xor.b64  	%rd3545, %rd442, %rd3543;
	st.local.v2.u64 	[%rd2+272], {%rd3544, %rd3545};
	ld.local.v2.u64 	{%rd3546, %rd3547}, [%rd6+288];
	xor.b64  	%rd3548, %rd445, %rd3546;
	xor.b64  	%rd3549, %rd444, %rd3547;
	st.local.v2.u64 	[%rd2+288], {%rd3548, %rd3549};
	ld.local.v2.u64 	{%rd3550, %rd3551}, [%rd6+304];
	xor.b64  	%rd3552, %rd447, %rd3550;
	xor.b64  	%rd3553, %rd446, %rd3551;
	st.local.v2.u64 	[%rd2+304], {%rd3552, %rd3553};
	ld.local.v2.u64 	{%rd3554, %rd3555}, [%rd6+320];
	xor.b64  	%rd3556, %rd449, %rd3554;
	xor.b64  	%rd3557, %rd448, %rd3555;
	st.local.v2.u64 	[%rd2+320], {%rd3556, %rd3557};
	ld.local.v2.u64 	{%rd3558, %rd3559}, [%rd6+336];
	xor.b64  	%rd3560, %rd451, %rd3558;
	xor.b64  	%rd3561, %rd450, %rd3559;
	st.local.v2.u64 	[%rd2+336], {%rd3560, %rd3561};
	ld.local.v2.u64 	{%rd3562, %rd3563}, [%rd6+352];
	xor.b64  	%rd3564, %rd453, %rd3562;
	xor.b64  	%rd3565, %rd452, %rd3563;
	st.local.v2.u64 	[%rd2+352], {%rd3564, %rd3565};
	ld.local.v2.u64 	{%rd3566, %rd3567}, [%rd6+368];
	xor.b64  	%rd3568, %rd455, %rd3566;
	xor.b64  	%rd3569, %rd454, %rd3567;
	st.local.v2.u64 	[%rd2+368], {%rd3568, %rd3569};
	ld.local.v2.u64 	{%rd3570, %rd3571}, [%rd6+384];
	xor.b64  	%rd3572, %rd457, %rd3570;
	xor.b64  	%rd3573, %rd456, %rd3571;
	st.local.v2.u64 	[%rd2+384], {%rd3572, %rd3573};
	ld.local.v2.u64 	{%rd3574, %rd3575}, [%rd6+400];
	xor.b64  	%rd3576, %rd459, %rd3574;
	xor.b64  	%rd3577, %rd458, %rd3575;
	st.local.v2.u64 	[%rd2+400], {%rd3576, %rd3577};
	ld.local.v2.u64 	{%rd3578, %rd3579}, [%rd6+416];
	xor.b64  	%rd3580, %rd461, %rd3578;
	xor.b64  	%rd3581, %rd460, %rd3579;
	st.local.v2.u64 	[%rd2+416], {%rd3580, %rd3581};
	ld.local.v2.u64 	{%rd3582, %rd3583}, [%rd6+432];
	xor.b64  	%rd3584, %rd463, %rd3582;
	xor.b64  	%rd3585, %rd462, %rd3583;
	st.local.v2.u64 	[%rd2+432], {%rd3584, %rd3585};
	ld.local.v2.u64 	{%rd3586, %rd3587}, [%rd6+448];
	xor.b64  	%rd3588, %rd465, %rd3586;
	xor.b64  	%rd3589, %rd464, %rd3587;
	st.local.v2.u64 	[%rd2+448], {%rd3588, %rd3589};
	ld.local.v2.u64 	{%rd3590, %rd3591}, [%rd6+464];
	xor.b64  	%rd3592, %rd467, %rd3590;
	xor.b64  	%rd3593, %rd466, %rd3591;
	st.local.v2.u64 	[%rd2+464], {%rd3592, %rd3593};
	ld.local.v2.u64 	{%rd3594, %rd3595}, [%rd6+480];
	xor.b64  	%rd3596, %rd469, %rd3594;
	xor.b64  	%rd3597, %rd468, %rd3595;
	st.local.v2.u64 	[%rd2+480], {%rd3596, %rd3597};
	ld.local.v2.u64 	{%rd3598, %rd3599}, [%rd6+496];
	xor.b64  	%rd3600, %rd471, %rd3598;
	xor.b64  	%rd3601, %rd470, %rd3599;
	st.local.v2.u64 	[%rd2+496], {%rd3600, %rd3601};
	ld.local.v2.u64 	{%rd3602, %rd3603}, [%rd6+512];
	xor.b64  	%rd3604, %rd473, %rd3602;
	xor.b64  	%rd3605, %rd472, %rd3603;
	st.local.v2.u64 	[%rd2+512], {%rd3604, %rd3605};
	ld.local.v2.u64 	{%rd3606, %rd3607}, [%rd6+528];
	xor.b64  	%rd3608, %rd475, %rd3606;
	xor.b64  	%rd3609, %rd474, %rd3607;
	st.local.v2.u64 	[%rd2+528], {%rd3608, %rd3609};
	ld.local.v2.u64 	{%rd3610, %rd3611}, [%rd6+544];
	xor.b64  	%rd3612, %rd477, %rd3610;
	xor.b64  	%rd3613, %rd476, %rd3611;
	st.local.v2.u64 	[%rd2+544], {%rd3612, %rd3613};
	ld.local.v2.u64 	{%rd3614, %rd3615}, [%rd6+560];
	xor.b64  	%rd3616, %rd479, %rd3614;
	xor.b64  	%rd3617, %rd478, %rd3615;
	st.local.v2.u64 	[%rd2+560], {%rd3616, %rd3617};
	ld.local.v2.u64 	{%rd3618, %rd3619}, [%rd6+576];
	xor.b64  	%rd3620, %rd481, %rd3618;
	xor.b64  	%rd3621, %rd480, %rd3619;
	st.local.v2.u64 	[%rd2+576], {%rd3620, %rd3621};
	ld.local.v2.u64 	{%rd3622, %rd3623}, [%rd6+592];
	xor.b64  	%rd3624, %rd483, %rd3622;
	xor.b64  	%rd3625, %rd482, %rd3623;
	st.local.v2.u64 	[%rd2+592], {%rd3624, %rd3625};
	ld.local.v2.u64 	{%rd3626, %rd3627}, [%rd6+608];
	xor.b64  	%rd3628, %rd485, %rd3626;
	xor.b64  	%rd3629, %rd484, %rd3627;
	st.local.v2.u64 	[%rd2+608], {%rd3628, %rd3629};
	ld.local.v2.u64 	{%rd3630, %rd3631}, [%rd6+624];
	xor.b64  	%rd3632, %rd487, %rd3630;
	xor.b64  	%rd3633, %rd486, %rd3631;
	st.local.v2.u64 	[%rd2+624], {%rd3632, %rd3633};
	ld.local.v2.u64 	{%rd3634, %rd3635}, [%rd6+640];
	xor.b64  	%rd3636, %rd489, %rd3634;
	xor.b64  	%rd3637, %rd488, %rd3635;
	st.local.v2.u64 	[%rd2+640], {%rd3636, %rd3637};
	ld.local.v2.u64 	{%rd3638, %rd3639}, [%rd6+656];
	xor.b64  	%rd3640, %rd491, %rd3638;
	xor.b64  	%rd3641, %rd490, %rd3639;
	st.local.v2.u64 	[%rd2+656], {%rd3640, %rd3641};
	ld.local.v2.u64 	{%rd3642, %rd3643}, [%rd6+672];
	xor.b64  	%rd3644, %rd493, %rd3642;
	xor.b64  	%rd3645, %rd492, %rd3643;
	st.local.v2.u64 	[%rd2+672], {%rd3644, %rd3645};
	ld.local.v2.u64 	{%rd3646, %rd3647}, [%rd6+688];
	xor.b64  	%rd3648, %rd495, %rd3646;
	xor.b64  	%rd3649, %rd494, %rd3647;
	st.local.v2.u64 	[%rd2+688], {%rd3648, %rd3649};
	ld.local.v2.u64 	{%rd3650, %rd3651}, [%rd6+704];
	xor.b64  	%rd3652, %rd497, %rd3650;
	xor.b64  	%rd3653, %rd496, %rd3651;
	st.local.v2.u64 	[%rd2+704], {%rd3652, %rd3653};
	ld.local.v2.u64 	{%rd3654, %rd3655}, [%rd6+720];
	xor.b64  	%rd3656, %rd499, %rd3654;
	xor.b64  	%rd3657, %rd498, %rd3655;
	st.local.v2.u64 	[%rd2+720], {%rd3656, %rd3657};
	ld.local.v2.u64 	{%rd3658, %rd3659}, [%rd6+736];
	xor.b64  	%rd3660, %rd501, %rd3658;
	xor.b64  	%rd3661, %rd500, %rd3659;
	st.local.v2.u64 	[%rd2+736], {%rd3660, %rd3661};
	ld.local.v2.u64 	{%rd3662, %rd3663}, [%rd6+752];
	xor.b64  	%rd3664, %rd503, %rd3662;
	xor.b64  	%rd3665, %rd502, %rd3663;
	st.local.v2.u64 	[%rd2+752], {%rd3664, %rd3665};
	ld.local.v2.u64 	{%rd3666, %rd3667}, [%rd6+768];
	xor.b64  	%rd3668, %rd505, %rd3666;
	xor.b64  	%rd3669, %rd504, %rd3667;
	st.local.v2.u64 	[%rd2+768], {%rd3668, %rd3669};
	ld.local.v2.u64 	{%rd3670, %rd3671}, [%rd6+784];
	xor.b64  	%rd3672, %rd507, %rd3670;
	xor.b64  	%rd3673, %rd506, %rd3671;
	st.local.v2.u64 	[%rd2+784], {%rd3672, %rd3673};
	ld.local.v2.u64 	{%rd3674, %rd3675}, [%rd6+800];
	xor.b64  	%rd3676, %rd509, %rd3674;
	xor.b64  	%rd3677, %rd508, %rd3675;
	st.local.v2.u64 	[%rd2+800], {%rd3676, %rd3677};
	ld.local.v2.u64 	{%rd3678, %rd3679}, [%rd6+816];
	xor.b64  	%rd3680, %rd511, %rd3678;
	xor.b64  	%rd3681, %rd510, %rd3679;
	st.local.v2.u64 	[%rd2+816], {%rd3680, %rd3681};
	ld.local.v2.u64 	{%rd3682, %rd3683}, [%rd6+832];
	xor.b64  	%rd3684, %rd513, %rd3682;
	xor.b64  	%rd3685, %rd512, %rd3683;
	st.local.v2.u64 	[%rd2+832], {%rd3684, %rd3685};
	ld.local.v2.u64 	{%rd3686, %rd3687}, [%rd6+848];
	xor.b64  	%rd3688, %rd515, %rd3686;
	xor.b64  	%rd3689, %rd514, %rd3687;
	st.local.v2.u64 	[%rd2+848], {%rd3688, %rd3689};
	ld.local.v2.u64 	{%rd3690, %rd3691}, [%rd6+864];
	xor.b64  	%rd3692, %rd517, %rd3690;
	xor.b64  	%rd3693, %rd516, %rd3691;
	st.local.v2.u64 	[%rd2+864], {%rd3692, %rd3693};
	ld.local.v2.u64 	{%rd3694, %rd3695}, [%rd6+880];
	xor.b64  	%rd3696, %rd519, %rd3694;
	xor.b64  	%rd3697, %rd518, %rd3695;
	st.local.v2.u64 	[%rd2+880], {%rd3696, %rd3697};
	ld.local.v2.u64 	{%rd3698, %rd3699}, [%rd6+896];
	xor.b64  	%rd3700, %rd521, %rd3698;
	xor.b64  	%rd3701, %rd520, %rd3699;
	st.local.v2.u64 	[%rd2+896], {%rd3700, %rd3701};
	ld.local.v2.u64 	{%rd3702, %rd3703}, [%rd6+912];
	xor.b64  	%rd3704, %rd523, %rd3702;
	xor.b64  	%rd3705, %rd522, %rd3703;
	st.local.v2.u64 	[%rd2+912], {%rd3704, %rd3705};
	ld.local.v2.u64 	{%rd3706, %rd3707}, [%rd6+928];
	xor.b64  	%rd3708, %rd525, %rd3706;
	xor.b64  	%rd3709, %rd524, %rd3707;
	st.local.v2.u64 	[%rd2+928], {%rd3708, %rd3709};
	ld.local.v2.u64 	{%rd3710, %rd3711}, [%rd6+944];
	xor.b64  	%rd3712, %rd527, %rd3710;
	xor.b64  	%rd3713, %rd526, %rd3711;
	st.local.v2.u64 	[%rd2+944], {%rd3712, %rd3713};
	ld.local.v2.u64 	{%rd3714, %rd3715}, [%rd6+960];
	xor.b64  	%rd3716, %rd529, %rd3714;
	xor.b64  	%rd3717, %rd528, %rd3715;
	st.local.v2.u64 	[%rd2+960], {%rd3716, %rd3717};
	ld.local.v2.u64 	{%rd3718, %rd3719}, [%rd6+976];
	xor.b64  	%rd3720, %rd531, %rd3718;
	xor.b64  	%rd3721, %rd530, %rd3719;
	st.local.v2.u64 	[%rd2+976], {%rd3720, %rd3721};
	ld.local.v2.u64 	{%rd3722, %rd3723}, [%rd6+992];
	xor.b64  	%rd3724, %rd533, %rd3722;
	xor.b64  	%rd3725, %rd532, %rd3723;
	st.local.v2.u64 	[%rd2+992], {%rd3724, %rd3725};
	ld.local.v2.u64 	{%rd3726, %rd3727}, [%rd6+1008];
	xor.b64  	%rd3728, %rd535, %rd3726;
	xor.b64  	%rd3729, %rd534, %rd3727;
	st.local.v2.u64 	[%rd2+1008], {%rd3728, %rd3729};
	mov.b32 	%r2576, 2;
	mov.b64 	%rd9292, 1;
$L__BB0_51:
	shl.b32 	%r1573, %r2568, 7;
	or.b32  	%r2575, %r1573, %r2576;
	not.pred 	%p32, %p1;
$L__BB0_52:
	ld.param.u64 	%rd9109, [_Z10hashKernelPhmS_PmS__param_3];
	or.b32  	%r1574, %r2576, %r2568;
	setp.eq.s32 	%p31, %r1574, 0;
	selp.b32 	%r1575, 511, -1, %p31;
	add.s32 	%r1576, %r1575, %r2575;
	mul.wide.u32 	%rd3730, %r1576, 1024;
	cvta.to.global.u64 	%rd3731, %rd9109;
	add.s64 	%rd538, %rd3731, %rd3730;
	@%p32 bra 	$L__BB0_66;
	setp.ne.s32 	%p33, %r2576, 0;
	@%p33 bra 	$L__BB0_65;
	add.s64 	%rd9292, %rd9292, 1;
	mov.b64 	%rd3732, 0;
	st.local.v2.u64 	[%rd5], {%rd3732, %rd3732};
	cvt.u64.u32 	%rd3733, %r2568;
	selp.b64 	%rd3734, %rd3733, 0, %p1;
	selp.b64 	%rd3735, 512, 0, %p1;
	st.local.v2.u64 	[%rd5+16], {%rd3734, %rd3735};
	selp.b64 	%rd3736, 3, 0, %p1;
	selp.b64 	%rd3737, 2, 0, %p1;
	st.local.v2.u64 	[%rd5+32], {%rd3736, %rd3737};
	st.local.v2.u64 	[%rd5+48], {%rd9292, %rd3732};
	st.local.v2.u64 	[%rd5+64], {%rd3732, %rd3732};
	st.local.v2.u64 	[%rd5+80], {%rd3732, %rd3732};
	st.local.v2.u64 	[%rd5+96], {%rd3732, %rd3732};
	st.local.v2.u64 	[%rd5+112], {%rd3732, %rd3732};
	st.local.v2.u64 	[%rd5+128], {%rd3732, %rd3732};
	st.local.v2.u64 	[%rd5+144], {%rd3732, %rd3732};
	st.local.v2.u64 	[%rd5+160], {%rd3732, %rd3732};
	st.local.v2.u64 	[%rd5+176], {%rd3732, %rd3732};
	st.local.v2.u64 	[%rd5+192], {%rd3732, %rd3732};
	st.local.v2.u64 	[%rd5+208], {%rd3732, %rd3732};
	st.local.v2.u64 	[%rd5+224], {%rd3732, %rd3732};
	st.local.v2.u64 	[%rd5+240], {%rd3732, %rd3732};
	st.local.v2.u64 	[%rd5+256], {%rd3732, %rd3732};
	st.local.v2.u64 	[%rd5+272], {%rd3732, %rd3732};
	st.local.v2.u64 	[%rd5+288], {%rd3732, %rd3732};
	st.local.v2.u64 	[%rd5+304], {%rd3732, %rd3732};
	st.local.v2.u64 	[%rd5+320], {%rd3732, %rd3732};
	st.local.v2.u64 	[%rd5+336], {%rd3732, %rd3732};
	st.local.v2.u64 	[%rd5+352], {%rd3732, %rd3732};
	st.local.v2.u64 	[%rd5+368], {%rd3732, %rd3732};
	st.local.v2.u64 	[%rd5+384], {%rd3732, %rd3732};
	st.local.v2.u64 	[%rd5+400], {%rd3732, %rd3732};
	st.local.v2.u64 	[%rd5+416], {%rd3732, %rd3732};
	st.local.v2.u64 	[%rd5+432], {%rd3732, %rd3732};
	st.local.v2.u64 	[%rd5+448], {%rd3732, %rd3732};
	st.local.v2.u64 	[%rd5+464], {%rd3732, %rd3732};
	st.local.v2.u64 	[%rd5+480], {%rd3732, %rd3732};
	st.local.v2.u64 	[%rd5+496], {%rd3732, %rd3732};
	st.local.v2.u64 	[%rd5+512], {%rd3732, %rd3732};
	st.local.v2.u64 	[%rd5+528], {%rd3732, %rd3732};
	st.local.v2.u64 	[%rd5+544], {%rd3732, %rd3732};
	st.local.v2.u64 	[%rd5+560], {%rd3732, %rd3732};
	st.local.v2.u64 	[%rd5+576], {%rd3732, %rd3732};
	st.local.v2.u64 	[%rd5+592], {%rd3732, %rd3732};
	st.local.v2.u64 	[%rd5+608], {%rd3732, %rd3732};
	st.local.v2.u64 	[%rd5+624], {%rd3732, %rd3732};
	st.local.v2.u64 	[%rd5+640], {%rd3732, %rd3732};
	st.local.v2.u64 	[%rd5+656], {%rd3732, %rd3732};
	st.local.v2.u64 	[%rd5+672], {%rd3732, %rd3732};
	st.local.v2.u64 	[%rd5+688], {%rd3732, %rd3732};
	st.local.v2.u64 	[%rd5+704], {%rd3732, %rd3732};
	st.local.v2.u64 	[%rd5+720], {%rd3732, %rd3732};
	st.local.v2.u64 	[%rd5+736], {%rd3732, %rd3732};
	st.local.v2.u64 	[%rd5+752], {%rd3732, %rd3732};
	st.local.v2.u64 	[%rd5+768], {%rd3732, %rd3732};
	st.local.v2.u64 	[%rd5+784], {%rd3732, %rd3732};
	st.local.v2.u64 	[%rd5+800], {%rd3732, %rd3732};
	st.local.v2.u64 	[%rd5+816], {%rd3732, %rd3732};
	st.local.v2.u64 	[%rd5+832], {%rd3732, %rd3732};
	st.local.v2.u64 	[%rd5+848], {%rd3732, %rd3732};
	st.local.v2.u64 	[%rd5+864], {%rd3732, %rd3732};
	st.local.v2.u64 	[%rd5+880], {%rd3732, %rd3732};
	st.local.v2.u64 	[%rd5+896], {%rd3732, %rd3732};
	st.local.v2.u64 	[%rd5+912], {%rd3732, %rd3732};
	st.local.v2.u64 	[%rd5+928], {%rd3732, %rd3732};
	st.local.v2.u64 	[%rd5+944], {%rd3732, %rd3732};
	st.local.v2.u64 	[%rd5+960], {%rd3732, %rd3732};
	st.local.v2.u64 	[%rd5+976], {%rd3732, %rd3732};
	st.local.v2.u64 	[%rd5+992], {%rd3732, %rd3732};
	st.local.v2.u64 	[%rd5+1008], {%rd3732, %rd3732};
	mov.b32 	%r2577, 0;
$L__BB0_55:
	mul.wide.u32 	%rd3738, %r2577, 8;
	add.s64 	%rd3739, %rd5, %rd3738;
	ld.local.v2.u64 	{%rd3740, %rd3741}, [%rd3739];
	ld.local.v2.u64 	{%rd3742, %rd3743}, [%rd3739+16];
	ld.local.v2.u64 	{%rd3744, %rd3745}, [%rd3739+32];
	ld.local.v2.u64 	{%rd3746, %rd3747}, [%rd3739+48];
	ld.local.v2.u64 	{%rd3748, %rd3749}, [%rd3739+64];
	ld.local.v2.u64 	{%rd3750, %rd3751}, [%rd3739+80];
	ld.local.v2.u64 	{%rd3752, %rd3753}, [%rd3739+96];
	ld.local.v2.u64 	{%rd3754, %rd3755}, [%rd3739+112];
	shl.b64 	%rd3756, %rd3740, 1;
	and.b64  	%rd3757, %rd3756, 8589934590;
	and.b64  	%rd3758, %rd3744, 4294967295;
	add.s64 	%rd3759, %rd3744, %rd3740;
	mad.lo.s64 	%rd3760, %rd3758, %rd3757, %rd3759;
	xor.b64  	%rd3761, %rd3752, %rd3760;
	mov.b64 	{%r1578, %r1579}, %rd3761;
	mov.b64 	%rd3762, {%r1579, %r1578};
	shl.b64 	%rd3763, %rd3748, 1;
	and.b64  	%rd3764, %rd3763, 8589934590;
	and.b64  	%rd3765, %rd3762, 4294967295;
	add.s64 	%rd3766, %rd3762, %rd3748;
	mad.lo.s64 	%rd3767, %rd3765, %rd3764, %rd3766;
	xor.b64  	%rd3768, %rd3767, %rd3744;
	mov.b64 	{%r1580, %r1581}, %rd3768;
	shf.l.wrap.b32 	%r1582, %r1581, %r1580, 8;
	shf.l.wrap.b32 	%r1583, %r1580, %r1581, 8;
	mov.b64 	%rd3769, {%r1583, %r1582};
	shl.b64 	%rd3770, %rd3760, 1;
	and.b64  	%rd3771, %rd3770, 8589934590;
	and.b64  	%rd3772, %rd3769, 4294967295;
	add.s64 	%rd3773, %rd3769, %rd3760;
	mad.lo.s64 	%rd3774, %rd3772, %rd3771, %rd3773;
	xor.b64  	%rd3775, %rd3774, %rd3762;
	mov.b64 	{%r1584, %r1585}, %rd3775;
	shf.l.wrap.b32 	%r1586, %r1585, %r1584, 16;
	shf.l.wrap.b32 	%r1587, %r1584, %r1585, 16;
	mov.b64 	%rd3776, {%r1587, %r1586};
	shl.b64 	%rd3777, %rd3767, 1;
	and.b64  	%rd3778, %rd3777, 8589934590;
	and.b64  	%rd3779, %rd3776, 4294967295;
	add.s64 	%rd3780, %rd3776, %rd3767;
	mad.lo.s64 	%rd3781, %rd3779, %rd3778, %rd3780;
	xor.b64  	%rd3782, %rd3781, %rd3769;
	mov.b64 	{%r1588, %r1589}, %rd3782;
	shf.l.wrap.b32 	%r1590, %r1588, %r1589, 1;
	shf.l.wrap.b32 	%r1591, %r1589, %r1588, 1;
	mov.b64 	%rd3783, {%r1591, %r1590};
	shl.b64 	%rd3784, %rd3741, 1;
	and.b64  	%rd3785, %rd3784, 8589934590;
	and.b64  	%rd3786, %rd3745, 4294967295;
	add.s64 	%rd3787, %rd3745, %rd3741;
	mad.lo.s64 	%rd3788, %rd3786, %rd3785, %rd3787;
	xor.b64  	%rd3789, %rd3753, %rd3788;
	mov.b64 	{%r1592, %r1593}, %rd3789;
	mov.b64 	%rd3790, {%r1593, %r1592};
	shl.b64 	%rd3791, %rd3749, 1;
	and.b64  	%rd3792, %rd3791, 8589934590;
	and.b64  	%rd3793, %rd3790, 4294967295;
	add.s64 	%rd3794, %rd3790, %rd3749;
	mad.lo.s64 	%rd3795, %rd3793, %rd3792, %rd3794;
	xor.b64  	%rd3796, %rd3795, %rd3745;
	mov.b64 	{%r1594, %r1595}, %rd3796;
	shf.l.wrap.b32 	%r1596, %r1595, %r1594, 8;
	shf.l.wrap.b32 	%r1597, %r1594, %r1595, 8;
	mov.b64 	%rd3797, {%r1597, %r1596};
	shl.b64 	%rd3798, %rd3788, 1;
	and.b64  	%rd3799, %rd3798, 8589934590;
	and.b64  	%rd3800, %rd3797, 4294967295;
	add.s64 	%rd3801, %rd3797, %rd3788;
	mad.lo.s64 	%rd3802, %rd3800, %rd3799, %rd3801;
	xor.b64  	%rd3803, %rd3802, %rd3790;
	mov.b64 	{%r1598, %r1599}, %rd3803;
	shf.l.wrap.b32 	%r1600, %r1599, %r1598, 16;
	shf.l.wrap.b32 	%r1601, %r1598, %r1599, 16;
	mov.b64 	%rd3804, {%r1601, %r1600};
	shl.b64 	%rd3805, %rd3795, 1;
	and.b64  	%rd3806, %rd3805, 8589934590;
	and.b64  	%rd3807, %rd3804, 4294967295;
	add.s64 	%rd3808, %rd3804, %rd3795;
	mad.lo.s64 	%rd3809, %rd3807, %rd3806, %rd3808;
	xor.b64  	%rd3810, %rd3809, %rd3797;
	mov.b64 	{%r1602, %r1603}, %rd3810;
	shf.l.wrap.b32 	%r1604, %r1602, %r1603, 1;
	shf.l.wrap.b32 	%r1605, %r1603, %r1602, 1;
	mov.b64 	%rd3811, {%r1605, %r1604};
	shl.b64 	%rd3812, %rd3742, 1;
	and.b64  	%rd3813, %rd3812, 8589934590;
	and.b64  	%rd3814, %rd3746, 4294967295;
	add.s64 	%rd3815, %rd3746, %rd3742;
	mad.lo.s64 	%rd3816, %rd3814, %rd3813, %rd3815;
	xor.b64  	%rd3817, %rd3754, %rd3816;
	mov.b64 	{%r1606, %r1607}, %rd3817;
	mov.b64 	%rd3818, {%r1607, %r1606};
	shl.b64 	%rd3819, %rd3750, 1;
	and.b64  	%rd3820, %rd3819, 8589934590;
	and.b64  	%rd3821, %rd3818, 4294967295;
	add.s64 	%rd3822, %rd3818, %rd3750;
	mad.lo.s64 	%rd3823, %rd3821, %rd3820, %rd3822;
	xor.b64  	%rd3824, %rd3823, %rd3746;
	mov.b64 	{%r1608, %r1609}, %rd3824;
	shf.l.wrap.b32 	%r1610, %r1609, %r1608, 8;
	shf.l.wrap.b32 	%r1611, %r1608, %r1609, 8;
	mov.b64 	%rd3825, {%r1611, %r1610};
	shl.b64 	%rd3826, %rd3816, 1;
	and.b64  	%rd3827, %rd3826, 8589934590;
	and.b64  	%rd3828, %rd3825, 4294967295;
	add.s64 	%rd3829, %rd3825, %rd3816;
	mad.lo.s64 	%rd3830, %rd3828, %rd3827, %rd3829;
	xor.b64  	%rd3831, %rd3830, %rd3818;
	mov.b64 	{%r1612, %r1613}, %rd3831;
	shf.l.wrap.b32 	%r1614, %r1613, %r1612, 16;
	shf.l.wrap.b32 	%r1615, %r1612, %r1613, 16;
	mov.b64 	%rd3832, {%r1615, %r1614};
	shl.b64 	%rd3833, %rd3823, 1;
	and.b64  	%rd3834, %rd3833, 8589934590;
	and.b64  	%rd3835, %rd3832, 4294967295;
	add.s64 	%rd3836, %rd3832, %rd3823;
	mad.lo.s64 	%rd3837, %rd3835, %rd3834, %rd3836;
	xor.b64  	%rd3838, %rd3837, %rd3825;
	mov.b64 	{%r1616, %r1617}, %rd3838;
	shf.l.wrap.b32 	%r1618, %r1616, %r1617, 1;
	shf.l.wrap.b32 	%r1619, %r1617, %r1616, 1;
	mov.b64 	%rd3839, {%r1619, %r1618};
	shl.b64 	%rd3840, %rd3743, 1;
	and.b64  	%rd3841, %rd3840, 8589934590;
	and.b64  	%rd3842, %rd3747, 4294967295;
	add.s64 	%rd3843, %rd3747, %rd3743;
	mad.lo.s64 	%rd3844, %rd3842, %rd3841, %rd3843;
	xor.b64  	%rd3845, %rd3755, %rd3844;
	mov.b64 	{%r1620, %r1621}, %rd3845;
	mov.b64 	%rd3846, {%r1621, %r1620};
	shl.b64 	%rd3847, %rd3751, 1;
	and.b64  	%rd3848, %rd3847, 8589934590;
	and.b64  	%rd3849, %rd3846, 4294967295;
	add.s64 	%rd3850, %rd3846, %rd3751;
	mad.lo.s64 	%rd3851, %rd3849, %rd3848, %rd3850;
	xor.b64  	%rd3852, %rd3851, %rd3747;
	mov.b64 	{%r1622, %r1623}, %rd3852;
	shf.l.wrap.b32 	%r1624, %r1623, %r1622, 8;
	shf.l.wrap.b32 	%r1625, %r1622, %r1623, 8;
	mov.b64 	%rd3853, {%r1625, %r1624};
	shl.b64 	%rd3854, %rd3844, 1;
	and.b64  	%rd3855, %rd3854, 8589934590;
	and.b64  	%rd3856, %rd3853, 4294967295;
	add.s64 	%rd3857, %rd3853, %rd3844;
	mad.lo.s64 	%rd3858, %rd3856, %rd3855, %rd3857;
	xor.b64  	%rd3859, %rd3858, %rd3846;
	mov.b64 	{%r1626, %r1627}, %rd3859;
	shf.l.wrap.b32 	%r1628, %r1627, %r1626, 16;
	shf.l.wrap.b32 	%r1629, %r1626, %r1627, 16;
	mov.b64 	%rd3860, {%r1629, %r1628};
	shl.b64 	%rd3861, %rd3851, 1;
	and.b64  	%rd3862, %rd3861, 8589934590;
	and.b64  	%rd3863, %rd3860, 4294967295;
	add.s64 	%rd3864, %rd3860, %rd3851;
	mad.lo.s64 	%rd3865, %rd3863, %rd3862, %rd3864;
	xor.b64  	%rd3866, %rd3865, %rd3853;
	mov.b64 	{%r1630, %r1631}, %rd3866;
	shf.l.wrap.b32 	%r1632, %r1630, %r1631, 1;
	shf.l.wrap.b32 	%r1633, %r1631, %r1630, 1;
	mov.b64 	%rd3867, {%r1633, %r1632};
	shl.b64 	%rd3868, %rd3774, 1;
	and.b64  	%rd3869, %rd3868, 8589934590;
	and.b64  	%rd3870, %rd3811, 4294967295;
	add.s64 	%rd3871, %rd3811, %rd3774;
	mad.lo.s64 	%rd3872, %rd3870, %rd3869, %rd3871;
	xor.b64  	%rd3873, %rd3872, %rd3860;
	mov.b64 	{%r1634, %r1635}, %rd3873;
	mov.b64 	%rd3874, {%r1635, %r1634};
	shl.b64 	%rd3875, %rd3837, 1;
	and.b64  	%rd3876, %rd3875, 8589934590;
	and.b64  	%rd3877, %rd3874, 4294967295;
	add.s64 	%rd3878, %rd3874, %rd3837;
	mad.lo.s64 	%rd3879, %rd3877, %rd3876, %rd3878;
	xor.b64  	%rd3880, %rd3879, %rd3811;
	mov.b64 	{%r1636, %r1637}, %rd3880;
	shf.l.wrap.b32 	%r1638, %r1637, %r1636, 8;
	shf.l.wrap.b32 	%r1639, %r1636, %r1637, 8;
	mov.b64 	%rd3881, {%r1639, %r1638};
	shl.b64 	%rd3882, %rd3872, 1;
	and.b64  	%rd3883, %rd3882, 8589934590;
	and.b64  	%rd3884, %rd3881, 4294967295;
	add.s64 	%rd3885, %rd3881, %rd3872;
	mad.lo.s64 	%rd3886, %rd3884, %rd3883, %rd3885;
	xor.b64  	%rd3887, %rd3886, %rd3874;
	mov.b64 	{%r1640, %r1641}, %rd3887;
	shf.l.wrap.b32 	%r1642, %r1641, %r1640, 16;
	shf.l.wrap.b32 	%r1643, %r1640, %r1641, 16;
	mov.b64 	%rd3888, {%r1643, %r1642};
	shl.b64 	%rd3889, %rd3879, 1;
	and.b64  	%rd3890, %rd3889, 8589934590;
	and.b64  	%rd3891, %rd3888, 4294967295;
	add.s64 	%rd3892, %rd3888, %rd3879;
	mad.lo.s64 	%rd3893, %rd3891, %rd3890, %rd3892;
	xor.b64  	%rd3894, %rd3893, %rd3881;
	mov.b64 	{%r1644, %r1645}, %rd3894;
	shf.l.wrap.b32 	%r1646, %r1644, %r1645, 1;
	shf.l.wrap.b32 	%r1647, %r1645, %r1644, 1;
	mov.b64 	%rd3895, {%r1647, %r1646};
	shl.b64 	%rd3896, %rd3802, 1;
	and.b64  	%rd3897, %rd3896, 8589934590;
	and.b64  	%rd3898, %rd3839, 4294967295;
	add.s64 	%rd3899, %rd3839, %rd3802;
	mad.lo.s64 	%rd3900, %rd3898, %rd3897, %rd3899;
	xor.b64  	%rd3901, %rd3900, %rd3776;
	mov.b64 	{%r1648, %r1649}, %rd3901;
	mov.b64 	%rd3902, {%r1649, %r1648};
	shl.b64 	%rd3903, %rd3865, 1;
	and.b64  	%rd3904, %rd3903, 8589934590;
	and.b64  	%rd3905, %rd3902, 4294967295;
	add.s64 	%rd3906, %rd3902, %rd3865;
	mad.lo.s64 	%rd3907, %rd3905, %rd3904, %rd3906;
	xor.b64  	%rd3908, %rd3907, %rd3839;
	mov.b64 	{%r1650, %r1651}, %rd3908;
	shf.l.wrap.b32 	%r1652, %r1651, %r1650, 8;
	shf.l.wrap.b32 	%r1653, %r1650, %r1651, 8;
	mov.b64 	%rd3909, {%r1653, %r1652};
	shl.b64 	%rd3910, %rd3900, 1;
	and.b64  	%rd3911, %rd3910, 8589934590;
	and.b64  	%rd3912, %rd3909, 4294967295;
	add.s64 	%rd3913, %rd3909, %rd3900;
	mad.lo.s64 	%rd3914, %rd3912, %rd3911, %rd3913;
	xor.b64  	%rd3915, %rd3914, %rd3902;
	mov.b64 	{%r1654, %r1655}, %rd3915;
	shf.l.wrap.b32 	%r1656, %r1655, %r1654, 16;
	shf.l.wrap.b32 	%r1657, %r1654, %r1655, 16;
	mov.b64 	%rd3916, {%r1657, %r1656};
	shl.b64 	%rd3917, %rd3907, 1;
	and.b64  	%rd3918, %rd3917, 8589934590;
	and.b64  	%rd3919, %rd3916, 4294967295;
	add.s64 	%rd3920, %rd3916, %rd3907;
	mad.lo.s64 	%rd3921, %rd3919, %rd3918, %rd3920;
	xor.b64  	%rd3922, %rd3921, %rd3909;
	mov.b64 	{%r1658, %r1659}, %rd3922;
	shf.l.wrap.b32 	%r1660, %r1658, %r1659, 1;
	shf.l.wrap.b32 	%r1661, %r1659, %r1658, 1;
	mov.b64 	%rd3923, {%r1661, %r1660};
	shl.b64 	%rd3924, %rd3830, 1;
	and.b64  	%rd3925, %rd3924, 8589934590;
	and.b64  	%rd3926, %rd3867, 4294967295;
	add.s64 	%rd3927, %rd3867, %rd3830;
	mad.lo.s64 	%rd3928, %rd3926, %rd3925, %rd3927;
	xor.b64  	%rd3929, %rd3928, %rd3804;
	mov.b64 	{%r1662, %r1663}, %rd3929;
	mov.b64 	%rd3930, {%r1663, %r1662};
	shl.b64 	%rd3931, %rd3781, 1;
	and.b64  	%rd3932, %rd3931, 8589934590;
	and.b64  	%rd3933, %rd3930, 4294967295;
	add.s64 	%rd3934, %rd3930, %rd3781;
	mad.lo.s64 	%rd3935, %rd3933, %rd3932, %rd3934;
	xor.b64  	%rd3936, %rd3935, %rd3867;
	mov.b64 	{%r1664, %r1665}, %rd3936;
	shf.l.wrap.b32 	%r1666, %r1665, %r1664, 8;
	shf.l.wrap.b32 	%r1667, %r1664, %r1665, 8;
	mov.b64 	%rd3937, {%r1667, %r1666};
	shl.b64 	%rd3938, %rd3928, 1;
	and.b64  	%rd3939, %rd3938, 8589934590;
	and.b64  	%rd3940, %rd3937, 4294967295;
	add.s64 	%rd3941, %rd3937, %rd3928;
	mad.lo.s64 	%rd3942, %rd3940, %rd3939, %rd3941;
	xor.b64  	%rd3943, %rd3942, %rd3930;
	mov.b64 	{%r1668, %r1669}, %rd3943;
	shf.l.wrap.b32 	%r1670, %r1669, %r1668, 16;
	shf.l.wrap.b32 	%r1671, %r1668, %r1669, 16;
	mov.b64 	%rd3944, {%r1671, %r1670};
	shl.b64 	%rd3945, %rd3935, 1;
	and.b64  	%rd3946, %rd3945, 8589934590;
	and.b64  	%rd3947, %rd3944, 4294967295;
	add.s64 	%rd3948, %rd3944, %rd3935;
	mad.lo.s64 	%rd3949, %rd3947, %rd3946, %rd3948;
	xor.b64  	%rd3950, %rd3949, %rd3937;
	mov.b64 	{%r1672, %r1673}, %rd3950;
	shf.l.wrap.b32 	%r1674, %r1672, %r1673, 1;
	shf.l.wrap.b32 	%r1675, %r1673, %r1672, 1;
	mov.b64 	%rd3951, {%r1675, %r1674};
	shl.b64 	%rd3952, %rd3858, 1;
	and.b64  	%rd3953, %rd3952, 8589934590;
	and.b64  	%rd3954, %rd3783, 4294967295;
	add.s64 	%rd3955, %rd3783, %rd3858;
	mad.lo.s64 	%rd3956, %rd3954, %rd3953, %rd3955;
	xor.b64  	%rd3957, %rd3956, %rd3832;
	mov.b64 	{%r1676, %r1677}, %rd3957;
	mov.b64 	%rd3958, {%r1677, %r1676};
	shl.b64 	%rd3959, %rd3809, 1;
	and.b64  	%rd3960, %rd3959, 8589934590;
	and.b64  	%rd3961, %rd3958, 4294967295;
	add.s64 	%rd3962, %rd3958, %rd3809;
	mad.lo.s64 	%rd3963, %rd3961, %rd3960, %rd3962;
	xor.b64  	%rd3964, %rd3963, %rd3783;
	mov.b64 	{%r1678, %r1679}, %rd3964;
	shf.l.wrap.b32 	%r1680, %r1679, %r1678, 8;
	shf.l.wrap.b32 	%r1681, %r1678, %r1679, 8;
	mov.b64 	%rd3965, {%r1681, %r1680};
	shl.b64 	%rd3966, %rd3956, 1;
	and.b64  	%rd3967, %rd3966, 8589934590;
	and.b64  	%rd3968, %rd3965, 4294967295;
	add.s64 	%rd3969, %rd3965, %rd3956;
	mad.lo.s64 	%rd3970, %rd3968, %rd3967, %rd3969;
	xor.b64  	%rd3971, %rd3970, %rd3958;
	mov.b64 	{%r1682, %r1683}, %rd3971;
	shf.l.wrap.b32 	%r1684, %r1683, %r1682, 16;
	shf.l.wrap.b32 	%r1685, %r1682, %r1683, 16;
	mov.b64 	%rd3972, {%r1685, %r1684};
	shl.b64 	%rd3973, %rd3963, 1;
	and.b64  	%rd3974, %rd3973, 8589934590;
	and.b64  	%rd3975, %rd3972, 4294967295;
	add.s64 	%rd3976, %rd3972, %rd3963;
	mad.lo.s64 	%rd3977, %rd3975, %rd3974, %rd3976;
	xor.b64  	%rd3978, %rd3977, %rd3965;
	mov.b64 	{%r1686, %r1687}, %rd3978;
	shf.l.wrap.b32 	%r1688, %r1686, %r1687, 1;
	shf.l.wrap.b32 	%r1689, %r1687, %r1686, 1;
	mov.b64 	%rd3979, {%r1689, %r1688};
	st.local.v2.u64 	[%rd3739], {%rd3886, %rd3914};
	st.local.v2.u64 	[%rd3739+16], {%rd3942, %rd3970};
	st.local.v2.u64 	[%rd3739+32], {%rd3979, %rd3895};
	st.local.v2.u64 	[%rd3739+48], {%rd3923, %rd3951};
	st.local.v2.u64 	[%rd3739+64], {%rd3949, %rd3977};
	st.local.v2.u64 	[%rd3739+80], {%rd3893, %rd3921};
	st.local.v2.u64 	[%rd3739+96], {%rd3916, %rd3944};
	st.local.v2.u64 	[%rd3739+112], {%rd3972, %rd3888};
	add.s32 	%r39, %r2577, 16;
	setp.lt.u32 	%p34, %r2577, 112;
	mov.u32 	%r2577, %r39;
	@%p34 bra 	$L__BB0_55;
	mov.b32 	%r2578, 0;
$L__BB0_57:
	mul.wide.u32 	%rd3980, %r2578, 8;
	add.s64 	%rd3981, %rd5, %rd3980;
	ld.local.v2.u64 	{%rd3982, %rd3983}, [%rd3981];
	ld.local.v2.u64 	{%rd3984, %rd3985}, [%rd3981+128];
	ld.local.v2.u64 	{%rd3986, %rd3987}, [%rd3981+256];
	ld.local.v2.u64 	{%rd3988, %rd3989}, [%rd3981+384];
	ld.local.v2.u64 	{%rd3990, %rd3991}, [%rd3981+512];
	ld.local.v2.u64 	{%rd3992, %rd3993}, [%rd3981+640];
	ld.local.v2.u64 	{%rd3994, %rd3995}, [%rd3981+768];
	ld.local.v2.u64 	{%rd3996, %rd3997}, [%rd3981+896];
	shl.b64 	%rd3998, %rd3982, 1;
	and.b64  	%rd3999, %rd3998, 8589934590;
	and.b64  	%rd4000, %rd3986, 4294967295;
	add.s64 	%rd4001, %rd3986, %rd3982;
	mad.lo.s64 	%rd4002, %rd4000, %rd3999, %rd4001;
	xor.b64  	%rd4003, %rd3994, %rd4002;
	mov.b64 	{%r1691, %r1692}, %rd4003;
	mov.b64 	%rd4004, {%r1692, %r1691};
	shl.b64 	%rd4005, %rd3990, 1;
	and.b64  	%rd4006, %rd4005, 8589934590;
	and.b64  	%rd4007, %rd4004, 4294967295;
	add.s64 	%rd4008, %rd4004, %rd3990;
	mad.lo.s64 	%rd4009, %rd4007, %rd4006, %rd4008;
	xor.b64  	%rd4010, %rd4009, %rd3986;
	mov.b64 	{%r1693, %r1694}, %rd4010;
	shf.l.wrap.b32 	%r1695, %r1694, %r1693, 8;
	shf.l.wrap.b32 	%r1696, %r1693, %r1694, 8;
	mov.b64 	%rd4011, {%r1696, %r1695};
	shl.b64 	%rd4012, %rd4002, 1;
	and.b64  	%rd4013, %rd4012, 8589934590;
	and.b64  	%rd4014, %rd4011, 4294967295;
	add.s64 	%rd4015, %rd4011, %rd4002;
	mad.lo.s64 	%rd4016, %rd4014, %rd4013, %rd4015;
	xor.b64  	%rd4017, %rd4016, %rd4004;
	mov.b64 	{%r1697, %r1698}, %rd4017;
	shf.l.wrap.b32 	%r1699, %r1698, %r1697, 16;
	shf.l.wrap.b32 	%r1700, %r1697, %r1698, 16;
	mov.b64 	%rd4018, {%r1700, %r1699};
	shl.b64 	%rd4019, %rd4009, 1;
	and.b64  	%rd4020, %rd4019, 8589934590;
	and.b64  	%rd4021, %rd4018, 4294967295;
	add.s64 	%rd4022, %rd4018, %rd4009;
	mad.lo.s64 	%rd4023, %rd4021, %rd4020, %rd4022;
	xor.b64  	%rd4024, %rd4023, %rd4011;
	mov.b64 	{%r1701, %r1702}, %rd4024;
	shf.l.wrap.b32 	%r1703, %r1701, %r1702, 1;
	shf.l.wrap.b32 	%r1704, %r1702, %r1701, 1;
	mov.b64 	%rd4025, {%r1704, %r1703};
	shl.b64 	%rd4026, %rd3983, 1;
	and.b64  	%rd4027, %rd4026, 8589934590;
	and.b64  	%rd4028, %rd3987, 4294967295;
	add.s64 	%rd4029, %rd3987, %rd3983;
	mad.lo.s64 	%rd4030, %rd4028, %rd4027, %rd4029;
	xor.b64  	%rd4031, %rd3995, %rd4030;
	mov.b64 	{%r1705, %r1706}, %rd4031;
	mov.b64 	%rd4032, {%r1706, %r1705};
	shl.b64 	%rd4033, %rd3991, 1;
	and.b64  	%rd4034, %rd4033, 8589934590;
	and.b64  	%rd4035, %rd4032, 4294967295;
	add.s64 	%rd4036, %rd4032, %rd3991;
	mad.lo.s64 	%rd4037, %rd4035, %rd4034, %rd4036;
	xor.b64  	%rd4038, %rd4037, %rd3987;
	mov.b64 	{%r1707, %r1708}, %rd4038;
	shf.l.wrap.b32 	%r1709, %r1708, %r1707, 8;
	shf.l.wrap.b32 	%r1710, %r1707, %r1708, 8;
	mov.b64 	%rd4039, {%r1710, %r1709};
	shl.b64 	%rd4040, %rd4030, 1;
	and.b64  	%rd4041, %rd4040, 8589934590;
	and.b64  	%rd4042, %rd4039, 4294967295;
	add.s64 	%rd4043, %rd4039, %rd4030;
	mad.lo.s64 	%rd4044, %rd4042, %rd4041, %rd4043;
	xor.b64  	%rd4045, %rd4044, %rd4032;
	mov.b64 	{%r1711, %r1712}, %rd4045;
	shf.l.wrap.b32 	%r1713, %r1712, %r1711, 16;
	shf.l.wrap.b32 	%r1714, %r1711, %r1712, 16;
	mov.b64 	%rd4046, {%r1714, %r1713};
	shl.b64 	%rd4047, %rd4037, 1;
	and.b64  	%rd4048, %rd4047, 8589934590;
	and.b64  	%rd4049, %rd4046, 4294967295;
	add.s64 	%rd4050, %rd4046, %rd4037;
	mad.lo.s64 	%rd4051, %rd4049, %rd4048, %rd4050;
	xor.b64  	%rd4052, %rd4051, %rd4039;
	mov.b64 	{%r1715, %r1716}, %rd4052;
	shf.l.wrap.b32 	%r1717, %r1715, %r1716, 1;
	shf.l.wrap.b32 	%r1718, %r1716, %r1715, 1;
	mov.b64 	%rd4053, {%r1718, %r1717};
	shl.b64 	%rd4054, %rd3984, 1;
	and.b64  	%rd4055, %rd4054, 8589934590;
	and.b64  	%rd4056, %rd3988, 4294967295;
	add.s64 	%rd4057, %rd3988, %rd3984;
	mad.lo.s64 	%rd4058, %rd4056, %rd4055, %rd4057;
	xor.b64  	%rd4059, %rd3996, %rd4058;
	mov.b64 	{%r1719, %r1720}, %rd4059;
	mov.b64 	%rd4060, {%r1720, %r1719};
	shl.b64 	%rd4061, %rd3992, 1;
	and.b64  	%rd4062, %rd4061, 8589934590;
	and.b64  	%rd4063, %rd4060, 4294967295;
	add.s64 	%rd4064, %rd4060, %rd3992;
	mad.lo.s64 	%rd4065, %rd4063, %rd4062, %rd4064;
	xor.b64  	%rd4066, %rd4065, %rd3988;
	mov.b64 	{%r1721, %r1722}, %rd4066;
	shf.l.wrap.b32 	%r1723, %r1722, %r1721, 8;
	shf.l.wrap.b32 	%r1724, %r1721, %r1722, 8;
	mov.b64 	%rd4067, {%r1724, %r1723};
	shl.b64 	%rd4068, %rd4058, 1;
	and.b64  	%rd4069, %rd4068, 8589934590;
	and.b64  	%rd4070, %rd4067, 4294967295;
	add.s64 	%rd4071, %rd4067, %rd4058;
	mad.lo.s64 	%rd4072, %rd4070, %rd4069, %rd4071;
	xor.b64  	%rd4073, %rd4072, %rd4060;
	mov.b64 	{%r1725, %r1726}, %rd4073;
	shf.l.wrap.b32 	%r1727, %r1726, %r1725, 16;
	shf.l.wrap.b32 	%r1728, %r1725, %r1726, 16;
	mov.b64 	%rd4074, {%r1728, %r1727};
	shl.b64 	%rd4075, %rd4065, 1;
	and.b64  	%rd4076, %rd4075, 8589934590;
	and.b64  	%rd4077, %rd4074, 4294967295;
	add.s64 	%rd4078, %rd4074, %rd4065;
	mad.lo.s64 	%rd4079, %rd4077, %rd4076, %rd4078;
	xor.b64  	%rd4080, %rd4079, %rd4067;
	mov.b64 	{%r1729, %r1730}, %rd4080;
	shf.l.wrap.b32 	%r1731, %r1729, %r1730, 1;
	shf.l.wrap.b32 	%r1732, %r1730, %r1729, 1;
	mov.b64 	%rd4081, {%r1732, %r1731};
	shl.b64 	%rd4082, %rd3985, 1;
	and.b64  	%rd4083, %rd4082, 8589934590;
	and.b64  	%rd4084, %rd3989, 4294967295;
	add.s64 	%rd4085, %rd3989, %rd3985;
	mad.lo.s64 	%rd4086, %rd4084, %rd4083, %rd4085;
	xor.b64  	%rd4087, %rd3997, %rd4086;
	mov.b64 	{%r1733, %r1734}, %rd4087;
	mov.b64 	%rd4088, {%r1734, %r1733};
	shl.b64 	%rd4089, %rd3993, 1;
	and.b64  	%rd4090, %rd4089, 8589934590;
	and.b64  	%rd4091, %rd4088, 4294967295;
	add.s64 	%rd4092, %rd4088, %rd3993;
	mad.lo.s64 	%rd4093, %rd4091, %rd4090, %rd4092;
	xor.b64  	%rd4094, %rd4093, %rd3989;
	mov.b64 	{%r1735, %r1736}, %rd4094;
	shf.l.wrap.b32 	%r1737, %r1736, %r1735, 8;
	shf.l.wrap.b32 	%r1738, %r1735, %r1736, 8;
	mov.b64 	%rd4095, {%r1738, %r1737};
	shl.b64 	%rd4096, %rd4086, 1;
	and.b64  	%rd4097, %rd4096, 8589934590;
	and.b64  	%rd4098, %rd4095, 4294967295;
	add.s64 	%rd4099, %rd4095, %rd4086;
	mad.lo.s64 	%rd4100, %rd4098, %rd4097, %rd4099;
	xor.b64  	%rd4101, %rd4100, %rd4088;
	mov.b64 	{%r1739, %r1740}, %rd4101;
	shf.l.wrap.b32 	%r1741, %r1740, %r1739, 16;
	shf.l.wrap.b32 	%r1742, %r1739, %r1740, 16;
	mov.b64 	%rd4102, {%r1742, %r1741};
	shl.b64 	%rd4103, %rd4093, 1;
	and.b64  	%rd4104, %rd4103, 8589934590;
	and.b64  	%rd4105, %rd4102, 4294967295;
	add.s64 	%rd4106, %rd4102, %rd4093;
	mad.lo.s64 	%rd4107, %rd4105, %rd4104, %rd4106;
	xor.b64  	%rd4108, %rd4107, %rd4095;
	mov.b64 	{%r1743, %r1744}, %rd4108;
	shf.l.wrap.b32 	%r1745, %r1743, %r1744, 1;
	shf.l.wrap.b32 	%r1746, %r1744, %r1743, 1;
	mov.b64 	%rd4109, {%r1746, %r1745};
	shl.b64 	%rd4110, %rd4016, 1;
	and.b64  	%rd4111, %rd4110, 8589934590;
	and.b64  	%rd4112, %rd4053, 4294967295;
	add.s64 	%rd4113, %rd4053, %rd4016;
	mad.lo.s64 	%rd4114, %rd4112, %rd4111, %rd4113;
	xor.b64  	%rd4115, %rd4114, %rd4102;
	mov.b64 	{%r1747, %r1748}, %rd4115;
	mov.b64 	%rd4116, {%r1748, %r1747};
	shl.b64 	%rd4117, %rd4079, 1;
	and.b64  	%rd4118, %rd4117, 8589934590;
	and.b64  	%rd4119, %rd4116, 4294967295;
	add.s64 	%rd4120, %rd4116, %rd4079;
	mad.lo.s64 	%rd4121, %rd4119, %rd4118, %rd4120;
	xor.b64  	%rd4122, %rd4121, %rd4053;
	mov.b64 	{%r1749, %r1750}, %rd4122;
	shf.l.wrap.b32 	%r1751, %r1750, %r1749, 8;
	shf.l.wrap.b32 	%r1752, %r1749, %r1750, 8;
	mov.b64 	%rd4123, {%r1752, %r1751};
	shl.b64 	%rd4124, %rd4114, 1;
	and.b64  	%rd4125, %rd4124, 8589934590;
	and.b64  	%rd4126, %rd4123, 4294967295;
	add.s64 	%rd4127, %rd4123, %rd4114;
	mad.lo.s64 	%rd4128, %rd4126, %rd4125, %rd4127;
	xor.b64  	%rd4129, %rd4128, %rd4116;
	mov.b64 	{%r1753, %r1754}, %rd4129;
	shf.l.wrap.b32 	%r1755, %r1754, %r1753, 16;
	shf.l.wrap.b32 	%r1756, %r1753, %r1754, 16;
	mov.b64 	%rd4130, {%r1756, %r1755};
	shl.b64 	%rd4131, %rd4121, 1;
	and.b64  	%rd4132, %rd4131, 8589934590;
	and.b64  	%rd4133, %rd4130, 4294967295;
	add.s64 	%rd4134, %rd4130, %rd4121;
	mad.lo.s64 	%rd4135, %rd4133, %rd4132, %rd4134;
	xor.b64  	%rd4136, %rd4135, %rd4123;
	mov.b64 	{%r1757, %r1758}, %rd4136;
	shf.l.wrap.b32 	%r1759, %r1757, %r1758, 1;
	shf.l.wrap.b32 	%r1760, %r1758, %r1757, 1;
	mov.b64 	%rd4137, {%r1760, %r1759};
	shl.b64 	%rd4138, %rd4044, 1;
	and.b64  	%rd4139, %rd4138, 8589934590;
	and.b64  	%rd4140, %rd4081, 4294967295;
	add.s64 	%rd4141, %rd4081, %rd4044;
	mad.lo.s64 	%rd4142, %rd4140, %rd4139, %rd4141;
	xor.b64  	%rd4143, %rd4142, %rd4018;
	mov.b64 	{%r1761, %r1762}, %rd4143;
	mov.b64 	%rd4144, {%r1762, %r1761};
	shl.b64 	%rd4145, %rd4107, 1;
	and.b64  	%rd4146, %rd4145, 8589934590;
	and.b64  	%rd4147, %rd4144, 4294967295;
	add.s64 	%rd4148, %rd4144, %rd4107;
	mad.lo.s64 	%rd4149, %rd4147, %rd4146, %rd4148;
	xor.b64  	%rd4150, %rd4149, %rd4081;
	mov.b64 	{%r1763, %r1764}, %rd4150;
	shf.l.wrap.b32 	%r1765, %r1764, %r1763, 8;
	shf.l.wrap.b32 	%r1766, %r1763, %r1764, 8;
	mov.b64 	%rd4151, {%r1766, %r1765};
	shl.b64 	%rd4152, %rd4142, 1;
	and.b64  	%rd4153, %rd4152, 8589934590;
	and.b64  	%rd4154, %rd4151, 4294967295;
	add.s64 	%rd4155, %rd4151, %rd4142;
	mad.lo.s64 	%rd4156, %rd4154, %rd4153, %rd4155;
	xor.b64  	%rd4157, %rd4156, %rd4144;
	mov.b64 	{%r1767, %r1768}, %rd4157;
	shf.l.wrap.b32 	%r1769, %r1768, %r1767, 16;
	shf.l.wrap.b32 	%r1770, %r1767, %r1768, 16;
	mov.b64 	%rd4158, {%r1770, %r1769};
	shl.b64 	%rd4159, %rd4149, 1;
	and.b64  	%rd4160, %rd4159, 8589934590;
	and.b64  	%rd4161, %rd4158, 4294967295;
	add.s64 	%rd4162, %rd4158, %rd4149;
	mad.lo.s64 	%rd4163, %rd4161, %rd4160, %rd4162;
	xor.b64  	%rd4164, %rd4163, %rd4151;
	mov.b64 	{%r1771, %r1772}, %rd4164;
	shf.l.wrap.b32 	%r1773, %r1771, %r1772, 1;
	shf.l.wrap.b32 	%r1774, %r1772, %r1771, 1;
	mov.b64 	%rd4165, {%r1774, %r1773};
	shl.b64 	%rd4166, %rd4072, 1;
	and.b64  	%rd4167, %rd4166, 8589934590;
	and.b64  	%rd4168, %rd4109, 4294967295;
	add.s64 	%rd4169, %rd4109, %rd4072;
	mad.lo.s64 	%rd4170, %rd4168, %rd4167, %rd4169;
	xor.b64  	%rd4171, %rd4170, %rd4046;
	mov.b64 	{%r1775, %r1776}, %rd4171;
	mov.b64 	%rd4172, {%r1776, %r1775};
	shl.b64 	%rd4173, %rd4023, 1;
	and.b64  	%rd4174, %rd4173, 8589934590;
	and.b64  	%rd4175, %rd4172, 4294967295;
	add.s64 	%rd4176, %rd4172, %rd4023;
	mad.lo.s64 	%rd4177, %rd4175, %rd4174, %rd4176;
	xor.b64  	%rd4178, %rd4177, %rd4109;
	mov.b64 	{%r1777, %r1778}, %rd4178;
	shf.l.wrap.b32 	%r1779, %r1778, %r1777, 8;
	shf.l.wrap.b32 	%r1780, %r1777, %r1778, 8;
	mov.b64 	%rd4179, {%r1780, %r1779};
	shl.b64 	%rd4180, %rd4170, 1;
	and.b64  	%rd4181, %rd4180, 8589934590;
	and.b64  	%rd4182, %rd4179, 4294967295;
	add.s64 	%rd4183, %rd4179, %rd4170;
	mad.lo.s64 	%rd4184, %rd4182, %rd4181, %rd4183;
	xor.b64  	%rd4185, %rd4184, %rd4172;
	mov.b64 	{%r1781, %r1782}, %rd4185;
	shf.l.wrap.b32 	%r1783, %r1782, %r1781, 16;
	shf.l.wrap.b32 	%r1784, %r1781, %r1782, 16;
	mov.b64 	%rd4186, {%r1784, %r1783};
	shl.b64 	%rd4187, %rd4177, 1;
	and.b64  	%rd4188, %rd4187, 8589934590;
	and.b64  	%rd4189, %rd4186, 4294967295;
	add.s64 	%rd4190, %rd4186, %rd4177;
	mad.lo.s64 	%rd4191, %rd4189, %rd4188, %rd4190;
	xor.b64  	%rd4192, %rd4191, %rd4179;
	mov.b64 	{%r1785, %r1786}, %rd4192;
	shf.l.wrap.b32 	%r1787, %r1785, %r1786, 1;
	shf.l.wrap.b32 	%r1788, %r1786, %r1785, 1;
	mov.b64 	%rd4193, {%r1788, %r1787};
	shl.b64 	%rd4194, %rd4100, 1;
	and.b64  	%rd4195, %rd4194, 8589934590;
	and.b64  	%rd4196, %rd4025, 4294967295;
	add.s64 	%rd4197, %rd4025, %rd4100;
	mad.lo.s64 	%rd4198, %rd4196, %rd4195, %rd4197;
	xor.b64  	%rd4199, %rd4198, %rd4074;
	mov.b64 	{%r1789, %r1790}, %rd4199;
	mov.b64 	%rd4200, {%r1790, %r1789};
	shl.b64 	%rd4201, %rd4051, 1;
	and.b64  	%rd4202, %rd4201, 8589934590;
	and.b64  	%rd4203, %rd4200, 4294967295;
	add.s64 	%rd4204, %rd4200, %rd4051;
	mad.lo.s64 	%rd4205, %rd4203, %rd4202, %rd4204;
	xor.b64  	%rd4206, %rd4205, %rd4025;
	mov.b64 	{%r1791, %r1792}, %rd4206;
	shf.l.wrap.b32 	%r1793, %r1792, %r1791, 8;
	shf.l.wrap.b32 	%r1794, %r1791, %r1792, 8;
	mov.b64 	%rd4207, {%r1794, %r1793};
	shl.b64 	%rd4208, %rd4198, 1;
	and.b64  	%rd4209, %rd4208, 8589934590;
	and.b64  	%rd4210, %rd4207, 4294967295;
	add.s64 	%rd4211, %rd4207, %rd4198;
	mad.lo.s64 	%rd4212, %rd4210, %rd4209, %rd4211;
	xor.b64  	%rd4213, %rd4212, %rd4200;
	mov.b64 	{%r1795, %r1796}, %rd4213;
	shf.l.wrap.b32 	%r1797, %r1796, %r1795, 16;
	shf.l.wrap.b32 	%r1798, %r1795, %r1796, 16;
	mov.b64 	%rd4214, {%r1798, %r1797};
	shl.b64 	%rd4215, %rd4205, 1;
	and.b64  	%rd4216, %rd4215, 8589934590;
	and.b64  	%rd4217, %rd4214, 4294967295;
	add.s64 	%rd4218, %rd4214, %rd4205;
	mad.lo.s64 	%rd4219, %rd4217, %rd4216, %rd4218;
	xor.b64  	%rd4220, %rd4219, %rd4207;
	mov.b64 	{%r1799, %r1800}, %rd4220;
	shf.l.wrap.b32 	%r1801, %r1799, %r1800, 1;
	shf.l.wrap.b32 	%r1802, %r1800, %r1799, 1;
	mov.b64 	%rd4221, {%r1802, %r1801};
	st.local.v2.u64 	[%rd3981], {%rd4128, %rd4156};
	st.local.v2.u64 	[%rd3981+128], {%rd4184, %rd4212};
	st.local.v2.u64 	[%rd3981+256], {%rd4221, %rd4137};
	st.local.v2.u64 	[%rd3981+384], {%rd4165, %rd4193};
	st.local.v2.u64 	[%rd3981+512], {%rd4191, %rd4219};
	st.local.v2.u64 	[%rd3981+640], {%rd4135, %rd4163};
	st.local.v2.u64 	[%rd3981+768], {%rd4158, %rd4186};
	st.local.v2.u64 	[%rd3981+896], {%rd4214, %rd4130};
	add.s32 	%r41, %r2578, 2;
	setp.lt.u32 	%p35, %r2578, 14;
	mov.u32 	%r2578, %r41;
	@%p35 bra 	$L__BB0_57;
	ld.local.v2.u64 	{%rd541, %rd540}, [%rd5];
	st.local.v2.u64 	[%rd2], {%rd541, %rd540};
	ld.local.v2.u64 	{%rd4222, %rd4223}, [%rd5+16];
	cvt.u64.u32 	%rd4224, %r2568;
	selp.b64 	%rd4225, %rd4224, 0, %p1;
	xor.b64  	%rd542, %rd4225, %rd4222;
	selp.b64 	%rd4226, 512, 0, %p1;
	xor.b64  	%rd543, %rd4226, %rd4223;
	st.local.v2.u64 	[%rd2+16], {%rd542, %rd543};
	ld.local.v2.u64 	{%rd4227, %rd4228}, [%rd5+32];
	selp.b64 	%rd4229, 3, 0, %p1;
	xor.b64  	%rd544, %rd4229, %rd4227;
	selp.b64 	%rd4230, 2, 0, %p1;
	xor.b64  	%rd545, %rd4230, %rd4228;
	st.local.v2.u64 	[%rd2+32], {%rd544, %rd545};
	ld.local.v2.u64 	{%rd4231, %rd546}, [%rd5+48];
	xor.b64  	%rd547, %rd9292, %rd4231;
	st.local.v2.u64 	[%rd2+48], {%rd547, %rd546};
	ld.local.v2.u64 	{%rd549, %rd548}, [%rd5+64];
	st.local.v2.u64 	[%rd2+64], {%rd549, %rd548};
	ld.local.v2.u64 	{%rd551, %rd550}, [%rd5+80];
	st.local.v2.u64 	[%rd2+80], {%rd551, %rd550};
	ld.local.v2.u64 	{%rd553, %rd552}, [%rd5+96];
	st.local.v2.u64 	[%rd2+96], {%rd553, %rd552};
	ld.local.v2.u64 	{%rd555, %rd554}, [%rd5+112];
	st.local.v2.u64 	[%rd2+112], {%rd555, %rd554};
	ld.local.v2.u64 	{%rd557, %rd556}, [%rd5+128];
	st.local.v2.u64 	[%rd2+128], {%rd557, %rd556};
	ld.local.v2.u64 	{%rd559, %rd558}, [%rd5+144];
	st.local.v2.u64 	[%rd2+144], {%rd559, %rd558};
	ld.local.v2.u64 	{%rd561, %rd560}, [%rd5+160];
	st.local.v2.u64 	[%rd2+160], {%rd561, %rd560};
	ld.local.v2.u64 	{%rd563, %rd562}, [%rd5+176];
	st.local.v2.u64 	[%rd2+176], {%rd563, %rd562};
	ld.local.v2.u64 	{%rd565, %rd564}, [%rd5+192];
	st.local.v2.u64 	[%rd2+192], {%rd565, %rd564};
	ld.local.v2.u64 	{%rd567, %rd566}, [%rd5+208];
	st.local.v2.u64 	[%rd2+208], {%rd567, %rd566};
	ld.local.v2.u64 	{%rd569, %rd568}, [%rd5+224];
	st.local.v2.u64 	[%rd2+224], {%rd569, %rd568};
	ld.local.v2.u64 	{%rd571, %rd570}, [%rd5+240];
	st.local.v2.u64 	[%rd2+240], {%rd571, %rd570};
	ld.local.v2.u64 	{%rd573, %rd572}, [%rd5+256];
	st.local.v2.u64 	[%rd2+256], {%rd573, %rd572};
	ld.local.v2.u64 	{%rd575, %rd574}, [%rd5+272];
	st.local.v2.u64 	[%rd2+272], {%rd575, %rd574};
	ld.local.v2.u64 	{%rd577, %rd576}, [%rd5+288];
	st.local.v2.u64 	[%rd2+288], {%rd577, %rd576};
	ld.local.v2.u64 	{%rd579, %rd578}, [%rd5+304];
	st.local.v2.u64 	[%rd2+304], {%rd579, %rd578};
	ld.local.v2.u64 	{%rd581, %rd580}, [%rd5+320];
	st.local.v2.u64 	[%rd2+320], {%rd581, %rd580};
	ld.local.v2.u64 	{%rd583, %rd582}, [%rd5+336];
	st.local.v2.u64 	[%rd2+336], {%rd583, %rd582};
	ld.local.v2.u64 	{%rd585, %rd584}, [%rd5+352];
	st.local.v2.u64 	[%rd2+352], {%rd585, %rd584};
	ld.local.v2.u64 	{%rd587, %rd586}, [%rd5+368];
	st.local.v2.u64 	[%rd2+368], {%rd587, %rd586};
	ld.local.v2.u64 	{%rd589, %rd588}, [%rd5+384];
	st.local.v2.u64 	[%rd2+384], {%rd589, %rd588};
	ld.local.v2.u64 	{%rd591, %rd590}, [%rd5+400];
	st.local.v2.u64 	[%rd2+400], {%rd591, %rd590};
	ld.local.v2.u64 	{%rd593, %rd592}, [%rd5+416];
	st.local.v2.u64 	[%rd2+416], {%rd593, %rd592};
	ld.local.v2.u64 	{%rd595, %rd594}, [%rd5+432];
	st.local.v2.u64 	[%rd2+432], {%rd595, %rd594};
	ld.local.v2.u64 	{%rd597, %rd596}, [%rd5+448];
	st.local.v2.u64 	[%rd2+448], {%rd597, %rd596};
	ld.local.v2.u64 	{%rd599, %rd598}, [%rd5+464];
	st.local.v2.u64 	[%rd2+464], {%rd599, %rd598};
	ld.local.v2.u64 	{%rd601, %rd600}, [%rd5+480];
	st.local.v2.u64 	[%rd2+480], {%rd601, %rd600};
	ld.local.v2.u64 	{%rd603, %rd602}, [%rd5+496];
	st.local.v2.u64 	[%rd2+496], {%rd603, %rd602};
	ld.local.v2.u64 	{%rd605, %rd604}, [%rd5+512];
	st.local.v2.u64 	[%rd2+512], {%rd605, %rd604};
	ld.local.v2.u64 	{%rd607, %rd606}, [%rd5+528];
	st.local.v2.u64 	[%rd2+528], {%rd607, %rd606};
	ld.local.v2.u64 	{%rd609, %rd608}, [%rd5+544];
	st.local.v2.u64 	[%rd2+544], {%rd609, %rd608};
	ld.local.v2.u64 	{%rd611, %rd610}, [%rd5+560];
	st.local.v2.u64 	[%rd2+560], {%rd611, %rd610};
	ld.local.v2.u64 	{%rd613, %rd612}, [%rd5+576];
	st.local.v2.u64 	[%rd2+576], {%rd613, %rd612};
	ld.local.v2.u64 	{%rd615, %rd614}, [%rd5+592];
	st.local.v2.u64 	[%rd2+592], {%rd615, %rd614};
	ld.local.v2.u64 	{%rd617, %rd616}, [%rd5+608];
	st.local.v2.u64 	[%rd2+608], {%rd617, %rd616};
	ld.local.v2.u64 	{%rd619, %rd618}, [%rd5+624];
	st.local.v2.u64 	[%rd2+624], {%rd619, %rd618};
	ld.local.v2.u64 	{%rd621, %rd620}, [%rd5+640];
	st.local.v2.u64 	[%rd2+640], {%rd621, %rd620};
	ld.local.v2.u64 	{%rd623, %rd622}, [%rd5+656];
	st.local.v2.u64 	[%rd2+656], {%rd623, %rd622};
	ld.local.v2.u64 	{%rd625, %rd624}, [%rd5+672];
	st.local.v2.u64 	[%rd2+672], {%rd625, %rd624};
	ld.local.v2.u64 	{%rd627, %rd626}, [%rd5+688];
	st.local.v2.u64 	[%rd2+688], {%rd627, %rd626};
	ld.local.v2.u64 	{%rd629, %rd628}, [%rd5+704];
	st.local.v2.u64 	[%rd2+704], {%rd629, %rd628};
	ld.local.v2.u64 	{%rd631, %rd630}, [%rd5+720];
	st.local.v2.u64 	[%rd2+720], {%rd631, %rd630};
	ld.local.v2.u64 	{%rd633, %rd632}, [%rd5+736];
	st.local.v2.u64 	[%rd2+736], {%rd633, %rd632};
	ld.local.v2.u64 	{%rd635, %rd634}, [%rd5+752];
	st.local.v2.u64 	[%rd2+752], {%rd635, %rd634};
	ld.local.v2.u64 	{%rd637, %rd636}, [%rd5+768];
	st.local.v2.u64 	[%rd2+768], {%rd637, %rd636};
	ld.local.v2.u64 	{%rd639, %rd638}, [%rd5+784];
	st.local.v2.u64 	[%rd2+784], {%rd639, %rd638};
	ld.local.v2.u64 	{%rd641, %rd640}, [%rd5+800];
	st.local.v2.u64 	[%rd2+800], {%rd641, %rd640};
	ld.local.v2.u64 	{%rd643, %rd642}, [%rd5+816];
	st.local.v2.u64 	[%rd2+816], {%rd643, %rd642};
	ld.local.v2.u64 	{%rd645, %rd644}, [%rd5+832];
	st.local.v2.u64 	[%rd2+832], {%rd645, %rd644};
	ld.local.v2.u64 	{%rd647, %rd646}, [%rd5+848];
	st.local.v2.u64 	[%rd2+848], {%rd647, %rd646};
	ld.local.v2.u64 	{%rd649, %rd648}, [%rd5+864];
	st.local.v2.u64 	[%rd2+864], {%rd649, %rd648};
	ld.local.v2.u64 	{%rd651, %rd650}, [%rd5+880];
	st.local.v2.u64 	[%rd2+880], {%rd651, %rd650};
	ld.local.v2.u64 	{%rd653, %rd652}, [%rd5+896];
	st.local.v2.u64 	[%rd2+896], {%rd653, %rd652};
	ld.local.v2.u64 	{%rd655, %rd654}, [%rd5+912];
	st.local.v2.u64 	[%rd2+912], {%rd655, %rd654};
	ld.local.v2.u64 	{%rd657, %rd656}, [%rd5+928];
	st.local.v2.u64 	[%rd2+928], {%rd657, %rd656};
	ld.local.v2.u64 	{%rd659, %rd658}, [%rd5+944];
	st.local.v2.u64 	[%rd2+944], {%rd659, %rd658};
	ld.local.v2.u64 	{%rd661, %rd660}, [%rd5+960];
	st.local.v2.u64 	[%rd2+960], {%rd661, %rd660};
	ld.local.v2.u64 	{%rd663, %rd662}, [%rd5+976];
	st.local.v2.u64 	[%rd2+976], {%rd663, %rd662};
	ld.local.v2.u64 	{%rd665, %rd664}, [%rd5+992];
	st.local.v2.u64 	[%rd2+992], {%rd665, %rd664};
	ld.local.v2.u64 	{%rd667, %rd666}, [%rd5+1008];
	st.local.v2.u64 	[%rd2+1008], {%rd667, %rd666};
	mov.b32 	%r2579, 0;
$L__BB0_59:
	mul.wide.u32 	%rd4232, %r2579, 8;
	add.s64 	%rd4233, %rd2, %rd4232;
	ld.local.v2.u32 	{%r1804, %r1805}, [%rd4233];
	add.s64 	%rd4234, %rd4, %rd4232;
	st.local.v2.u32 	[%rd4234], {%r1804, %r1805};
	add.s32 	%r43, %r2579, 1;
	setp.lt.u32 	%p36, %r2579, 127;
	mov.u32 	%r2579, %r43;
	@%p36 bra 	$L__BB0_59;
	mov.b32 	%r2580, 0;
$L__BB0_61:
	mul.wide.u32 	%rd4235, %r2580, 8;
	add.s64 	%rd4236, %rd4, %rd4235;
	ld.local.v2.u64 	{%rd4237, %rd4238}, [%rd4236];
	ld.local.v2.u64 	{%rd4239, %rd4240}, [%rd4236+16];
	ld.local.v2.u64 	{%rd4241, %rd4242}, [%rd4236+32];
	ld.local.v2.u64 	{%rd4243, %rd4244}, [%rd4236+48];
	ld.local.v2.u64 	{%rd4245, %rd4246}, [%rd4236+64];
	ld.local.v2.u64 	{%rd4247, %rd4248}, [%rd4236+80];
	ld.local.v2.u64 	{%rd4249, %rd4250}, [%rd4236+96];
	ld.local.v2.u64 	{%rd4251, %rd4252}, [%rd4236+112];
	shl.b64 	%rd4253, %rd4237, 1;
	and.b64  	%rd4254, %rd4253, 8589934590;
	and.b64  	%rd4255, %rd4241, 4294967295;
	add.s64 	%rd4256, %rd4241, %rd4237;
	mad.lo.s64 	%rd4257, %rd4255, %rd4254, %rd4256;
	xor.b64  	%rd4258, %rd4249, %rd4257;
	mov.b64 	{%r1807, %r1808}, %rd4258;
	mov.b64 	%rd4259, {%r1808, %r1807};
	shl.b64 	%rd4260, %rd4245, 1;
	and.b64  	%rd4261, %rd4260, 8589934590;
	and.b64  	%rd4262, %rd4259, 4294967295;
	add.s64 	%rd4263, %rd4259, %rd4245;
	mad.lo.s64 	%rd4264, %rd4262, %rd4261, %rd4263;
	xor.b64  	%rd4265, %rd4264, %rd4241;
	mov.b64 	{%r1809, %r1810}, %rd4265;
	shf.l.wrap.b32 	%r1811, %r1810, %r1809, 8;
	shf.l.wrap.b32 	%r1812, %r1809, %r1810, 8;
	mov.b64 	%rd4266, {%r1812, %r1811};
	shl.b64 	%rd4267, %rd4257, 1;
	and.b64  	%rd4268, %rd4267, 8589934590;
	and.b64  	%rd4269, %rd4266, 4294967295;
	add.s64 	%rd4270, %rd4266, %rd4257;
	mad.lo.s64 	%rd4271, %rd4269, %rd4268, %rd4270;
	xor.b64  	%rd4272, %rd4271, %rd4259;
	mov.b64 	{%r1813, %r1814}, %rd4272;
	shf.l.wrap.b32 	%r1815, %r1814, %r1813, 16;
	shf.l.wrap.b32 	%r1816, %r1813, %r1814, 16;
	mov.b64 	%rd4273, {%r1816, %r1815};
	shl.b64 	%rd4274, %rd4264, 1;
	and.b64  	%rd4275, %rd4274, 8589934590;
	and.b64  	%rd4276, %rd4273, 4294967295;
	add.s64 	%rd4277, %rd4273, %rd4264;
	mad.lo.s64 	%rd4278, %rd4276, %rd4275, %rd4277;
	xor.b64  	%rd4279, %rd4278, %rd4266;
	mov.b64 	{%r1817, %r1818}, %rd4279;
	shf.l.wrap.b32 	%r1819, %r1817, %r1818, 1;
	shf.l.wrap.b32 	%r1820, %r1818, %r1817, 1;
	mov.b64 	%rd4280, {%r1820, %r1819};
	shl.b64 	%rd4281, %rd4238, 1;
	and.b64  	%rd4282, %rd4281, 8589934590;
	and.b64  	%rd4283, %rd4242, 4294967295;
	add.s64 	%rd4284, %rd4242, %rd4238;
	mad.lo.s64 	%rd4285, %rd4283, %rd4282, %rd4284;
	xor.b64  	%rd4286, %rd4250, %rd4285;
	mov.b64 	{%r1821, %r1822}, %rd4286;
	mov.b64 	%rd4287, {%r1822, %r1821};
	shl.b64 	%rd4288, %rd4246, 1;
	and.b64  	%rd4289, %rd4288, 8589934590;
	and.b64  	%rd4290, %rd4287, 4294967295;
	add.s64 	%rd4291, %rd4287, %rd4246;
	mad.lo.s64 	%rd4292, %rd4290, %rd4289, %rd4291;
	xor.b64  	%rd4293, %rd4292, %rd4242;
	mov.b64 	{%r1823, %r1824}, %rd4293;
	shf.l.wrap.b32 	%r1825, %r1824, %r1823, 8;
	shf.l.wrap.b32 	%r1826, %r1823, %r1824, 8;
	mov.b64 	%rd4294, {%r1826, %r1825};
	shl.b64 	%rd4295, %rd4285, 1;
	and.b64  	%rd4296, %rd4295, 8589934590;
	and.b64  	%rd4297, %rd4294, 4294967295;
	add.s64 	%rd4298, %rd4294, %rd4285;
	mad.lo.s64 	%rd4299, %rd4297, %rd4296, %rd4298;
	xor.b64  	%rd4300, %rd4299, %rd4287;
	mov.b64 	{%r1827, %r1828}, %rd4300;
	shf.l.wrap.b32 	%r1829, %r1828, %r1827, 16;
	shf.l.wrap.b32 	%r1830, %r1827, %r1828, 16;
	mov.b64 	%rd4301, {%r1830, %r1829};
	shl.b64 	%rd4302, %rd4292, 1;
	and.b64  	%rd4303, %rd4302, 8589934590;
	and.b64  	%rd4304, %rd4301, 4294967295;
	add.s64 	%rd4305, %rd4301, %rd4292;
	mad.lo.s64 	%rd4306, %rd4304, %rd4303, %rd4305;
	xor.b64  	%rd4307, %rd4306, %rd4294;
	mov.b64 	{%r1831, %r1832}, %rd4307;
	shf.l.wrap.b32 	%r1833, %r1831, %r1832, 1;
	shf.l.wrap.b32 	%r1834, %r1832, %r1831, 1;
	mov.b64 	%rd4308, {%r1834, %r1833};
	shl.b64 	%rd4309, %rd4239, 1;
	and.b64  	%rd4310, %rd4309, 8589934590;
	and.b64  	%rd4311, %rd4243, 4294967295;
	add.s64 	%rd4312, %rd4243, %rd4239;
	mad.lo.s64 	%rd4313, %rd4311, %rd4310, %rd4312;
	xor.b64  	%rd4314, %rd4251, %rd4313;
	mov.b64 	{%r1835, %r1836}, %rd4314;
	mov.b64 	%rd4315, {%r1836, %r1835};
	shl.b64 	%rd4316, %rd4247, 1;
	and.b64  	%rd4317, %rd4316, 8589934590;
	and.b64  	%rd4318, %rd4315, 4294967295;
	add.s64 	%rd4319, %rd4315, %rd4247;
	mad.lo.s64 	%rd4320, %rd4318, %rd4317, %rd4319;
	xor.b64  	%rd4321, %rd4320, %rd4243;
	mov.b64 	{%r1837, %r1838}, %rd4321;
	shf.l.wrap.b32 	%r1839, %r1838, %r1837, 8;
	shf.l.wrap.b32 	%r1840, %r1837, %r1838, 8;
	mov.b64 	%rd4322, {%r1840, %r1839};
	shl.b64 	%rd4323, %rd4313, 1;
	and.b64  	%rd4324, %rd4323, 8589934590;
	and.b64  	%rd4325, %rd4322, 4294967295;
	add.s64 	%rd4326, %rd4322, %rd4313;
	mad.lo.s64 	%rd4327, %rd4325, %rd4324, %rd4326;
	xor.b64  	%rd4328, %rd4327, %rd4315;
	mov.b64 	{%r1841, %r1842}, %rd4328;
	shf.l.wrap.b32 	%r1843, %r1842, %r1841, 16;
	shf.l.wrap.b32 	%r1844, %r1841, %r1842, 16;
	mov.b64 	%rd4329, {%r1844, %r1843};
	shl.b64 	%rd4330, %rd4320, 1;
	and.b64  	%rd4331, %rd4330, 8589934590;
	and.b64  	%rd4332, %rd4329, 4294967295;
	add.s64 	%rd4333, %rd4329, %rd4320;
	mad.lo.s64 	%rd4334, %rd4332, %rd4331, %rd4333;
	xor.b64  	%rd4335, %rd4334, %rd4322;
	mov.b64 	{%r1845, %r1846}, %rd4335;
	shf.l.wrap.b32 	%r1847, %r1845, %r1846, 1;
	shf.l.wrap.b32 	%r1848, %r1846, %r1845, 1;
	mov.b64 	%rd4336, {%r1848, %r1847};
	shl.b64 	%rd4337, %rd4240, 1;
	and.b64  	%rd4338, %rd4337, 8589934590;
	and.b64  	%rd4339, %rd4244, 4294967295;
	add.s64 	%rd4340, %rd4244, %rd4240;
	mad.lo.s64 	%rd4341, %rd4339, %rd4338, %rd4340;
	xor.b64  	%rd4342, %rd4252, %rd4341;
	mov.b64 	{%r1849, %r1850}, %rd4342;
	mov.b64 	%rd4343, {%r1850, %r1849};
	shl.b64 	%rd4344, %rd4248, 1;
	and.b64  	%rd4345, %rd4344, 8589934590;
	and.b64  	%rd4346, %rd4343, 4294967295;
	add.s64 	%rd4347, %rd4343, %rd4248;
	mad.lo.s64 	%rd4348, %rd4346, %rd4345, %rd4347;
	xor.b64  	%rd4349, %rd4348, %rd4244;
	mov.b64 	{%r1851, %r1852}, %rd4349;
	shf.l.wrap.b32 	%r1853, %r1852, %r1851, 8;
	shf.l.wrap.b32 	%r1854, %r1851, %r1852, 8;
	mov.b64 	%rd4350, {%r1854, %r1853};
	shl.b64 	%rd4351, %rd4341, 1;
	and.b64  	%rd4352, %rd4351, 8589934590;
	and.b64  	%rd4353, %rd4350, 4294967295;
	add.s64 	%rd4354, %rd4350, %rd4341;
	mad.lo.s64 	%rd4355, %rd4353, %rd4352, %rd4354;
	xor.b64  	%rd4356, %rd4355, %rd4343;
	mov.b64 	{%r1855, %r1856}, %rd4356;
	shf.l.wrap.b32 	%r1857, %r1856, %r1855, 16;
	shf.l.wrap.b32 	%r1858, %r1855, %r1856, 16;
	mov.b64 	%rd4357, {%r1858, %r1857};
	shl.b64 	%rd4358, %rd4348, 1;
	and.b64  	%rd4359, %rd4358, 8589934590;
	and.b64  	%rd4360, %rd4357, 4294967295;
	add.s64 	%rd4361, %rd4357, %rd4348;
	mad.lo.s64 	%rd4362, %rd4360, %rd4359, %rd4361;
	xor.b64  	%rd4363, %rd4362, %rd4350;
	mov.b64 	{%r1859, %r1860}, %rd4363;
	shf.l.wrap.b32 	%r1861, %r1859, %r1860, 1;
	shf.l.wrap.b32 	%r1862, %r1860, %r1859, 1;
	mov.b64 	%rd4364, {%r1862, %r1861};
	shl.b64 	%rd4365, %rd4271, 1;
	and.b64  	%rd4366, %rd4365, 8589934590;
	and.b64  	%rd4367, %rd4308, 4294967295;
	add.s64 	%rd4368, %rd4308, %rd4271;
	mad.lo.s64 	%rd4369, %rd4367, %rd4366, %rd4368;
	xor.b64  	%rd4370, %rd4369, %rd4357;
	mov.b64 	{%r1863, %r1864}, %rd4370;
	mov.b64 	%rd4371, {%r1864, %r1863};
	shl.b64 	%rd4372, %rd4334, 1;
	and.b64  	%rd4373, %rd4372, 8589934590;
	and.b64  	%rd4374, %rd4371, 4294967295;
	add.s64 	%rd4375, %rd4371, %rd4334;
	mad.lo.s64 	%rd4376, %rd4374, %rd4373, %rd4375;
	xor.b64  	%rd4377, %rd4376, %rd4308;
	mov.b64 	{%r1865, %r1866}, %rd4377;
	shf.l.wrap.b32 	%r1867, %r1866, %r1865, 8;
	shf.l.wrap.b32 	%r1868, %r1865, %r1866, 8;
	mov.b64 	%rd4378, {%r1868, %r1867};
	shl.b64 	%rd4379, %rd4369, 1;
	and.b64  	%rd4380, %rd4379, 8589934590;
	and.b64  	%rd4381, %rd4378, 4294967295;
	add.s64 	%rd4382, %rd4378, %rd4369;
	mad.lo.s64 	%rd4383, %rd4381, %rd4380, %rd4382;
	xor.b64  	%rd4384, %rd4383, %rd4371;
	mov.b64 	{%r1869, %r1870}, %rd4384;
	shf.l.wrap.b32 	%r1871, %r1870, %r1869, 16;
	shf.l.wrap.b32 	%r1872, %r1869, %r1870, 16;
	mov.b64 	%rd4385, {%r1872, %r1871};
	shl.b64 	%rd4386, %rd4376, 1;
	and.b64  	%rd4387, %rd4386, 8589934590;
	and.b64  	%rd4388, %rd4385, 4294967295;
	add.s64 	%rd4389, %rd4385, %rd4376;
	mad.lo.s64 	%rd4390, %rd4388, %rd4387, %rd4389;
	xor.b64  	%rd4391, %rd4390, %rd4378;
	mov.b64 	{%r1873, %r1874}, %rd4391;
	shf.l.wrap.b32 	%r1875, %r1873, %r1874, 1;
	shf.l.wrap.b32 	%r1876, %r1874, %r1873, 1;
	mov.b64 	%rd4392, {%r1876, %r1875};
	shl.b64 	%rd4393, %rd4299, 1;
	and.b64  	%rd4394, %rd4393, 8589934590;
	and.b64  	%rd4395, %rd4336, 4294967295;
	add.s64 	%rd4396, %rd4336, %rd4299;
	mad.lo.s64 	%rd4397, %rd4395, %rd4394, %rd4396;
	xor.b64  	%rd4398, %rd4397, %rd4273;
	mov.b64 	{%r1877, %r1878}, %rd4398;
	mov.b64 	%rd4399, {%r1878, %r1877};
	shl.b64 	%rd4400, %rd4362, 1;
	and.b64  	%rd4401, %rd4400, 8589934590;
	and.b64  	%rd4402, %rd4399, 4294967295;
	add.s64 	%rd4403, %rd4399, %rd4362;
	mad.lo.s64 	%rd4404, %rd4402, %rd4401, %rd4403;
	xor.b64  	%rd4405, %rd4404, %rd4336;
	mov.b64 	{%r1879, %r1880}, %rd4405;
	shf.l.wrap.b32 	%r1881, %r1880, %r1879, 8;
	shf.l.wrap.b32 	%r1882, %r1879, %r1880, 8;
	mov.b64 	%rd4406, {%r1882, %r1881};
	shl.b64 	%rd4407, %rd4397, 1;
	and.b64  	%rd4408, %rd4407, 8589934590;
	and.b64  	%rd4409, %rd4406, 4294967295;
	add.s64 	%rd4410, %rd4406, %rd4397;
	mad.lo.s64 	%rd4411, %rd4409, %rd4408, %rd4410;
	xor.b64  	%rd4412, %rd4411, %rd4399;
	mov.b64 	{%r1883, %r1884}, %rd4412;
	shf.l.wrap.b32 	%r1885, %r1884, %r1883, 16;
	shf.l.wrap.b32 	%r1886, %r1883, %r1884, 16;
	mov.b64 	%rd4413, {%r1886, %r1885};
	shl.b64 	%rd4414, %rd4404, 1;
	and.b64  	%rd4415, %rd4414, 8589934590;
	and.b64  	%rd4416, %rd4413, 4294967295;
	add.s64 	%rd4417, %rd4413, %rd4404;
	mad.lo.s64 	%rd4418, %rd4416, %rd4415, %rd4417;
	xor.b64  	%rd4419, %rd4418, %rd4406;
	mov.b64 	{%r1887, %r1888}, %rd4419;
	shf.l.wrap.b32 	%r1889, %r1887, %r1888, 1;
	shf.l.wrap.b32 	%r1890, %r1888, %r1887, 1;
	mov.b64 	%rd4420, {%r1890, %r1889};
	shl.b64 	%rd4421, %rd4327, 1;
	and.b64  	%rd4422, %rd4421, 8589934590;
	and.b64  	%rd4423, %rd4364, 4294967295;
	add.s64 	%rd4424, %rd4364, %rd4327;
	mad.lo.s64 	%rd4425, %rd4423, %rd4422, %rd4424;
	xor.b64  	%rd4426, %rd4425, %rd4301;
	mov.b64 	{%r1891, %r1892}, %rd4426;
	mov.b64 	%rd4427, {%r1892, %r1891};
	shl.b64 	%rd4428, %rd4278, 1;
	and.b64  	%rd4429, %rd4428, 8589934590;
	and.b64  	%rd4430, %rd4427, 4294967295;
	add.s64 	%rd4431, %rd4427, %rd4278;
	mad.lo.s64 	%rd4432, %rd4430, %rd4429, %rd4431;
	xor.b64  	%rd4433, %rd4432, %rd4364;
	mov.b64 	{%r1893, %r1894}, %rd4433;
	shf.l.wrap.b32 	%r1895, %r1894, %r1893, 8;
	shf.l.wrap.b32 	%r1896, %r1893, %r1894, 8;
	mov.b64 	%rd4434, {%r1896, %r1895};
	shl.b64 	%rd4435, %rd4425, 1;
	and.b64  	%rd4436, %rd4435, 8589934590;
	and.b64  	%rd4437, %rd4434, 4294967295;
	add.s64 	%rd4438, %rd4434, %rd4425;
	mad.lo.s64 	%rd4439, %rd4437, %rd4436, %rd4438;
	xor.b64  	%rd4440, %rd4439, %rd4427;
	mov.b64 	{%r1897, %r1898}, %rd4440;
	shf.l.wrap.b32 	%r1899, %r1898, %r1897, 16;
	shf.l.wrap.b32 	%r1900, %r1897, %r1898, 16;
	mov.b64 	%rd4441, {%r1900, %r1899};
	shl.b64 	%rd4442, %rd4432, 1;
	and.b64  	%rd4443, %rd4442, 8589934590;
	and.b64  	%rd4444, %rd4441, 4294967295;
	add.s64 	%rd4445, %rd4441, %rd4432;
	mad.lo.s64 	%rd4446, %rd4444, %rd4443, %rd4445;
	xor.b64  	%rd4447, %rd4446, %rd4434;
	mov.b64 	{%r1901, %r1902}, %rd4447;
	shf.l.wrap.b32 	%r1903, %r1901, %r1902, 1;
	shf.l.wrap.b32 	%r1904, %r1902, %r1901, 1;
	mov.b64 	%rd4448, {%r1904, %r1903};
	shl.b64 	%rd4449, %rd4355, 1;
	and.b64  	%rd4450, %rd4449, 8589934590;
	and.b64  	%rd4451, %rd4280, 4294967295;
	add.s64 	%rd4452, %rd4280, %rd4355;
	mad.lo.s64 	%rd4453, %rd4451, %rd4450, %rd4452;
	xor.b64  	%rd4454, %rd4453, %rd4329;
	mov.b64 	{%r1905, %r1906}, %rd4454;
	mov.b64 	%rd4455, {%r1906, %r1905};
	shl.b64 	%rd4456, %rd4306, 1;
	and.b64  	%rd4457, %rd4456, 8589934590;
	and.b64  	%rd4458, %rd4455, 4294967295;
	add.s64 	%rd4459, %rd4455, %rd4306;
	mad.lo.s64 	%rd4460, %rd4458, %rd4457, %rd4459;
	xor.b64  	%rd4461, %rd4460, %rd4280;
	mov.b64 	{%r1907, %r1908}, %rd4461;
	shf.l.wrap.b32 	%r1909, %r1908, %r1907, 8;
	shf.l.wrap.b32 	%r1910, %r1907, %r1908, 8;
	mov.b64 	%rd4462, {%r1910, %r1909};
	shl.b64 	%rd4463, %rd4453, 1;
	and.b64  	%rd4464, %rd4463, 8589934590;
	and.b64  	%rd4465, %rd4462, 4294967295;
	add.s64 	%rd4466, %rd4462, %rd4453;
	mad.lo.s64 	%rd4467, %rd4465, %rd4464, %rd4466;
	xor.b64  	%rd4468, %rd4467, %rd4455;
	mov.b64 	{%r1911, %r1912}, %rd4468;
	shf.l.wrap.b32 	%r1913, %r1912, %r1911, 16;
	shf.l.wrap.b32 	%r1914, %r1911, %r1912, 16;
	mov.b64 	%rd4469, {%r1914, %r1913};
	shl.b64 	%rd4470, %rd4460, 1;
	and.b64  	%rd4471, %rd4470, 8589934590;
	and.b64  	%rd4472, %rd4469, 4294967295;
	add.s64 	%rd4473, %rd4469, %rd4460;
	mad.lo.s64 	%rd4474, %rd4472, %rd4471, %rd4473;
	xor.b64  	%rd4475, %rd4474, %rd4462;
	mov.b64 	{%r1915, %r1916}, %rd4475;
	shf.l.wrap.b32 	%r1917, %r1915, %r1916, 1;
	shf.l.wrap.b32 	%r1918, %r1916, %r1915, 1;
	mov.b64 	%rd4476, {%r1918, %r1917};
	st.local.v2.u64 	[%rd4236], {%rd4383, %rd4411};
	st.local.v2.u64 	[%rd4236+16], {%rd4439, %rd4467};
	st.local.v2.u64 	[%rd4236+32], {%rd4476, %rd4392};
	st.local.v2.u64 	[%rd4236+48], {%rd4420, %rd4448};
	st.local.v2.u64 	[%rd4236+64], {%rd4446, %rd4474};
	st.local.v2.u64 	[%rd4236+80], {%rd4390, %rd4418};
	st.local.v2.u64 	[%rd4236+96], {%rd4413, %rd4441};
	st.local.v2.u64 	[%rd4236+112], {%rd4469, %rd4385};
	add.s32 	%r45, %r2580, 16;
	setp.lt.u32 	%p37, %r2580, 112;
	mov.u32 	%r2580, %r45;
	@%p37 bra 	$L__BB0_61;
	mov.b32 	%r2581, 0;
$L__BB0_63:
	mul.wide.u32 	%rd4477, %r2581, 8;
	add.s64 	%rd4478, %rd4, %rd4477;
	ld.local.v2.u64 	{%rd4479, %rd4480}, [%rd4478];
	ld.local.v2.u64 	{%rd4481, %rd4482}, [%rd4478+128];
	ld.local.v2.u64 	{%rd4483, %rd4484}, [%rd4478+256];
	ld.local.v2.u64 	{%rd4485, %rd4486}, [%rd4478+384];
	ld.local.v2.u64 	{%rd4487, %rd4488}, [%rd4478+512];
	ld.local.v2.u64 	{%rd4489, %rd4490}, [%rd4478+640];
	ld.local.v2.u64 	{%rd4491, %rd4492}, [%rd4478+768];
	ld.local.v2.u64 	{%rd4493, %rd4494}, [%rd4478+896];
	shl.b64 	%rd4495, %rd4479, 1;
	and.b64  	%rd4496, %rd4495, 8589934590;
	and.b64  	%rd4497, %rd4483, 4294967295;
	add.s64 	%rd4498, %rd4483, %rd4479;
	mad.lo.s64 	%rd4499, %rd4497, %rd4496, %rd4498;
	xor.b64  	%rd4500, %rd4491, %rd4499;
	mov.b64 	{%r1920, %r1921}, %rd4500;
	mov.b64 	%rd4501, {%r1921, %r1920};
	shl.b64 	%rd4502, %rd4487, 1;
	and.b64  	%rd4503, %rd4502, 8589934590;
	and.b64  	%rd4504, %rd4501, 4294967295;
	add.s64 	%rd4505, %rd4501, %rd4487;
	mad.lo.s64 	%rd4506, %rd4504, %rd4503, %rd4505;
	xor.b64  	%rd4507, %rd4506, %rd4483;
	mov.b64 	{%r1922, %r1923}, %rd4507;
	shf.l.wrap.b32 	%r1924, %r1923, %r1922, 8;
	shf.l.wrap.b32 	%r1925, %r1922, %r1923, 8;
	mov.b64 	%rd4508, {%r1925, %r1924};
	shl.b64 	%rd4509, %rd4499, 1;
	and.b64  	%rd4510, %rd4509, 8589934590;
	and.b64  	%rd4511, %rd4508, 4294967295;
	add.s64 	%rd4512, %rd4508, %rd4499;
	mad.lo.s64 	%rd4513, %rd4511, %rd4510, %rd4512;
	xor.b64  	%rd4514, %rd4513, %rd4501;
	mov.b64 	{%r1926, %r1927}, %rd4514;
	shf.l.wrap.b32 	%r1928, %r1927, %r1926, 16;
	shf.l.wrap.b32 	%r1929, %r1926, %r1927, 16;
	mov.b64 	%rd4515, {%r1929, %r1928};
	shl.b64 	%rd4516, %rd4506, 1;
	and.b64  	%rd4517, %rd4516, 8589934590;
	and.b64  	%rd4518, %rd4515, 4294967295;
	add.s64 	%rd4519, %rd4515, %rd4506;
	mad.lo.s64 	%rd4520, %rd4518, %rd4517, %rd4519;
	xor.b64  	%rd4521, %rd4520, %rd4508;
	mov.b64 	{%r1930, %r1931}, %rd4521;
	shf.l.wrap.b32 	%r1932, %r1930, %r1931, 1;
	shf.l.wrap.b32 	%r1933, %r1931, %r1930, 1;
	mov.b64 	%rd4522, {%r1933, %r1932};
	shl.b64 	%rd4523, %rd4480, 1;
	and.b64  	%rd4524, %rd4523, 8589934590;
	and.b64  	%rd4525, %rd4484, 4294967295;
	add.s64 	%rd4526, %rd4484, %rd4480;
	mad.lo.s64 	%rd4527, %rd4525, %rd4524, %rd4526;
	xor.b64  	%rd4528, %rd4492, %rd4527;
	mov.b64 	{%r1934, %r1935}, %rd4528;
	mov.b64 	%rd4529, {%r1935, %r1934};
	shl.b64 	%rd4530, %rd4488, 1;
	and.b64  	%rd4531, %rd4530, 8589934590;
	and.b64  	%rd4532, %rd4529, 4294967295;
	add.s64 	%rd4533, %rd4529, %rd4488;
	mad.lo.s64 	%rd4534, %rd4532, %rd4531, %rd4533;
	xor.b64  	%rd4535, %rd4534, %rd4484;
	mov.b64 	{%r1936, %r1937}, %rd4535;
	shf.l.wrap.b32 	%r1938, %r1937, %r1936, 8;
	shf.l.wrap.b32 	%r1939, %r1936, %r1937, 8;
	mov.b64 	%rd4536, {%r1939, %r1938};
	shl.b64 	%rd4537, %rd4527, 1;
	and.b64  	%rd4538, %rd4537, 8589934590;
	and.b64  	%rd4539, %rd4536, 4294967295;
	add.s64 	%rd4540, %rd4536, %rd4527;
	mad.lo.s64 	%rd4541, %rd4539, %rd4538, %rd4540;
	xor.b64  	%rd4542, %rd4541, %rd4529;
	mov.b64 	{%r1940, %r1941}, %rd4542;
	shf.l.wrap.b32 	%r1942, %r1941, %r1940, 16;
	shf.l.wrap.b32 	%r1943, %r1940, %r1941, 16;
	mov.b64 	%rd4543, {%r1943, %r1942};
	shl.b64 	%rd4544, %rd4534, 1;
	and.b64  	%rd4545, %rd4544, 8589934590;
	and.b64  	%rd4546, %rd4543, 4294967295;
	add.s64 	%rd4547, %rd4543, %rd4534;
	mad.lo.s64 	%rd4548, %rd4546, %rd4545, %rd4547;
	xor.b64  	%rd4549, %rd4548, %rd4536;
	mov.b64 	{%r1944, %r1945}, %rd4549;
	shf.l.wrap.b32 	%r1946, %r1944, %r1945, 1;
	shf.l.wrap.b32 	%r1947, %r1945, %r1944, 1;
	mov.b64 	%rd4550, {%r1947, %r1946};
	shl.b64 	%rd4551, %rd4481, 1;
	and.b64  	%rd4552, %rd4551, 8589934590;
	and.b64  	%rd4553, %rd4485, 4294967295;
	add.s64 	%rd4554, %rd4485, %rd4481;
	mad.lo.s64 	%rd4555, %rd4553, %rd4552, %rd4554;
	xor.b64  	%rd4556, %rd4493, %rd4555;
	mov.b64 	{%r1948, %r1949}, %rd4556;
	mov.b64 	%rd4557, {%r1949, %r1948};
	shl.b64 	%rd4558, %rd4489, 1;
	and.b64  	%rd4559, %rd4558, 8589934590;
	and.b64  	%rd4560, %rd4557, 4294967295;
	add.s64 	%rd4561, %rd4557, %rd4489;
	mad.lo.s64 	%rd4562, %rd4560, %rd4559, %rd4561;
	xor.b64  	%rd4563, %rd4562, %rd4485;
	mov.b64 	{%r1950, %r1951}, %rd4563;
	shf.l.wrap.b32 	%r1952, %r1951, %r1950, 8;
	shf.l.wrap.b32 	%r1953, %r1950, %r1951, 8;
	mov.b64 	%rd4564, {%r1953, %r1952};
	shl.b64 	%rd4565, %rd4555, 1;
	and.b64  	%rd4566, %rd4565, 8589934590;
	and.b64  	%rd4567, %rd4564, 4294967295;
	add.s64 	%rd4568, %rd4564, %rd4555;
	mad.lo.s64 	%rd4569, %rd4567, %rd4566, %rd4568;
	xor.b64  	%rd4570, %rd4569, %rd4557;
	mov.b64 	{%r1954, %r1955}, %rd4570;
	shf.l.wrap.b32 	%r1956, %r1955, %r1954, 16;
	shf.l.wrap.b32 	%r1957, %r1954, %r1955, 16;
	mov.b64 	%rd4571, {%r1957, %r1956};
	shl.b64 	%rd4572, %rd4562, 1;
	and.b64  	%rd4573, %rd4572, 8589934590;
	and.b64  	%rd4574, %rd4571, 4294967295;
	add.s64 	%rd4575, %rd4571, %rd4562;
	mad.lo.s64 	%rd4576, %rd4574, %rd4573, %rd4575;
	xor.b64  	%rd4577, %rd4576, %rd4564;
	mov.b64 	{%r1958, %r1959}, %rd4577;
	shf.l.wrap.b32 	%r1960, %r1958, %r1959, 1;
	shf.l.wrap.b32 	%r1961, %r1959, %r1958, 1;
	mov.b64 	%rd4578, {%r1961, %r1960};
	shl.b64 	%rd4579, %rd4482, 1;
	and.b64  	%rd4580, %rd4579, 8589934590;
	and.b64  	%rd4581, %rd4486, 4294967295;
	add.s64 	%rd4582, %rd4486, %rd4482;
	mad.lo.s64 	%rd4583, %rd4581, %rd4580, %rd4582;
	xor.b64  	%rd4584, %rd4494, %rd4583;
	mov.b64 	{%r1962, %r1963}, %rd4584;
	mov.b64 	%rd4585, {%r1963, %r1962};
	shl.b64 	%rd4586, %rd4490, 1;
	and.b64  	%rd4587, %rd4586, 8589934590;
	and.b64  	%rd4588, %rd4585, 4294967295;
	add.s64 	%rd4589, %rd4585, %rd4490;
	mad.lo.s64 	%rd4590, %rd4588, %rd4587, %rd4589;
	xor.b64  	%rd4591, %rd4590, %rd4486;
	mov.b64 	{%r1964, %r1965}, %rd4591;
	shf.l.wrap.b32 	%r1966, %r1965, %r1964, 8;
	shf.l.wrap.b32 	%r1967, %r1964, %r1965, 8;
	mov.b64 	%rd4592, {%r1967, %r1966};
	shl.b64 	%rd4593, %rd4583, 1;
	and.b64  	%rd4594, %rd4593, 8589934590;
	and.b64  	%rd4595, %rd4592, 4294967295;
	add.s64 	%rd4596, %rd4592, %rd4583;
	mad.lo.s64 	%rd4597, %rd4595, %rd4594, %rd4596;
	xor.b64  	%rd4598, %rd4597, %rd4585;
	mov.b64 	{%r1968, %r1969}, %rd4598;
	shf.l.wrap.b32 	%r1970, %r1969, %r1968, 16;
	shf.l.wrap.b32 	%r1971, %r1968, %r1969, 16;
	mov.b64 	%rd4599, {%r1971, %r1970};
	shl.b64 	%rd4600, %rd4590, 1;
	and.b64  	%rd4601, %rd4600, 8589934590;
	and.b64  	%rd4602, %rd4599, 4294967295;
	add.s64 	%rd4603, %rd4599, %rd4590;
	mad.lo.s64 	%rd4604, %rd4602, %rd4601, %rd4603;
	xor.b64  	%rd4605, %rd4604, %rd4592;
	mov.b64 	{%r1972, %r1973}, %rd4605;
	shf.l.wrap.b32 	%r1974, %r1972, %r1973, 1;
	shf.l.wrap.b32 	%r1975, %r1973, %r1972, 1;
	mov.b64 	%rd4606, {%r1975, %r1974};
	shl.b64 	%rd4607, %rd4513, 1;
	and.b64  	%rd4608, %rd4607, 8589934590;
	and.b64  	%rd4609, %rd4550, 4294967295;
	add.s64 	%rd4610, %rd4550, %rd4513;
	mad.lo.s64 	%rd4611, %rd4609, %rd4608, %rd4610;
	xor.b64  	%rd4612, %rd4611, %rd4599;
	mov.b64 	{%r1976, %r1977}, %rd4612;
	mov.b64 	%rd4613, {%r1977, %r1976};
	shl.b64 	%rd4614, %rd4576, 1;
	and.b64  	%rd4615, %rd4614, 8589934590;
	and.b64  	%rd4616, %rd4613, 4294967295;
	add.s64 	%rd4617, %rd4613, %rd4576;
	mad.lo.s64 	%rd4618, %rd4616, %rd4615, %rd4617;
	xor.b64  	%rd4619, %rd4618, %rd4550;
	mov.b64 	{%r1978, %r1979}, %rd4619;
	shf.l.wrap.b32 	%r1980, %r1979, %r1978, 8;
	shf.l.wrap.b32 	%r1981, %r1978, %r1979, 8;
	mov.b64 	%rd4620, {%r1981, %r1980};
	shl.b64 	%rd4621, %rd4611, 1;
	and.b64  	%rd4622, %rd4621, 8589934590;
	and.b64  	%rd4623, %rd4620, 4294967295;
	add.s64 	%rd4624, %rd4620, %rd4611;
	mad.lo.s64 	%rd4625, %rd4623, %rd4622, %rd4624;
	xor.b64  	%rd4626, %rd4625, %rd4613;
	mov.b64 	{%r1982, %r1983}, %rd4626;
	shf.l.wrap.b32 	%r1984, %r1983, %r1982, 16;
	shf.l.wrap.b32 	%r1985, %r1982, %r1983, 16;
	mov.b64 	%rd4627, {%r1985, %r1984};
	shl.b64 	%rd4628, %rd4618, 1;
	and.b64  	%rd4629, %rd4628, 8589934590;
	and.b64  	%rd4630, %rd4627, 4294967295;
	add.s64 	%rd4631, %rd4627, %rd4618;
	mad.lo.s64 	%rd4632, %rd4630, %rd4629, %rd4631;
	xor.b64  	%rd4633, %rd4632, %rd4620;
	mov.b64 	{%r1986, %r1987}, %rd4633;
	shf.l.wrap.b32 	%r1988, %r1986, %r1987, 1;
	shf.l.wrap.b32 	%r1989, %r1987, %r1986, 1;
	mov.b64 	%rd4634, {%r1989, %r1988};
	shl.b64 	%rd4635, %rd4541, 1;
	and.b64  	%rd4636, %rd4635, 8589934590;
	and.b64  	%rd4637, %rd4578, 4294967295;
	add.s64 	%rd4638, %rd4578, %rd4541;
	mad.lo.s64 	%rd4639, %rd4637, %rd4636, %rd4638;
	xor.b64  	%rd4640, %rd4639, %rd4515;
	mov.b64 	{%r1990, %r1991}, %rd4640;
	mov.b64 	%rd4641, {%r1991, %r1990};
	shl.b64 	%rd4642, %rd4604, 1;
	and.b64  	%rd4643, %rd4642, 8589934590;
	and.b64  	%rd4644, %rd4641, 4294967295;
	add.s64 	%rd4645, %rd4641, %rd4604;
	mad.lo.s64 	%rd4646, %rd4644, %rd4643, %rd4645;
	xor.b64  	%rd4647, %rd4646, %rd4578;
	mov.b64 	{%r1992, %r1993}, %rd4647;
	shf.l.wrap.b32 	%r1994, %r1993, %r1992, 8;
	shf.l.wrap.b32 	%r1995, %r1992, %r1993, 8;
	mov.b64 	%rd4648, {%r1995, %r1994};
	shl.b64 	%rd4649, %rd4639, 1;
	and.b64  	%rd4650, %rd4649, 8589934590;
	and.b64  	%rd4651, %rd4648, 4294967295;
	add.s64 	%rd4652, %rd4648, %rd4639;
	mad.lo.s64 	%rd4653, %rd4651, %rd4650, %rd4652;
	xor.b64  	%rd4654, %rd4653, %rd4641;
	mov.b64 	{%r1996, %r1997}, %rd4654;
	shf.l.wrap.b32 	%r1998, %r1997, %r1996, 16;
	shf.l.wrap.b32 	%r1999, %r1996, %r1997, 16;
	mov.b64 	%rd4655, {%r1999, %r1998};
	shl.b64 	%rd4656, %rd4646, 1;
	and.b64  	%rd4657, %rd4656, 8589934590;
	and.b64  	%rd4658, %rd4655, 4294967295;
	add.s64 	%rd4659, %rd4655, %rd4646;
	mad.lo.s64 	%rd4660, %rd4658, %rd4657, %rd4659;
	xor.b64  	%rd4661, %rd4660, %rd4648;
	mov.b64 	{%r2000, %r2001}, %rd4661;
	shf.l.wrap.b32 	%r2002, %r2000, %r2001, 1;
	shf.l.wrap.b32 	%r2003, %r2001, %r2000, 1;
	mov.b64 	%rd4662, {%r2003, %r2002};
	shl.b64 	%rd4663, %rd4569, 1;
	and.b64  	%rd4664, %rd4663, 8589934590;
	and.b64  	%rd4665, %rd4606, 4294967295;
	add.s64 	%rd4666, %rd4606, %rd4569;
	mad.lo.s64 	%rd4667, %rd4665, %rd4664, %rd4666;
	xor.b64  	%rd4668, %rd4667, %rd4543;
	mov.b64 	{%r2004, %r2005}, %rd4668;
	mov.b64 	%rd4669, {%r2005, %r2004};
	shl.b64 	%rd4670, %rd4520, 1;
	and.b64  	%rd4671, %rd4670, 8589934590;
	and.b64  	%rd4672, %rd4669, 4294967295;
	add.s64 	%rd4673, %rd4669, %rd4520;
	mad.lo.s64 	%rd4674, %rd4672, %rd4671, %rd4673;
	xor.b64  	%rd4675, %rd4674, %rd4606;
	mov.b64 	{%r2006, %r2007}, %rd4675;
	shf.l.wrap.b32 	%r2008, %r2007, %r2006, 8;
	shf.l.wrap.b32 	%r2009, %r2006, %r2007, 8;
	mov.b64 	%rd4676, {%r2009, %r2008};
	shl.b64 	%rd4677, %rd4667, 1;
	and.b64  	%rd4678, %rd4677, 8589934590;
	and.b64  	%rd4679, %rd4676, 4294967295;
	add.s64 	%rd4680, %rd4676, %rd4667;
	mad.lo.s64 	%rd4681, %rd4679, %rd4678, %rd4680;
	xor.b64  	%rd4682, %rd4681, %rd4669;
	mov.b64 	{%r2010, %r2011}, %rd4682;
	shf.l.wrap.b32 	%r2012, %r2011, %r2010, 16;
	shf.l.wrap.b32 	%r2013, %r2010, %r2011, 16;
	mov.b64 	%rd4683, {%r2013, %r2012};
	shl.b64 	%rd4684, %rd4674, 1;
	and.b64  	%rd4685, %rd4684, 8589934590;
	and.b64  	%rd4686, %rd4683, 4294967295;
	add.s64 	%rd4687, %rd4683, %rd4674;
	mad.lo.s64 	%rd4688, %rd4686, %rd4685, %rd4687;
	xor.b64  	%rd4689, %rd4688, %rd4676;
	mov.b64 	{%r2014, %r2015}, %rd4689;
	shf.l.wrap.b32 	%r2016, %r2014, %r2015, 1;
	shf.l.wrap.b32 	%r2017, %r2015, %r2014, 1;
	mov.b64 	%rd4690, {%r2017, %r2016};
	shl.b64 	%rd4691, %rd4597, 1;
	and.b64  	%rd4692, %rd4691, 8589934590;
	and.b64  	%rd4693, %rd4522, 4294967295;
	add.s64 	%rd4694, %rd4522, %rd4597;
	mad.lo.s64 	%rd4695, %rd4693, %rd4692, %rd4694;
	xor.b64  	%rd4696, %rd4695, %rd4571;
	mov.b64 	{%r2018, %r2019}, %rd4696;
	mov.b64 	%rd4697, {%r2019, %r2018};
	shl.b64 	%rd4698, %rd4548, 1;
	and.b64  	%rd4699, %rd4698, 8589934590;
	and.b64  	%rd4700, %rd4697, 4294967295;
	add.s64 	%rd4701, %rd4697, %rd4548;
	mad.lo.s64 	%rd4702, %rd4700, %rd4699, %rd4701;
	xor.b64  	%rd4703, %rd4702, %rd4522;
	mov.b64 	{%r2020, %r2021}, %rd4703;
	shf.l.wrap.b32 	%r2022, %r2021, %r2020, 8;
	shf.l.wrap.b32 	%r2023, %r2020, %r2021, 8;
	mov.b64 	%rd4704, {%r2023, %r2022};
	shl.b64 	%rd4705, %rd4695, 1;
	and.b64  	%rd4706, %rd4705, 8589934590;
	and.b64  	%rd4707, %rd4704, 4294967295;
	add.s64 	%rd4708, %rd4704, %rd4695;
	mad.lo.s64 	%rd4709, %rd4707, %rd4706, %rd4708;
	xor.b64  	%rd4710, %rd4709, %rd4697;
	mov.b64 	{%r2024, %r2025}, %rd4710;
	shf.l.wrap.b32 	%r2026, %r2025, %r2024, 16;
	shf.l.wrap.b32 	%r2027, %r2024, %r2025, 16;
	mov.b64 	%rd4711, {%r2027, %r2026};
	shl.b64 	%rd4712, %rd4702, 1;
	and.b64  	%rd4713, %rd4712, 8589934590;
	and.b64  	%rd4714, %rd4711, 4294967295;
	add.s64 	%rd4715, %rd4711, %rd4702;
	mad.lo.s64 	%rd4716, %rd4714, %rd4713, %rd4715;
	xor.b64  	%rd4717, %rd4716, %rd4704;
	mov.b64 	{%r2028, %r2029}, %rd4717;
	shf.l.wrap.b32 	%r2030, %r2028, %r2029, 1;
	shf.l.wrap.b32 	%r2031, %r2029, %r2028, 1;
	mov.b64 	%rd4718, {%r2031, %r2030};
	st.local.v2.u64 	[%rd4478], {%rd4625, %rd4653};
	st.local.v2.u64 	[%rd4478+128], {%rd4681, %rd4709};
	st.local.v2.u64 	[%rd4478+256], {%rd4718, %rd4634};
	st.local.v2.u64 	[%rd4478+384], {%rd4662, %rd4690};
	st.local.v2.u64 	[%rd4478+512], {%rd4688, %rd4716};
	st.local.v2.u64 	[%rd4478+640], {%rd4632, %rd4660};
	st.local.v2.u64 	[%rd4478+768], {%rd4655, %rd4683};
	st.local.v2.u64 	[%rd4478+896], {%rd4711, %rd4627};
	add.s32 	%r47, %r2581, 2;
	setp.lt.u32 	%p38, %r2581, 14;
	mov.u32 	%r2581, %r47;
	@%p38 bra 	$L__BB0_63;
	ld.local.v2.u64 	{%rd4719, %rd4720}, [%rd4];
	xor.b64  	%rd4721, %rd541, %rd4719;
	xor.b64  	%rd4722, %rd540, %rd4720;
	st.local.v2.u64 	[%rd2], {%rd4721, %rd4722};
	ld.local.v2.u64 	{%rd4723, %rd4724}, [%rd4+16];
	xor.b64  	%rd4725, %rd542, %rd4723;
	xor.b64  	%rd4726, %rd543, %rd4724;
	st.local.v2.u64 	[%rd2+16], {%rd4725, %rd4726};
	ld.local.v2.u64 	{%rd4727, %rd4728}, [%rd4+32];
	xor.b64  	%rd4729, %rd544, %rd4727;
	xor.b64  	%rd4730, %rd545, %rd4728;
	st.local.v2.u64 	[%rd2+32], {%rd4729, %rd4730};
	ld.local.v2.u64 	{%rd4731, %rd4732}, [%rd4+48];
	xor.b64  	%rd4733, %rd547, %rd4731;
	xor.b64  	%rd4734, %rd546, %rd4732;
	st.local.v2.u64 	[%rd2+48], {%rd4733, %rd4734};
	ld.local.v2.u64 	{%rd4735, %rd4736}, [%rd4+64];
	xor.b64  	%rd4737, %rd549, %rd4735;
	xor.b64  	%rd4738, %rd548, %rd4736;
	st.local.v2.u64 	[%rd2+64], {%rd4737, %rd4738};
	ld.local.v2.u64 	{%rd4739, %rd4740}, [%rd4+80];
	xor.b64  	%rd4741, %rd551, %rd4739;
	xor.b64  	%rd4742, %rd550, %rd4740;
	st.local.v2.u64 	[%rd2+80], {%rd4741, %rd4742};
	ld.local.v2.u64 	{%rd4743, %rd4744}, [%rd4+96];
	xor.b64  	%rd4745, %rd553, %rd4743;
	xor.b64  	%rd4746, %rd552, %rd4744;
	st.local.v2.u64 	[%rd2+96], {%rd4745, %rd4746};
	ld.local.v2.u64 	{%rd4747, %rd4748}, [%rd4+112];
	xor.b64  	%rd4749, %rd555, %rd4747;
	xor.b64  	%rd4750, %rd554, %rd4748;
	st.local.v2.u64 	[%rd2+112], {%rd4749, %rd4750};
	ld.local.v2.u64 	{%rd4751, %rd4752}, [%rd4+128];
	xor.b64  	%rd4753, %rd557, %rd4751;
	xor.b64  	%rd4754, %rd556, %rd4752;
	st.local.v2.u64 	[%rd2+128], {%rd4753, %rd4754};
	ld.local.v2.u64 	{%rd4755, %rd4756}, [%rd4+144];
	xor.b64  	%rd4757, %rd559, %rd4755;
	xor.b64  	%rd4758, %rd558, %rd4756;
	st.local.v2.u64 	[%rd2+144], {%rd4757, %rd4758};
	ld.local.v2.u64 	{%rd4759, %rd4760}, [%rd4+160];
	xor.b64  	%rd4761, %rd561, %rd4759;
	xor.b64  	%rd4762, %rd560, %rd4760;
	st.local.v2.u64 	[%rd2+160], {%rd4761, %rd4762};
	ld.local.v2.u64 	{%rd4763, %rd4764}, [%rd4+176];
	xor.b64  	%rd4765, %rd563, %rd4763;
	xor.b64  	%rd4766, %rd562, %rd4764;
	st.local.v2.u64 	[%rd2+176], {%rd4765, %rd4766};
	ld.local.v2.u64 	{%rd4767, %rd4768}, [%rd4+192];
	xor.b64  	%rd4769, %rd565, %rd4767;
	xor.b64  	%rd4770, %rd564, %rd4768;
	st.local.v2.u64 	[%rd2+192], {%rd4769, %rd4770};
	ld.local.v2.u64 	{%rd4771, %rd4772}, [%rd4+208];
	xor.b64  	%rd4773, %rd567, %rd4771;
	xor.b64  	%rd4774, %rd566, %rd4772;
	st.local.v2.u64 	[%rd2+208], {%rd4773, %rd4774};
	ld.local.v2.u64 	{%rd4775, %rd4776}, [%rd4+224];
	xor.b64  	%rd4777, %rd569, %rd4775;
	xor.b64  	%rd4778, %rd568, %rd4776;
	st.local.v2.u64 	[%rd2+224], {%rd4777, %rd4778};
	ld.local.v2.u64 	{%rd4779, %rd4780}, [%rd4+240];
	xor.b64  	%rd4781, %rd571, %rd4779;
	xor.b64  	%rd4782, %rd570, %rd4780;
	st.local.v2.u64 	[%rd2+240], {%rd4781, %rd4782};
	ld.local.v2.u64 	{%rd4783, %rd4784}, [%rd4+256];
	xor.b64  	%rd4785, %rd573, %rd4783;
	xor.b64  	%rd4786, %rd572, %rd4784;
	st.local.v2.u64 	[%rd2+256], {%rd4785, %rd4786};
	ld.local.v2.u64 	{%rd4787, %rd4788}, [%rd4+272];
	xor.b64  	%rd4789, %rd575, %rd4787;
	xor.b64  	%rd4790, %rd574, %rd4788;
	st.local.v2.u64 	[%rd2+272], {%rd4789, %rd4790};
	ld.local.v2.u64 	{%rd4791, %rd4792}, [%rd4+288];
	xor.b64  	%rd4793, %rd577, %rd4791;
	xor.b64  	%rd4794, %rd576, %rd4792;
	st.local.v2.u64 	[%rd2+288], {%rd4793, %rd4794};
	ld.local.v2.u64 	{%rd4795, %rd4796}, [%rd4+304];
	xor.b64  	%rd4797, %rd579, %rd4795;
	xor.b64  	%rd4798, %rd578, %rd4796;
	st.local.v2.u64 	[%rd2+304], {%rd4797, %rd4798};
	ld.local.v2.u64 	{%rd4799, %rd4800}, [%rd4+320];
	xor.b64  	%rd4801, %rd581, %rd4799;
	xor.b64  	%rd4802, %rd580, %rd4800;
	st.local.v2.u64 	[%rd2+320], {%rd4801, %rd4802};
	ld.local.v2.u64 	{%rd4803, %rd4804}, [%rd4+336];
	xor.b64  	%rd4805, %rd583, %rd4803;
	xor.b64  	%rd4806, %rd582, %rd4804;
	st.local.v2.u64 	[%rd2+336], {%rd4805, %rd4806};
	ld.local.v2.u64 	{%rd4807, %rd4808}, [%rd4+352];
	xor.b64  	%rd4809, %rd585, %rd4807;
	xor.b64  	%rd4810, %rd584, %rd4808;
	st.local.v2.u64 	[%rd2+352], {%rd4809, %rd4810};
	ld.local.v2.u64 	{%rd4811, %rd4812}, [%rd4+368];
	xor.b64  	%rd4813, %rd587, %rd4811;
	xor.b64  	%rd4814, %rd586, %rd4812;
	st.local.v2.u64 	[%rd2+368], {%rd4813, %rd4814};
	ld.local.v2.u64 	{%rd4815, %rd4816}, [%rd4+384];
	xor.b64  	%rd4817, %rd589, %rd4815;
	xor.b64  	%rd4818, %rd588, %rd4816;
	st.local.v2.u64 	[%rd2+384], {%rd4817, %rd4818};
	ld.local.v2.u64 	{%rd4819, %rd4820}, [%rd4+400];
	xor.b64  	%rd4821, %rd591, %rd4819;
	xor.b64  	%rd4822, %rd590, %rd4820;
	st.local.v2.u64 	[%rd2+400], {%rd4821, %rd4822};
	ld.local.v2.u64 	{%rd4823, %rd4824}, [%rd4+416];
	xor.b64  	%rd4825, %rd593, %rd4823;
	xor.b64  	%rd4826, %rd592, %rd4824;
	st.local.v2.u64 	[%rd2+416], {%rd4825, %rd4826};
	ld.local.v2.u64 	{%rd4827, %rd4828}, [%rd4+432];
	xor.b64  	%rd4829, %rd595, %rd4827;
	xor.b64  	%rd4830, %rd594, %rd4828;
	st.local.v2.u64 	[%rd2+432], {%rd4829, %rd4830};
	ld.local.v2.u64 	{%rd4831, %rd4832}, [%rd4+448];
	xor.b64  	%rd4833, %rd597, %rd4831;
	xor.b64  	%rd4834, %rd596, %rd4832;
	st.local.v2.u64 	[%rd2+448], {%rd4833, %rd4834};
	ld.local.v2.u64 	{%rd4835, %rd4836}, [%rd4+464];
	xor.b64  	%rd4837, %rd599, %rd4835;
	xor.b64  	%rd4838, %rd598, %rd4836;
	st.local.v2.u64 	[%rd2+464], {%rd4837, %rd4838};
	ld.local.v2.u64 	{%rd4839, %rd4840}, [%rd4+480];
	xor.b64  	%rd4841, %rd601, %rd4839;
	xor.b64  	%rd4842, %rd600, %rd4840;
	st.local.v2.u64 	[%rd2+480], {%rd4841, %rd4842};
	ld.local.v2.u64 	{%rd4843, %rd4844}, [%rd4+496];
	xor.b64  	%rd4845, %rd603, %rd4843;
	xor.b64  	%rd4846, %rd602, %rd4844;
	st.local.v2.u64 	[%rd2+496], {%rd4845, %rd4846};
	ld.local.v2.u64 	{%rd4847, %rd4848}, [%rd4+512];
	xor.b64  	%rd4849, %rd605, %rd4847;
	xor.b64  	%rd4850, %rd604, %rd4848;
	st.local.v2.u64 	[%rd2+512], {%rd4849, %rd4850};
	ld.local.v2.u64 	{%rd4851, %rd4852}, [%rd4+528];
	xor.b64  	%rd4853, %rd607, %rd4851;
	xor.b64  	%rd4854, %rd606, %rd4852;
	st.local.v2.u64 	[%rd2+528], {%rd4853, %rd4854};
	ld.local.v2.u64 	{%rd4855, %rd4856}, [%rd4+544];
	xor.b64  	%rd4857, %rd609, %rd4855;
	xor.b64  	%rd4858, %rd608, %rd4856;
	st.local.v2.u64 	[%rd2+544], {%rd4857, %rd4858};
	ld.local.v2.u64 	{%rd4859, %rd4860}, [%rd4+560];
	xor.b64  	%rd4861, %rd611, %rd4859;
	xor.b64  	%rd4862, %rd610, %rd4860;
	st.local.v2.u64 	[%rd2+560], {%rd4861, %rd4862};
	ld.local.v2.u64 	{%rd4863, %rd4864}, [%rd4+576];
	xor.b64  	%rd4865, %rd613, %rd4863;
	xor.b64  	%rd4866, %rd612, %rd4864;
	st.local.v2.u64 	[%rd2+576], {%rd4865, %rd4866};
	ld.local.v2.u64 	{%rd4867, %rd4868}, [%rd4+592];
	xor.b64  	%rd4869, %rd615, %rd4867;
	xor.b64  	%rd4870, %rd614, %rd4868;
	st.local.v2.u64 	[%rd2+592], {%rd4869, %rd4870};
	ld.local.v2.u64 	{%rd4871, %rd4872}, [%rd4+608];
	xor.b64  	%rd4873, %rd617, %rd4871;
	xor.b64  	%rd4874, %rd616, %rd4872;
	st.local.v2.u64 	[%rd2+608], {%rd4873, %rd4874};
	ld.local.v2.u64 	{%rd4875, %rd4876}, [%rd4+624];
	xor.b64  	%rd4877, %rd619, %rd4875;
	xor.b64  	%rd4878, %rd618, %rd4876;
	st.local.v2.u64 	[%rd2+624], {%rd4877, %rd4878};
	ld.local.v2.u64 	{%rd4879, %rd4880}, [%rd4+640];
	xor.b64  	%rd4881, %rd621, %rd4879;
	xor.b64  	%rd4882, %rd620, %rd4880;
	st.local.v2.u64 	[%rd2+640], {%rd4881, %rd4882};
	ld.local.v2.u64 	{%rd4883, %rd4884}, [%rd4+656];
	xor.b64  	%rd4885, %rd623, %rd4883;
	xor.b64  	%rd4886, %rd622, %rd4884;
	st.local.v2.u64 	[%rd2+656], {%rd4885, %rd4886};
	ld.local.v2.u64 	{%rd4887, %rd4888}, [%rd4+672];
	xor.b64  	%rd4889, %rd625, %rd4887;
	xor.b64  	%rd4890, %rd624, %rd4888;
	st.local.v2.u64 	[%rd2+672], {%rd4889, %rd4890};
	ld.local.v2.u64 	{%rd4891, %rd4892}, [%rd4+688];
	xor.b64  	%rd4893, %rd627, %rd4891;
	xor.b64  	%rd4894, %rd626, %rd4892;
	st.local.v2.u64 	[%rd2+688], {%rd4893, %rd4894};
	ld.local.v2.u64 	{%rd4895, %rd4896}, [%rd4+704];
	xor.b64  	%rd4897, %rd629, %rd4895;
	xor.b64  	%rd4898, %rd628, %rd4896;
	st.local.v2.u64 	[%rd2+704], {%rd4897, %rd4898};
	ld.local.v2.u64 	{%rd4899, %rd4900}, [%rd4+720];
	xor.b64  	%rd4901, %rd631, %rd4899;
	xor.b64  	%rd4902, %rd630, %rd4900;
	st.local.v2.u64 	[%rd2+720], {%rd4901, %rd4902};
	ld.local.v2.u64 	{%rd4903, %rd4904}, [%rd4+736];
	xor.b64  	%rd4905, %rd633, %rd4903;
	xor.b64  	%rd4906, %rd632, %rd4904;
	st.local.v2.u64 	[%rd2+736], {%rd4905, %rd4906};
	ld.local.v2.u64 	{%rd4907, %rd4908}, [%rd4+752];
	xor.b64  	%rd4909, %rd635, %rd4907;
	xor.b64  	%rd4910, %rd634, %rd4908;
	st.local.v2.u64 	[%rd2+752], {%rd4909, %rd4910};
	ld.local.v2.u64 	{%rd4911, %rd4912}, [%rd4+768];
	xor.b64  	%rd4913, %rd637, %rd4911;
	xor.b64  	%rd4914, %rd636, %rd4912;
	st.local.v2.u64 	[%rd2+768], {%rd4913, %rd4914};
	ld.local.v2.u64 	{%rd4915, %rd4916}, [%rd4+784];
	xor.b64  	%rd4917, %rd639, %rd4915;
	xor.b64  	%rd4918, %rd638, %rd4916;
	st.local.v2.u64 	[%rd2+784], {%rd4917, %rd4918};
	ld.local.v2.u64 	{%rd4919, %rd4920}, [%rd4+800];
	xor.b64  	%rd4921, %rd641, %rd4919;
	xor.b64  	%rd4922, %rd640, %rd4920;
	st.local.v2.u64 	[%rd2+800], {%rd4921, %rd4922};
	ld.local.v2.u64 	{%rd4923, %rd4924}, [%rd4+816];
	xor.b64  	%rd4925, %rd643, %rd4923;
	xor.b64  	%rd4926, %rd642, %rd4924;
	st.local.v2.u64 	[%rd2+816], {%rd4925, %rd4926};
	ld.local.v2.u64 	{%rd4927, %rd4928}, [%rd4+832];
	xor.b64  	%rd4929, %rd645, %rd4927;
	xor.b64  	%rd4930, %rd644, %rd4928;
	st.local.v2.u64 	[%rd2+832], {%rd4929, %rd4930};
	ld.local.v2.u64 	{%rd4931, %rd4932}, [%rd4+848];
	xor.b64  	%rd4933, %rd647, %rd4931;
	xor.b64  	%rd4934, %rd646, %rd4932;
	st.local.v2.u64 	[%rd2+848], {%rd4933, %rd4934};
	ld.local.v2.u64 	{%rd4935, %rd4936}, [%rd4+864];
	xor.b64  	%rd4937, %rd649, %rd4935;
	xor.b64  	%rd4938, %rd648, %rd4936;
	st.local.v2.u64 	[%rd2+864], {%rd4937, %rd4938};
	ld.local.v2.u64 	{%rd4939, %rd4940}, [%rd4+880];
	xor.b64  	%rd4941, %rd651, %rd4939;
	xor.b64  	%rd4942, %rd650, %rd4940;
	st.local.v2.u64 	[%rd2+880], {%rd4941, %rd4942};
	ld.local.v2.u64 	{%rd4943, %rd4944}, [%rd4+896];
	xor.b64  	%rd4945, %rd653, %rd4943;
	xor.b64  	%rd4946, %rd652, %rd4944;
	st.local.v2.u64 	[%rd2+896], {%rd4945, %rd4946};
	ld.local.v2.u64 	{%rd4947, %rd4948}, [%rd4+912];
	xor.b64  	%rd4949, %rd655, %rd4947;
	xor.b64  	%rd4950, %rd654, %rd4948;
	st.local.v2.u64 	[%rd2+912], {%rd4949, %rd4950};
	ld.local.v2.u64 	{%rd4951, %rd4952}, [%rd4+928];
	xor.b64  	%rd4953, %rd657, %rd4951;
	xor.b64  	%rd4954, %rd656, %rd4952;
	st.local.v2.u64 	[%rd2+928], {%rd4953, %rd4954};
	ld.local.v2.u64 	{%rd4955, %rd4956}, [%rd4+944];
	xor.b64  	%rd4957, %rd659, %rd4955;
	xor.b64  	%rd4958, %rd658, %rd4956;
	st.local.v2.u64 	[%rd2+944], {%rd4957, %rd4958};
	ld.local.v2.u64 	{%rd4959, %rd4960}, [%rd4+960];
	xor.b64  	%rd4961, %rd661, %rd4959;
	xor.b64  	%rd4962, %rd660, %rd4960;
	st.local.v2.u64 	[%rd2+960], {%rd4961, %rd4962};
	ld.local.v2.u64 	{%rd4963, %rd4964}, [%rd4+976];
	xor.b64  	%rd4965, %rd663, %rd4963;
	xor.b64  	%rd4966, %rd662, %rd4964;
	st.local.v2.u64 	[%rd2+976], {%rd4965, %rd4966};
	ld.local.v2.u64 	{%rd4967, %rd4968}, [%rd4+992];
	xor.b64  	%rd4969, %rd665, %rd4967;
	xor.b64  	%rd4970, %rd664, %rd4968;
	st.local.v2.u64 	[%rd2+992], {%rd4969, %rd4970};
	ld.local.v2.u64 	{%rd4971, %rd4972}, [%rd4+1008];
	xor.b64  	%rd4973, %rd667, %rd4971;
	xor.b64  	%rd4974, %rd666, %rd4972;
	st.local.v2.u64 	[%rd2+1008], {%rd4973, %rd4974};
$L__BB0_65:
	mul.wide.u32 	%rd4975, %r2576, 8;
	add.s64 	%rd4976, %rd2, %rd4975;
	ld.local.u32 	%rd9295, [%rd4976];
	bra.uni 	$L__BB0_67;
$L__BB0_66:
	ld.global.u32 	%rd9295, [%rd538];
$L__BB0_67:
	setp.eq.s32 	%p39, %r2566, 0;
	shl.b32 	%r2032, %r2568, 7;
	add.s32 	%r2033, %r2032, -1;
	selp.b32 	%r2034, %r2033, 383, %p39;
	add.s32 	%r2035, %r2034, %r2576;
	mul.lo.s64 	%rd4978, %rd9295, %rd9295;
	shr.u64 	%rd4979, %rd4978, 32;
	cvt.u64.u32 	%rd4980, %r2035;
	mul.lo.s64 	%rd4981, %rd4979, %rd4980;
	add.s32 	%r2036, %r2032, 128;
	and.b32  	%r2037, %r2036, 384;
	selp.b32 	%r2038, 0, %r2037, %p39;
	add.s32 	%r2039, %r2035, %r2038;
	{ .reg .b32 tmp; mov.b64 {tmp, %r2040}, %rd4981; }
	not.b32 	%r2041, %r2040;
	add.s32 	%r48, %r2039, %r2041;
	mov.b64 	%rd9296, 0;
$L__BB0_68:
	ld.param.u64 	%rd9110, [_Z10hashKernelPhmS_PmS__param_3];
	cvta.to.global.u64 	%rd4982, %rd9110;
	or.b32  	%r2042, %r2576, %r2568;
	setp.eq.s32 	%p40, %r2042, 0;
	selp.b32 	%r2043, 511, -1, %p40;
	add.s32 	%r2044, %r2043, %r2575;
	mul.wide.u32 	%rd4983, %r2044, 1024;
	add.s64 	%rd674, %rd4982, %rd4983;
	add.s64 	%rd4984, %rd674, %rd9296;
	ld.global.u8 	%rs102, [%rd4984];
	add.s64 	%rd4985, %rd3, %rd9296;
	st.local.u8 	[%rd4985], %rs102;
	add.s64 	%rd675, %rd9296, 1;
	setp.lt.u64 	%p41, %rd9296, 1023;
	mov.u64 	%rd9296, %rd675;
	@%p41 bra 	$L__BB0_68;
	ld.param.u64 	%rd9111, [_Z10hashKernelPhmS_PmS__param_3];
	shl.b32 	%r2046, %r48, 10;
	and.b32  	%r2047, %r2046, 523264;
	cvt.u64.u32 	%rd4986, %r2047;
	cvta.to.global.u64 	%rd676, %rd9111;
	add.s64 	%rd677, %rd676, %rd4986;
	ld.global.u64 	%rd4987, [%rd677];
	ld.local.v2.u64 	{%rd4988, %rd4989}, [%rd3];
	xor.b64  	%rd4990, %rd4988, %rd4987;
	ld.global.u64 	%rd4991, [%rd677+8];
	xor.b64  	%rd4992, %rd4989, %rd4991;
	st.local.v2.u64 	[%rd3], {%rd4990, %rd4992};
	ld.global.u64 	%rd4993, [%rd677+16];
	ld.local.v2.u64 	{%rd4994, %rd4995}, [%rd3+16];
	xor.b64  	%rd4996, %rd4994, %rd4993;
	ld.global.u64 	%rd4997, [%rd677+24];
	xor.b64  	%rd4998, %rd4995, %rd4997;
	st.local.v2.u64 	[%rd3+16], {%rd4996, %rd4998};
	ld.global.u64 	%rd4999, [%rd677+32];
	ld.local.v2.u64 	{%rd5000, %rd5001}, [%rd3+32];
	xor.b64  	%rd5002, %rd5000, %rd4999;
	ld.global.u64 	%rd5003, [%rd677+40];
	xor.b64  	%rd5004, %rd5001, %rd5003;
	st.local.v2.u64 	[%rd3+32], {%rd5002, %rd5004};
	ld.global.u64 	%rd5005, [%rd677+48];
	ld.local.v2.u64 	{%rd5006, %rd5007}, [%rd3+48];
	xor.b64  	%rd5008, %rd5006, %rd5005;
	ld.global.u64 	%rd5009, [%rd677+56];
	xor.b64  	%rd5010, %rd5007, %rd5009;
	st.local.v2.u64 	[%rd3+48], {%rd5008, %rd5010};
	ld.global.u64 	%rd5011, [%rd677+64];
	ld.local.v2.u64 	{%rd5012, %rd5013}, [%rd3+64];
	xor.b64  	%rd5014, %rd5012, %rd5011;
	ld.global.u64 	%rd5015, [%rd677+72];
	xor.b64  	%rd5016, %rd5013, %rd5015;
	st.local.v2.u64 	[%rd3+64], {%rd5014, %rd5016};
	ld.global.u64 	%rd5017, [%rd677+80];
	ld.local.v2.u64 	{%rd5018, %rd5019}, [%rd3+80];
	xor.b64  	%rd5020, %rd5018, %rd5017;
	ld.global.u64 	%rd5021, [%rd677+88];
	xor.b64  	%rd5022, %rd5019, %rd5021;
	st.local.v2.u64 	[%rd3+80], {%rd5020, %rd5022};
	ld.global.u64 	%rd5023, [%rd677+96];
	ld.local.v2.u64 	{%rd5024, %rd5025}, [%rd3+96];
	xor.b64  	%rd5026, %rd5024, %rd5023;
	ld.global.u64 	%rd5027, [%rd677+104];
	xor.b64  	%rd5028, %rd5025, %rd5027;
	st.local.v2.u64 	[%rd3+96], {%rd5026, %rd5028};
	ld.global.u64 	%rd5029, [%rd677+112];
	ld.local.v2.u64 	{%rd5030, %rd5031}, [%rd3+112];
	xor.b64  	%rd5032, %rd5030, %rd5029;
	ld.global.u64 	%rd5033, [%rd677+120];
	xor.b64  	%rd5034, %rd5031, %rd5033;
	st.local.v2.u64 	[%rd3+112], {%rd5032, %rd5034};
	ld.global.u64 	%rd5035, [%rd677+128];
	ld.local.v2.u64 	{%rd5036, %rd5037}, [%rd3+128];
	xor.b64  	%rd5038, %rd5036, %rd5035;
	ld.global.u64 	%rd5039, [%rd677+136];
	xor.b64  	%rd5040, %rd5037, %rd5039;
	st.local.v2.u64 	[%rd3+128], {%rd5038, %rd5040};
	ld.global.u64 	%rd5041, [%rd677+144];
	ld.local.v2.u64 	{%rd5042, %rd5043}, [%rd3+144];
	xor.b64  	%rd5044, %rd5042, %rd5041;
	ld.global.u64 	%rd5045, [%rd677+152];
	xor.b64  	%rd5046, %rd5043, %rd5045;
	st.local.v2.u64 	[%rd3+144], {%rd5044, %rd5046};
	ld.global.u64 	%rd5047, [%rd677+160];
	ld.local.v2.u64 	{%rd5048, %rd5049}, [%rd3+160];
	xor.b64  	%rd5050, %rd5048, %rd5047;
	ld.global.u64 	%rd5051, [%rd677+168];
	xor.b64  	%rd5052, %rd5049, %rd5051;
	st.local.v2.u64 	[%rd3+160], {%rd5050, %rd5052};
	ld.global.u64 	%rd5053, [%rd677+176];
	ld.local.v2.u64 	{%rd5054, %rd5055}, [%rd3+176];
	xor.b64  	%rd5056, %rd5054, %rd5053;
	ld.global.u64 	%rd5057, [%rd677+184];
	xor.b64  	%rd5058, %rd5055, %rd5057;
	st.local.v2.u64 	[%rd3+176], {%rd5056, %rd5058};
	ld.global.u64 	%rd5059, [%rd677+192];
	ld.local.v2.u64 	{%rd5060, %rd5061}, [%rd3+192];
	xor.b64  	%rd5062, %rd5060, %rd5059;
	ld.global.u64 	%rd5063, [%rd677+200];
	xor.b64  	%rd5064, %rd5061, %rd5063;
	st.local.v2.u64 	[%rd3+192], {%rd5062, %rd5064};
	ld.global.u64 	%rd5065, [%rd677+208];
	ld.local.v2.u64 	{%rd5066, %rd5067}, [%rd3+208];
	xor.b64  	%rd5068, %rd5066, %rd5065;
	ld.global.u64 	%rd5069, [%rd677+216];
	xor.b64  	%rd5070, %rd5067, %rd5069;
	st.local.v2.u64 	[%rd3+208], {%rd5068, %rd5070};
	ld.global.u64 	%rd5071, [%rd677+224];
	ld.local.v2.u64 	{%rd5072, %rd5073}, [%rd3+224];
	xor.b64  	%rd5074, %rd5072, %rd5071;
	ld.global.u64 	%rd5075, [%rd677+232];
	xor.b64  	%rd5076, %rd5073, %rd5075;
	st.local.v2.u64 	[%rd3+224], {%rd5074, %rd5076};
	ld.global.u64 	%rd5077, [%rd677+240];
	ld.local.v2.u64 	{%rd5078, %rd5079}, [%rd3+240];
	xor.b64  	%rd5080, %rd5078, %rd5077;
	ld.global.u64 	%rd5081, [%rd677+248];
	xor.b64  	%rd5082, %rd5079, %rd5081;
	st.local.v2.u64 	[%rd3+240], {%rd5080, %rd5082};
	ld.global.u64 	%rd5083, [%rd677+256];
	ld.local.v2.u64 	{%rd5084, %rd5085}, [%rd3+256];
	xor.b64  	%rd5086, %rd5084, %rd5083;
	ld.global.u64 	%rd5087, [%rd677+264];
	xor.b64  	%rd5088, %rd5085, %rd5087;
	st.local.v2.u64 	[%rd3+256], {%rd5086, %rd5088};
	ld.global.u64 	%rd5089, [%rd677+272];
	ld.local.v2.u64 	{%rd5090, %rd5091}, [%rd3+272];
	xor.b64  	%rd5092, %rd5090, %rd5089;
	ld.global.u64 	%rd5093, [%rd677+280];
	xor.b64  	%rd5094, %rd5091, %rd5093;
	st.local.v2.u64 	[%rd3+272], {%rd5092, %rd5094};
	ld.global.u64 	%rd5095, [%rd677+288];
	ld.local.v2.u64 	{%rd5096, %rd5097}, [%rd3+288];
	xor.b64  	%rd5098, %rd5096, %rd5095;
	ld.global.u64 	%rd5099, [%rd677+296];
	xor.b64  	%rd5100, %rd5097, %rd5099;
	st.local.v2.u64 	[%rd3+288], {%rd5098, %rd5100};
	ld.global.u64 	%rd5101, [%rd677+304];
	ld.local.v2.u64 	{%rd5102, %rd5103}, [%rd3+304];
	xor.b64  	%rd5104, %rd5102, %rd5101;
	ld.global.u64 	%rd5105, [%rd677+312];
	xor.b64  	%rd5106, %rd5103, %rd5105;
	st.local.v2.u64 	[%rd3+304], {%rd5104, %rd5106};
	ld.global.u64 	%rd5107, [%rd677+320];
	ld.local.v2.u64 	{%rd5108, %rd5109}, [%rd3+320];
	xor.b64  	%rd5110, %rd5108, %rd5107;
	ld.global.u64 	%rd5111, [%rd677+328];
	xor.b64  	%rd5112, %rd5109, %rd5111;
	st.local.v2.u64 	[%rd3+320], {%rd5110, %rd5112};
	ld.global.u64 	%rd5113, [%rd677+336];
	ld.local.v2.u64 	{%rd5114, %rd5115}, [%rd3+336];
	xor.b64  	%rd5116, %rd5114, %rd5113;
	ld.global.u64 	%rd5117, [%rd677+344];
	xor.b64  	%rd5118, %rd5115, %rd5117;
	st.local.v2.u64 	[%rd3+336], {%rd5116, %rd5118};
	ld.global.u64 	%rd5119, [%rd677+352];
	ld.local.v2.u64 	{%rd5120, %rd5121}, [%rd3+352];
	xor.b64  	%rd5122, %rd5120, %rd5119;
	ld.global.u64 	%rd5123, [%rd677+360];
	xor.b64  	%rd5124, %rd5121, %rd5123;
	st.local.v2.u64 	[%rd3+352], {%rd5122, %rd5124};
	ld.global.u64 	%rd5125, [%rd677+368];
	ld.local.v2.u64 	{%rd5126, %rd5127}, [%rd3+368];
	xor.b64  	%rd5128, %rd5126, %rd5125;
	ld.global.u64 	%rd5129, [%rd677+376];
	xor.b64  	%rd5130, %rd5127, %rd5129;
	st.local.v2.u64 	[%rd3+368], {%rd5128, %rd5130};
	ld.global.u64 	%rd5131, [%rd677+384];
	ld.local.v2.u64 	{%rd5132, %rd5133}, [%rd3+384];
	xor.b64  	%rd5134, %rd5132, %rd5131;
	ld.global.u64 	%rd5135, [%rd677+392];
	xor.b64  	%rd5136, %rd5133, %rd5135;
	st.local.v2.u64 	[%rd3+384], {%rd5134, %rd5136};
	ld.global.u64 	%rd5137, [%rd677+400];
	ld.local.v2.u64 	{%rd5138, %rd5139}, [%rd3+400];
	xor.b64  	%rd5140, %rd5138, %rd5137;
	ld.global.u64 	%rd5141, [%rd677+408];
	xor.b64  	%rd5142, %rd5139, %rd5141;
	st.local.v2.u64 	[%rd3+400], {%rd5140, %rd5142};
	ld.global.u64 	%rd5143, [%rd677+416];
	ld.local.v2.u64 	{%rd5144, %rd5145}, [%rd3+416];
	xor.b64  	%rd5146, %rd5144, %rd5143;
	ld.global.u64 	%rd5147, [%rd677+424];
	xor.b64  	%rd5148, %rd5145, %rd5147;
	st.local.v2.u64 	[%rd3+416], {%rd5146, %rd5148};
	ld.global.u64 	%rd5149, [%rd677+432];
	ld.local.v2.u64 	{%rd5150, %rd5151}, [%rd3+432];
	xor.b64  	%rd5152, %rd5150, %rd5149;
	ld.global.u64 	%rd5153, [%rd677+440];
	xor.b64  	%rd5154, %rd5151, %rd5153;
	st.local.v2.u64 	[%rd3+432], {%rd5152, %rd5154};
	ld.global.u64 	%rd5155, [%rd677+448];
	ld.local.v2.u64 	{%rd5156, %rd5157}, [%rd3+448];
	xor.b64  	%rd5158, %rd5156, %rd5155;
	ld.global.u64 	%rd5159, [%rd677+456];
	xor.b64  	%rd5160, %rd5157, %rd5159;
	st.local.v2.u64 	[%rd3+448], {%rd5158, %rd5160};
	ld.global.u64 	%rd5161, [%rd677+464];
	ld.local.v2.u64 	{%rd5162, %rd5163}, [%rd3+464];
	xor.b64  	%rd5164, %rd5162, %rd5161;
	ld.global.u64 	%rd5165, [%rd677+472];
	xor.b64  	%rd5166, %rd5163, %rd5165;
	st.local.v2.u64 	[%rd3+464], {%rd5164, %rd5166};
	ld.global.u64 	%rd5167, [%rd677+480];
	ld.local.v2.u64 	{%rd5168, %rd5169}, [%rd3+480];
	xor.b64  	%rd5170, %rd5168, %rd5167;
	ld.global.u64 	%rd5171, [%rd677+488];
	xor.b64  	%rd5172, %rd5169, %rd5171;
	st.local.v2.u64 	[%rd3+480], {%rd5170, %rd5172};
	ld.global.u64 	%rd5173, [%rd677+496];
	ld.local.v2.u64 	{%rd5174, %rd5175}, [%rd3+496];
	xor.b64  	%rd5176, %rd5174, %rd5173;
	ld.global.u64 	%rd5177, [%rd677+504];
	xor.b64  	%rd5178, %rd5175, %rd5177;
	st.local.v2.u64 	[%rd3+496], {%rd5176, %rd5178};
	ld.global.u64 	%rd5179, [%rd677+512];
	ld.local.v2.u64 	{%rd5180, %rd5181}, [%rd3+512];
	xor.b64  	%rd5182, %rd5180, %rd5179;
	ld.global.u64 	%rd5183, [%rd677+520];
	xor.b64  	%rd5184, %rd5181, %rd5183;
	st.local.v2.u64 	[%rd3+512], {%rd5182, %rd5184};
	ld.global.u64 	%rd5185, [%rd677+528];
	ld.local.v2.u64 	{%rd5186, %rd5187}, [%rd3+528];
	xor.b64  	%rd5188, %rd5186, %rd5185;
	ld.global.u64 	%rd5189, [%rd677+536];
	xor.b64  	%rd5190, %rd5187, %rd5189;
	st.local.v2.u64 	[%rd3+528], {%rd5188, %rd5190};
	ld.global.u64 	%rd5191, [%rd677+544];
	ld.local.v2.u64 	{%rd5192, %rd5193}, [%rd3+544];
	xor.b64  	%rd5194, %rd5192, %rd5191;
	ld.global.u64 	%rd5195, [%rd677+552];
	xor.b64  	%rd5196, %rd5193, %rd5195;
	st.local.v2.u64 	[%rd3+544], {%rd5194, %rd5196};
	ld.global.u64 	%rd5197, [%rd677+560];
	ld.local.v2.u64 	{%rd5198, %rd5199}, [%rd3+560];
	xor.b64  	%rd5200, %rd5198, %rd5197;
	ld.global.u64 	%rd5201, [%rd677+568];
	xor.b64  	%rd5202, %rd5199, %rd5201;
	st.local.v2.u64 	[%rd3+560], {%rd5200, %rd5202};
	ld.global.u64 	%rd5203, [%rd677+576];
	ld.local.v2.u64 	{%rd5204, %rd5205}, [%rd3+576];
	xor.b64  	%rd5206, %rd5204, %rd5203;
	ld.global.u64 	%rd5207, [%rd677+584];
	xor.b64  	%rd5208, %rd5205, %rd5207;
	st.local.v2.u64 	[%rd3+576], {%rd5206, %rd5208};
	ld.global.u64 	%rd5209, [%rd677+592];
	ld.local.v2.u64 	{%rd5210, %rd5211}, [%rd3+592];
	xor.b64  	%rd5212, %rd5210, %rd5209;
	ld.global.u64 	%rd5213, [%rd677+600];
	xor.b64  	%rd5214, %rd5211, %rd5213;
	st.local.v2.u64 	[%rd3+592], {%rd5212, %rd5214};
	ld.global.u64 	%rd5215, [%rd677+608];
	ld.local.v2.u64 	{%rd5216, %rd5217}, [%rd3+608];
	xor.b64  	%rd5218, %rd5216, %rd5215;
	ld.global.u64 	%rd5219, [%rd677+616];
	xor.b64  	%rd5220, %rd5217, %rd5219;
	st.local.v2.u64 	[%rd3+608], {%rd5218, %rd5220};
	ld.global.u64 	%rd5221, [%rd677+624];
	ld.local.v2.u64 	{%rd5222, %rd5223}, [%rd3+624];
	xor.b64  	%rd5224, %rd5222, %rd5221;
	ld.global.u64 	%rd5225, [%rd677+632];
	xor.b64  	%rd5226, %rd5223, %rd5225;
	st.local.v2.u64 	[%rd3+624], {%rd5224, %rd5226};
	ld.global.u64 	%rd5227, [%rd677+640];
	ld.local.v2.u64 	{%rd5228, %rd5229}, [%rd3+640];
	xor.b64  	%rd5230, %rd5228, %rd5227;
	ld.global.u64 	%rd5231, [%rd677+648];
	xor.b64  	%rd5232, %rd5229, %rd5231;
	st.local.v2.u64 	[%rd3+640], {%rd5230, %rd5232};
	ld.global.u64 	%rd5233, [%rd677+656];
	ld.local.v2.u64 	{%rd5234, %rd5235}, [%rd3+656];
	xor.b64  	%rd5236, %rd5234, %rd5233;
	ld.global.u64 	%rd5237, [%rd677+664];
	xor.b64  	%rd5238, %rd5235, %rd5237;
	st.local.v2.u64 	[%rd3+656], {%rd5236, %rd5238};
	ld.global.u64 	%rd5239, [%rd677+672];
	ld.local.v2.u64 	{%rd5240, %rd5241}, [%rd3+672];
	xor.b64  	%rd5242, %rd5240, %rd5239;
	ld.global.u64 	%rd5243, [%rd677+680];
	xor.b64  	%rd5244, %rd5241, %rd5243;
	st.local.v2.u64 	[%rd3+672], {%rd5242, %rd5244};
	ld.global.u64 	%rd5245, [%rd677+688];
	ld.local.v2.u64 	{%rd5246, %rd5247}, [%rd3+688];
	xor.b64  	%rd5248, %rd5246, %rd5245;
	ld.global.u64 	%rd5249, [%rd677+696];
	xor.b64  	%rd5250, %rd5247, %rd5249;
	st.local.v2.u64 	[%rd3+688], {%rd5248, %rd5250};
	ld.global.u64 	%rd5251, [%rd677+704];
	ld.local.v2.u64 	{%rd5252, %rd5253}, [%rd3+704];
	xor.b64  	%rd5254, %rd5252, %rd5251;
	ld.global.u64 	%rd5255, [%rd677+712];
	xor.b64  	%rd5256, %rd5253, %rd5255;
	st.local.v2.u64 	[%rd3+704], {%rd5254, %rd5256};
	ld.global.u64 	%rd5257, [%rd677+720];
	ld.local.v2.u64 	{%rd5258, %rd5259}, [%rd3+720];
	xor.b64  	%rd5260, %rd5258, %rd5257;
	ld.global.u64 	%rd5261, [%rd677+728];
	xor.b64  	%rd5262, %rd5259, %rd5261;
	st.local.v2.u64 	[%rd3+720], {%rd5260, %rd5262};
	ld.global.u64 	%rd5263, [%rd677+736];
	ld.local.v2.u64 	{%rd5264, %rd5265}, [%rd3+736];
	xor.b64  	%rd5266, %rd5264, %rd5263;
	ld.global.u64 	%rd5267, [%rd677+744];
	xor.b64  	%rd5268, %rd5265, %rd5267;
	st.local.v2.u64 	[%rd3+736], {%rd5266, %rd5268};
	ld.global.u64 	%rd5269, [%rd677+752];
	ld.local.v2.u64 	{%rd5270, %rd5271}, [%rd3+752];
	xor.b64  	%rd5272, %rd5270, %rd5269;
	ld.global.u64 	%rd5273, [%rd677+760];
	xor.b64  	%rd5274, %rd5271, %rd5273;
	st.local.v2.u64 	[%rd3+752], {%rd5272, %rd5274};
	ld.global.u64 	%rd5275, [%rd677+768];
	ld.local.v2.u64 	{%rd5276, %rd5277}, [%rd3+768];
	xor.b64  	%rd5278, %rd5276, %rd5275;
	ld.global.u64 	%rd5279, [%rd677+776];
	xor.b64  	%rd5280, %rd5277, %rd5279;
	st.local.v2.u64 	[%rd3+768], {%rd5278, %rd5280};
	ld.global.u64 	%rd5281, [%rd677+784];
	ld.local.v2.u64 	{%rd5282, %rd5283}, [%rd3+784];
	xor.b64  	%rd5284, %rd5282, %rd5281;
	ld.global.u64 	%rd5285, [%rd677+792];
	xor.b64  	%rd5286, %rd5283, %rd5285;
	st.local.v2.u64 	[%rd3+784], {%rd5284, %rd5286};
	ld.global.u64 	%rd5287, [%rd677+800];
	ld.local.v2.u64 	{%rd5288, %rd5289}, [%rd3+800];
	xor.b64  	%rd5290, %rd5288, %rd5287;
	ld.global.u64 	%rd5291, [%rd677+808];
	xor.b64  	%rd5292, %rd5289, %rd5291;
	st.local.v2.u64 	[%rd3+800], {%rd5290, %rd5292};
	ld.global.u64 	%rd5293, [%rd677+816];
	ld.local.v2.u64 	{%rd5294, %rd5295}, [%rd3+816];
	xor.b64  	%rd5296, %rd5294, %rd5293;
	ld.global.u64 	%rd5297, [%rd677+824];
	xor.b64  	%rd5298, %rd5295, %rd5297;
	st.local.v2.u64 	[%rd3+816], {%rd5296, %rd5298};
	ld.global.u64 	%rd5299, [%rd677+832];
	ld.local.v2.u64 	{%rd5300, %rd5301}, [%rd3+832];
	xor.b64  	%rd5302, %rd5300, %rd5299;
	ld.global.u64 	%rd5303, [%rd677+840];
	xor.b64  	%rd5304, %rd5301, %rd5303;
	st.local.v2.u64 	[%rd3+832], {%rd5302, %rd5304};
	ld.global.u64 	%rd5305, [%rd677+848];
	ld.local.v2.u64 	{%rd5306, %rd5307}, [%rd3+848];
	xor.b64  	%rd5308, %rd5306, %rd5305;
	ld.global.u64 	%rd5309, [%rd677+856];
	xor.b64  	%rd5310, %rd5307, %rd5309;
	st.local.v2.u64 	[%rd3+848], {%rd5308, %rd5310};
	ld.global.u64 	%rd5311, [%rd677+864];
	ld.local.v2.u64 	{%rd5312, %rd5313}, [%rd3+864];
	xor.b64  	%rd5314, %rd5312, %rd5311;
	ld.global.u64 	%rd5315, [%rd677+872];
	xor.b64  	%rd5316, %rd5313, %rd5315;
	st.local.v2.u64 	[%rd3+864], {%rd5314, %rd5316};
	ld.global.u64 	%rd5317, [%rd677+880];
	ld.local.v2.u64 	{%rd5318, %rd5319}, [%rd3+880];
	xor.b64  	%rd5320, %rd5318, %rd5317;
	ld.global.u64 	%rd5321, [%rd677+888];
	xor.b64  	%rd5322, %rd5319, %rd5321;
	st.local.v2.u64 	[%rd3+880], {%rd5320, %rd5322};
	ld.global.u64 	%rd5323, [%rd677+896];
	ld.local.v2.u64 	{%rd5324, %rd5325}, [%rd3+896];
	xor.b64  	%rd5326, %rd5324, %rd5323;
	ld.global.u64 	%rd5327, [%rd677+904];
	xor.b64  	%rd5328, %rd5325, %rd5327;
	st.local.v2.u64 	[%rd3+896], {%rd5326, %rd5328};
	ld.global.u64 	%rd5329, [%rd677+912];
	ld.local.v2.u64 	{%rd5330, %rd5331}, [%rd3+912];
	xor.b64  	%rd5332, %rd5330, %rd5329;
	ld.global.u64 	%rd5333, [%rd677+920];
	xor.b64  	%rd5334, %rd5331, %rd5333;
	st.local.v2.u64 	[%rd3+912], {%rd5332, %rd5334};
	ld.global.u64 	%rd5335, [%rd677+928];
	ld.local.v2.u64 	{%rd5336, %rd5337}, [%rd3+928];
	xor.b64  	%rd5338, %rd5336, %rd5335;
	ld.global.u64 	%rd5339, [%rd677+936];
	xor.b64  	%rd5340, %rd5337, %rd5339;
	st.local.v2.u64 	[%rd3+928], {%rd5338, %rd5340};
	ld.global.u64 	%rd5341, [%rd677+944];
	ld.local.v2.u64 	{%rd5342, %rd5343}, [%rd3+944];
	xor.b64  	%rd5344, %rd5342, %rd5341;
	ld.global.u64 	%rd5345, [%rd677+952];
	xor.b64  	%rd5346, %rd5343, %rd5345;
	st.local.v2.u64 	[%rd3+944], {%rd5344, %rd5346};
	ld.global.u64 	%rd5347, [%rd677+960];
	ld.local.v2.u64 	{%rd5348, %rd5349}, [%rd3+960];
	xor.b64  	%rd5350, %rd5348, %rd5347;
	ld.global.u64 	%rd5351, [%rd677+968];
	xor.b64  	%rd5352, %rd5349, %rd5351;
	st.local.v2.u64 	[%rd3+960], {%rd5350, %rd5352};
	ld.global.u64 	%rd5353, [%rd677+976];
	ld.local.v2.u64 	{%rd5354, %rd5355}, [%rd3+976];
	xor.b64  	%rd5356, %rd5354, %rd5353;
	ld.global.u64 	%rd5357, [%rd677+984];
	xor.b64  	%rd5358, %rd5355, %rd5357;
	st.local.v2.u64 	[%rd3+976], {%rd5356, %rd5358};
	ld.global.u64 	%rd5359, [%rd677+992];
	ld.local.v2.u64 	{%rd5360, %rd5361}, [%rd3+992];
	xor.b64  	%rd5362, %rd5360, %rd5359;
	ld.global.u64 	%rd5363, [%rd677+1000];
	xor.b64  	%rd5364, %rd5361, %rd5363;
	st.local.v2.u64 	[%rd3+992], {%rd5362, %rd5364};
	ld.global.u64 	%rd5365, [%rd677+1008];
	ld.local.v2.u64 	{%rd5366, %rd5367}, [%rd3+1008];
	xor.b64  	%rd5368, %rd5366, %rd5365;
	ld.global.u64 	%rd5369, [%rd677+1016];
	xor.b64  	%rd5370, %rd5367, %rd5369;
	st.local.v2.u64 	[%rd3+1008], {%rd5368, %rd5370};
	mov.b32 	%r2582, 0;
$L__BB0_70:
	mul.wide.u32 	%rd5371, %r2582, 8;
	add.s64 	%rd5372, %rd3, %rd5371;
	ld.local.v2.u64 	{%rd5373, %rd5374}, [%rd5372];
	ld.local.v2.u64 	{%rd5375, %rd5376}, [%rd5372+16];
	ld.local.v2.u64 	{%rd5377, %rd5378}, [%rd5372+32];
	ld.local.v2.u64 	{%rd5379, %rd5380}, [%rd5372+48];
	ld.local.v2.u64 	{%rd5381, %rd5382}, [%rd5372+64];
	ld.local.v2.u64 	{%rd5383, %rd5384}, [%rd5372+80];
	ld.local.v2.u64 	{%rd5385, %rd5386}, [%rd5372+96];
	ld.local.v2.u64 	{%rd5387, %rd5388}, [%rd5372+112];
	shl.b64 	%rd5389, %rd5373, 1;
	and.b64  	%rd5390, %rd5389, 8589934590;
	and.b64  	%rd5391, %rd5377, 4294967295;
	add.s64 	%rd5392, %rd5377, %rd5373;
	mad.lo.s64 	%rd5393, %rd5391, %rd5390, %rd5392;
	xor.b64  	%rd5394, %rd5385, %rd5393;
	mov.b64 	{%r2048, %r2049}, %rd5394;
	mov.b64 	%rd5395, {%r2049, %r2048};
	shl.b64 	%rd5396, %rd5381, 1;
	and.b64  	%rd5397, %rd5396, 8589934590;
	and.b64  	%rd5398, %rd5395, 4294967295;
	add.s64 	%rd5399, %rd5395, %rd5381;
	mad.lo.s64 	%rd5400, %rd5398, %rd5397, %rd5399;
	xor.b64  	%rd5401, %rd5400, %rd5377;
	mov.b64 	{%r2050, %r2051}, %rd5401;
	shf.l.wrap.b32 	%r2052, %r2051, %r2050, 8;
	shf.l.wrap.b32 	%r2053, %r2050, %r2051, 8;
	mov.b64 	%rd5402, {%r2053, %r2052};
	shl.b64 	%rd5403, %rd5393, 1;
	and.b64  	%rd5404, %rd5403, 8589934590;
	and.b64  	%rd5405, %rd5402, 4294967295;
	add.s64 	%rd5406, %rd5402, %rd5393;
	mad.lo.s64 	%rd5407, %rd5405, %rd5404, %rd5406;
	xor.b64  	%rd5408, %rd5407, %rd5395;
	mov.b64 	{%r2054, %r2055}, %rd5408;
	shf.l.wrap.b32 	%r2056, %r2055, %r2054, 16;
	shf.l.wrap.b32 	%r2057, %r2054, %r2055, 16;
	mov.b64 	%rd5409, {%r2057, %r2056};
	shl.b64 	%rd5410, %rd5400, 1;
	and.b64  	%rd5411, %rd5410, 8589934590;
	and.b64  	%rd5412, %rd5409, 4294967295;
	add.s64 	%rd5413, %rd5409, %rd5400;
	mad.lo.s64 	%rd5414, %rd5412, %rd5411, %rd5413;
	xor.b64  	%rd5415, %rd5414, %rd5402;
	mov.b64 	{%r2058, %r2059}, %rd5415;
	shf.l.wrap.b32 	%r2060, %r2058, %r2059, 1;
	shf.l.wrap.b32 	%r2061, %r2059, %r2058, 1;
	mov.b64 	%rd5416, {%r2061, %r2060};
	shl.b64 	%rd5417, %rd5374, 1;
	and.b64  	%rd5418, %rd5417, 8589934590;
	and.b64  	%rd5419, %rd5378, 4294967295;
	add.s64 	%rd5420, %rd5378, %rd5374;
	mad.lo.s64 	%rd5421, %rd5419, %rd5418, %rd5420;
	xor.b64  	%rd5422, %rd5386, %rd5421;
	mov.b64 	{%r2062, %r2063}, %rd5422;
	mov.b64 	%rd5423, {%r2063, %r2062};
	shl.b64 	%rd5424, %rd5382, 1;
	and.b64  	%rd5425, %rd5424, 8589934590;
	and.b64  	%rd5426, %rd5423, 4294967295;
	add.s64 	%rd5427, %rd5423, %rd5382;
	mad.lo.s64 	%rd5428, %rd5426, %rd5425, %rd5427;
	xor.b64  	%rd5429, %rd5428, %rd5378;
	mov.b64 	{%r2064, %r2065}, %rd5429;
	shf.l.wrap.b32 	%r2066, %r2065, %r2064, 8;
	shf.l.wrap.b32 	%r2067, %r2064, %r2065, 8;
	mov.b64 	%rd5430, {%r2067, %r2066};
	shl.b64 	%rd5431, %rd5421, 1;
	and.b64  	%rd5432, %rd5431, 8589934590;
	and.b64  	%rd5433, %rd5430, 4294967295;
	add.s64 	%rd5434, %rd5430, %rd5421;
	mad.lo.s64 	%rd5435, %rd5433, %rd5432, %rd5434;
	xor.b64  	%rd5436, %rd5435, %rd5423;
	mov.b64 	{%r2068, %r2069}, %rd5436;
	shf.l.wrap.b32 	%r2070, %r2069, %r2068, 16;
	shf.l.wrap.b32 	%r2071, %r2068, %r2069, 16;
	mov.b64 	%rd5437, {%r2071, %r2070};
	shl.b64 	%rd5438, %rd5428, 1;
	and.b64  	%rd5439, %rd5438, 8589934590;
	and.b64  	%rd5440, %rd5437, 4294967295;
	add.s64 	%rd5441, %rd5437, %rd5428;
	mad.lo.s64 	%rd5442, %rd5440, %rd5439, %rd5441;
	xor.b64  	%rd5443, %rd5442, %rd5430;
	mov.b64 	{%r2072, %r2073}, %rd5443;
	shf.l.wrap.b32 	%r2074, %r2072, %r2073, 1;
	shf.l.wrap.b32 	%r2075, %r2073, %r2072, 1;
	mov.b64 	%rd5444, {%r2075, %r2074};
	shl.b64 	%rd5445, %rd5375, 1;
	and.b64  	%rd5446, %rd5445, 8589934590;
	and.b64  	%rd5447, %rd5379, 4294967295;
	add.s64 	%rd5448, %rd5379, %rd5375;
	mad.lo.s64 	%rd5449, %rd5447, %rd5446, %rd5448;
	xor.b64  	%rd5450, %rd5387, %rd5449;
	mov.b64 	{%r2076, %r2077}, %rd5450;
	mov.b64 	%rd5451, {%r2077, %r2076};
	shl.b64 	%rd5452, %rd5383, 1;
	and.b64  	%rd5453, %rd5452, 8589934590;
	and.b64  	%rd5454, %rd5451, 4294967295;
	add.s64 	%rd5455, %rd5451, %rd5383;
	mad.lo.s64 	%rd5456, %rd5454, %rd5453, %rd5455;
	xor.b64  	%rd5457, %rd5456, %rd5379;
	mov.b64 	{%r2078, %r2079}, %rd5457;
	shf.l.wrap.b32 	%r2080, %r2079, %r2078, 8;
	shf.l.wrap.b32 	%r2081, %r2078, %r2079, 8;
	mov.b64 	%rd5458, {%r2081, %r2080};
	shl.b64 	%rd5459, %rd5449, 1;
	and.b64  	%rd5460, %rd5459, 8589934590;
	and.b64  	%rd5461, %rd5458, 4294967295;
	add.s64 	%rd5462, %rd5458, %rd5449;
	mad.lo.s64 	%rd5463, %rd5461, %rd5460, %rd5462;
	xor.b64  	%rd5464, %rd5463, %rd5451;
	mov.b64 	{%r2082, %r2083}, %rd5464;
	shf.l.wrap.b32 	%r2084, %r2083, %r2082, 16;
	shf.l.wrap.b32 	%r2085, %r2082, %r2083, 16;
	mov.b64 	%rd5465, {%r2085, %r2084};
	shl.b64 	%rd5466, %rd5456, 1;
	and.b64  	%rd5467, %rd5466, 8589934590;
	and.b64  	%rd5468, %rd5465, 4294967295;
	add.s64 	%rd5469, %rd5465, %rd5456;
	mad.lo.s64 	%rd5470, %rd5468, %rd5467, %rd5469;
	xor.b64  	%rd5471, %rd5470, %rd5458;
	mov.b64 	{%r2086, %r2087}, %rd5471;
	shf.l.wrap.b32 	%r2088, %r2086, %r2087, 1;
	shf.l.wrap.b32 	%r2089, %r2087, %r2086, 1;
	mov.b64 	%rd5472, {%r2089, %r2088};
	shl.b64 	%rd5473, %rd5376, 1;
	and.b64  	%rd5474, %rd5473, 8589934590;
	and.b64  	%rd5475, %rd5380, 4294967295;
	add.s64 	%rd5476, %rd5380, %rd5376;
	mad.lo.s64 	%rd5477, %rd5475, %rd5474, %rd5476;
	xor.b64  	%rd5478, %rd5388, %rd5477;
	mov.b64 	{%r2090, %r2091}, %rd5478;
	mov.b64 	%rd5479, {%r2091, %r2090};
	shl.b64 	%rd5480, %rd5384, 1;
	and.b64  	%rd5481, %rd5480, 8589934590;
	and.b64  	%rd5482, %rd5479, 4294967295;
	add.s64 	%rd5483, %rd5479, %rd5384;
	mad.lo.s64 	%rd5484, %rd5482, %rd5481, %rd5483;
	xor.b64  	%rd5485, %rd5484, %rd5380;
	mov.b64 	{%r2092, %r2093}, %rd5485;
	shf.l.wrap.b32 	%r2094, %r2093, %r2092, 8;
	shf.l.wrap.b32 	%r2095, %r2092, %r2093, 8;
	mov.b64 	%rd5486, {%r2095, %r2094};
	shl.b64 	%rd5487, %rd5477, 1;
	and.b64  	%rd5488, %rd5487, 8589934590;
	and.b64  	%rd5489, %rd5486, 4294967295;
	add.s64 	%rd5490, %rd5486, %rd5477;
	mad.lo.s64 	%rd5491, %rd5489, %rd5488, %rd5490;
	xor.b64  	%rd5492, %rd5491, %rd5479;
	mov.b64 	{%r2096, %r2097}, %rd5492;
	shf.l.wrap.b32 	%r2098, %r2097, %r2096, 16;
	shf.l.wrap.b32 	%r2099, %r2096, %r2097, 16;
	mov.b64 	%rd5493, {%r2099, %r2098};
	shl.b64 	%rd5494, %rd5484, 1;
	and.b64  	%rd5495, %rd5494, 8589934590;
	and.b64  	%rd5496, %rd5493, 4294967295;
	add.s64 	%rd5497, %rd5493, %rd5484;
	mad.lo.s64 	%rd5498, %rd5496, %rd5495, %rd5497;
	xor.b64  	%rd5499, %rd5498, %rd5486;
	mov.b64 	{%r2100, %r2101}, %rd5499;
	shf.l.wrap.b32 	%r2102, %r2100, %r2101, 1;
	shf.l.wrap.b32 	%r2103, %r2101, %r2100, 1;
	mov.b64 	%rd5500, {%r2103, %r2102};
	shl.b64 	%rd5501, %rd5407, 1;
	and.b64  	%rd5502, %rd5501, 8589934590;
	and.b64  	%rd5503, %rd5444, 4294967295;
	add.s64 	%rd5504, %rd5444, %rd5407;
	mad.lo.s64 	%rd5505, %rd5503, %rd5502, %rd5504;
	xor.b64  	%rd5506, %rd5505, %rd5493;
	mov.b64 	{%r2104, %r2105}, %rd5506;
	mov.b64 	%rd5507, {%r2105, %r2104};
	shl.b64 	%rd5508, %rd5470, 1;
	and.b64  	%rd5509, %rd5508, 8589934590;
	and.b64  	%rd5510, %rd5507, 4294967295;
	add.s64 	%rd5511, %rd5507, %rd5470;
	mad.lo.s64 	%rd5512, %rd5510, %rd5509, %rd5511;
	xor.b64  	%rd5513, %rd5512, %rd5444;
	mov.b64 	{%r2106, %r2107}, %rd5513;
	shf.l.wrap.b32 	%r2108, %r2107, %r2106, 8;
	shf.l.wrap.b32 	%r2109, %r2106, %r2107, 8;
	mov.b64 	%rd5514, {%r2109, %r2108};
	shl.b64 	%rd5515, %rd5505, 1;
	and.b64  	%rd5516, %rd5515, 8589934590;
	and.b64  	%rd5517, %rd5514, 4294967295;
	add.s64 	%rd5518, %rd5514, %rd5505;
	mad.lo.s64 	%rd5519, %rd5517, %rd5516, %rd5518;
	xor.b64  	%rd5520, %rd5519, %rd5507;
	mov.b64 	{%r2110, %r2111}, %rd5520;
	shf.l.wrap.b32 	%r2112, %r2111, %r2110, 16;
	shf.l.wrap.b32 	%r2113, %r2110, %r2111, 16;
	mov.b64 	%rd5521, {%r2113, %r2112};
	shl.b64 	%rd5522, %rd5512, 1;
	and.b64  	%rd5523, %rd5522, 8589934590;
	and.b64  	%rd5524, %rd5521, 4294967295;
	add.s64 	%rd5525, %rd5521, %rd5512;
	mad.lo.s64 	%rd5526, %rd5524, %rd5523, %rd5525;
	xor.b64  	%rd5527, %rd5526, %rd5514;
	mov.b64 	{%r2114, %r2115}, %rd5527;
	shf.l.wrap.b32 	%r2116, %r2114, %r2115, 1;
	shf.l.wrap.b32 	%r2117, %r2115, %r2114, 1;
	mov.b64 	%rd5528, {%r2117, %r2116};
	shl.b64 	%rd5529, %rd5435, 1;
	and.b64  	%rd5530, %rd5529, 8589934590;
	and.b64  	%rd5531, %rd5472, 4294967295;
	add.s64 	%rd5532, %rd5472, %rd5435;
	mad.lo.s64 	%rd5533, %rd5531, %rd5530, %rd5532;
	xor.b64  	%rd5534, %rd5533, %rd5409;
	mov.b64 	{%r2118, %r2119}, %rd5534;
	mov.b64 	%rd5535, {%r2119, %r2118};
	shl.b64 	%rd5536, %rd5498, 1;
	and.b64  	%rd5537, %rd5536, 8589934590;
	and.b64  	%rd5538, %rd5535, 4294967295;
	add.s64 	%rd5539, %rd5535, %rd5498;
	mad.lo.s64 	%rd5540, %rd5538, %rd5537, %rd5539;
	xor.b64  	%rd5541, %rd5540, %rd5472;
	mov.b64 	{%r2120, %r2121}, %rd5541;
	shf.l.wrap.b32 	%r2122, %r2121, %r2120, 8;
	shf.l.wrap.b32 	%r2123, %r2120, %r2121, 8;
	mov.b64 	%rd5542, {%r2123, %r2122};
	shl.b64 	%rd5543, %rd5533, 1;
	and.b64  	%rd5544, %rd5543, 8589934590;
	and.b64  	%rd5545, %rd5542, 4294967295;
	add.s64 	%rd5546, %rd5542, %rd5533;
	mad.lo.s64 	%rd5547, %rd5545, %rd5544, %rd5546;
	xor.b64  	%rd5548, %rd5547, %rd5535;
	mov.b64 	{%r2124, %r2125}, %rd5548;
	shf.l.wrap.b32 	%r2126, %r2125, %r2124, 16;
	shf.l.wrap.b32 	%r2127, %r2124, %r2125, 16;
	mov.b64 	%rd5549, {%r2127, %r2126};
	shl.b64 	%rd5550, %rd5540, 1;
	and.b64  	%rd5551, %rd5550, 8589934590;
	and.b64  	%rd5552, %rd5549, 4294967295;
	add.s64 	%rd5553, %rd5549, %rd5540;
	mad.lo.s64 	%rd5554, %rd5552, %rd5551, %rd5553;
	xor.b64  	%rd5555, %rd5554, %rd5542;
	mov.b64 	{%r2128, %r2129}, %rd5555;
	shf.l.wrap.b32 	%r2130, %r2128, %r2129, 1;
	shf.l.wrap.b32 	%r2131, %r2129, %r2128, 1;
	mov.b64 	%rd5556, {%r2131, %r2130};
	shl.b64 	%rd5557, %rd5463, 1;
	and.b64  	%rd5558, %rd5557, 8589934590;
	and.b64  	%rd5559, %rd5500, 4294967295;
	add.s64 	%rd5560, %rd5500, %rd5463;
	mad.lo.s64 	%rd5561, %rd5559, %rd5558, %rd5560;
	xor.b64  	%rd5562, %rd5561, %rd5437;
	mov.b64 	{%r2132, %r2133}, %rd5562;
	mov.b64 	%rd5563, {%r2133, %r2132};
	shl.b64 	%rd5564, %rd5414, 1;
	and.b64  	%rd5565, %rd5564, 8589934590;
	and.b64  	%rd5566, %rd5563, 4294967295;
	add.s64 	%rd5567, %rd5563, %rd5414;
	mad.lo.s64 	%rd5568, %rd5566, %rd5565, %rd5567;
	xor.b64  	%rd5569, %rd5568, %rd5500;
	mov.b64 	{%r2134, %r2135}, %rd5569;
	shf.l.wrap.b32 	%r2136, %r2135, %r2134, 8;
	shf.l.wrap.b32 	%r2137, %r2134, %r2135, 8;
	mov.b64 	%rd5570, {%r2137, %r2136};
	shl.b64 	%rd5571, %rd5561, 1;
	and.b64  	%rd5572, %rd5571, 8589934590;
	and.b64  	%rd5573, %rd5570, 4294967295;
	add.s64 	%rd5574, %rd5570, %rd5561;
	mad.lo.s64 	%rd5575, %rd5573, %rd5572, %rd5574;
	xor.b64  	%rd5576, %rd5575, %rd5563;
	mov.b64 	{%r2138, %r2139}, %rd5576;
	shf.l.wrap.b32 	%r2140, %r2139, %r2138, 16;
	shf.l.wrap.b32 	%r2141, %r2138, %r2139, 16;
	mov.b64 	%rd5577, {%r2141, %r2140};
	shl.b64 	%rd5578, %rd5568, 1;
	and.b64  	%rd5579, %rd5578, 8589934590;
	and.b64  	%rd5580, %rd5577, 4294967295;
	add.s64 	%rd5581, %rd5577, %rd5568;
	mad.lo.s64 	%rd5582, %rd5580, %rd5579, %rd5581;
	xor.b64  	%rd5583, %rd5582, %rd5570;
	mov.b64 	{%r2142, %r2143}, %rd5583;
	shf.l.wrap.b32 	%r2144, %r2142, %r2143, 1;
	shf.l.wrap.b32 	%r2145, %r2143, %r2142, 1;
	mov.b64 	%rd5584, {%r2145, %r2144};
	shl.b64 	%rd5585, %rd5491, 1;
	and.b64  	%rd5586, %rd5585, 8589934590;
	and.b64  	%rd5587, %rd5416, 4294967295;
	add.s64 	%rd5588, %rd5416, %rd5491;
	mad.lo.s64 	%rd5589, %rd5587, %rd5586, %rd5588;
	xor.b64  	%rd5590, %rd5589, %rd5465;
	mov.b64 	{%r2146, %r2147}, %rd5590;
	mov.b64 	%rd5591, {%r2147, %r2146};
	shl.b64 	%rd5592, %rd5442, 1;
	and.b64  	%rd5593, %rd5592, 8589934590;
	and.b64  	%rd5594, %rd5591, 4294967295;
	add.s64 	%rd5595, %rd5591, %rd5442;
	mad.lo.s64 	%rd5596, %rd5594, %rd5593, %rd5595;
	xor.b64  	%rd5597, %rd5596, %rd5416;
	mov.b64 	{%r2148, %r2149}, %rd5597;
	shf.l.wrap.b32 	%r2150, %r2149, %r2148, 8;
	shf.l.wrap.b32 	%r2151, %r2148, %r2149, 8;
	mov.b64 	%rd5598, {%r2151, %r2150};
	shl.b64 	%rd5599, %rd5589, 1;
	and.b64  	%rd5600, %rd5599, 8589934590;
	and.b64  	%rd5601, %rd5598, 4294967295;
	add.s64 	%rd5602, %rd5598, %rd5589;
	mad.lo.s64 	%rd5603, %rd5601, %rd5600, %rd5602;
	xor.b64  	%rd5604, %rd5603, %rd5591;
	mov.b64 	{%r2152, %r2153}, %rd5604;
	shf.l.wrap.b32 	%r2154, %r2153, %r2152, 16;
	shf.l.wrap.b32 	%r2155, %r2152, %r2153, 16;
	mov.b64 	%rd5605, {%r2155, %r2154};
	shl.b64 	%rd5606, %rd5596, 1;
	and.b64  	%rd5607, %rd5606, 8589934590;
	and.b64  	%rd5608, %rd5605, 4294967295;
	add.s64 	%rd5609, %rd5605, %rd5596;
	mad.lo.s64 	%rd5610, %rd5608, %rd5607, %rd5609;
	xor.b64  	%rd5611, %rd5610, %rd5598;
	mov.b64 	{%r2156, %r2157}, %rd5611;
	shf.l.wrap.b32 	%r2158, %r2156, %r2157, 1;
	shf.l.wrap.b32 	%r2159, %r2157, %r2156, 1;
	mov.b64 	%rd5612, {%r2159, %r2158};
	st.local.v2.u64 	[%rd5372], {%rd5519, %rd5547};
	st.local.v2.u64 	[%rd5372+16], {%rd5575, %rd5603};
	st.local.v2.u64 	[%rd5372+32], {%rd5612, %rd5528};
	st.local.v2.u64 	[%rd5372+48], {%rd5556, %rd5584};
	st.local.v2.u64 	[%rd5372+64], {%rd5582, %rd5610};
	st.local.v2.u64 	[%rd5372+80], {%rd5526, %rd5554};
	st.local.v2.u64 	[%rd5372+96], {%rd5549, %rd5577};
	st.local.v2.u64 	[%rd5372+112], {%rd5605, %rd5521};
	add.s32 	%r50, %r2582, 16;
	setp.lt.u32 	%p42, %r2582, 112;
	mov.u32 	%r2582, %r50;
	@%p42 bra 	$L__BB0_70;
	mov.b32 	%r2583, 0;
$L__BB0_72:
	mul.wide.u32 	%rd5613, %r2583, 8;
	add.s64 	%rd5614, %rd3, %rd5613;
	ld.local.v2.u64 	{%rd5615, %rd5616}, [%rd5614];
	ld.local.v2.u64 	{%rd5617, %rd5618}, [%rd5614+128];
	ld.local.v2.u64 	{%rd5619, %rd5620}, [%rd5614+256];
	ld.local.v2.u64 	{%rd5621, %rd5622}, [%rd5614+384];
	ld.local.v2.u64 	{%rd5623, %rd5624}, [%rd5614+512];
	ld.local.v2.u64 	{%rd5625, %rd5626}, [%rd5614+640];
	ld.local.v2.u64 	{%rd5627, %rd5628}, [%rd5614+768];
	ld.local.v2.u64 	{%rd5629, %rd5630}, [%rd5614+896];
	shl.b64 	%rd5631, %rd5615, 1;
	and.b64  	%rd5632, %rd5631, 8589934590;
	and.b64  	%rd5633, %rd5619, 4294967295;
	add.s64 	%rd5634, %rd5619, %rd5615;
	mad.lo.s64 	%rd5635, %rd5633, %rd5632, %rd5634;
	xor.b64  	%rd5636, %rd5627, %rd5635;
	mov.b64 	{%r2161, %r2162}, %rd5636;
	mov.b64 	%rd5637, {%r2162, %r2161};
	shl.b64 	%rd5638, %rd5623, 1;
	and.b64  	%rd5639, %rd5638, 8589934590;
	and.b64  	%rd5640, %rd5637, 4294967295;
	add.s64 	%rd5641, %rd5637, %rd5623;
	mad.lo.s64 	%rd5642, %rd5640, %rd5639, %rd5641;
	xor.b64  	%rd5643, %rd5642, %rd5619;
	mov.b64 	{%r2163, %r2164}, %rd5643;
	shf.l.wrap.b32 	%r2165, %r2164, %r2163, 8;
	shf.l.wrap.b32 	%r2166, %r2163, %r2164, 8;
	mov.b64 	%rd5644, {%r2166, %r2165};
	shl.b64 	%rd5645, %rd5635, 1;
	and.b64  	%rd5646, %rd5645, 8589934590;
	and.b64  	%rd5647, %rd5644, 4294967295;
	add.s64 	%rd5648, %rd5644, %rd5635;
	mad.lo.s64 	%rd5649, %rd5647, %rd5646, %rd5648;
	xor.b64  	%rd5650, %rd5649, %rd5637;
	mov.b64 	{%r2167, %r2168}, %rd5650;
	shf.l.wrap.b32 	%r2169, %r2168, %r2167, 16;
	shf.l.wrap.b32 	%r2170, %r2167, %r2168, 16;
	mov.b64 	%rd5651, {%r2170, %r2169};
	shl.b64 	%rd5652, %rd5642, 1;
	and.b64  	%rd5653, %rd5652, 8589934590;
	and.b64  	%rd5654, %rd5651, 4294967295;
	add.s64 	%rd5655, %rd5651, %rd5642;
	mad.lo.s64 	%rd5656, %rd5654, %rd5653, %rd5655;
	xor.b64  	%rd5657, %rd5656, %rd5644;
	mov.b64 	{%r2171, %r2172}, %rd5657;
	shf.l.wrap.b32 	%r2173, %r2171, %r2172, 1;
	shf.l.wrap.b32 	%r2174, %r2172, %r2171, 1;
	mov.b64 	%rd5658, {%r2174, %r2173};
	shl.b64 	%rd5659, %rd5616, 1;
	and.b64  	%rd5660, %rd5659, 8589934590;
	and.b64  	%rd5661, %rd5620, 4294967295;
	add.s64 	%rd5662, %rd5620, %rd5616;
	mad.lo.s64 	%rd5663, %rd5661, %rd5660, %rd5662;
	xor.b64  	%rd5664, %rd5628, %rd5663;
	mov.b64 	{%r2175, %r2176}, %rd5664;
	mov.b64 	%rd5665, {%r2176, %r2175};
	shl.b64 	%rd5666, %rd5624, 1;
	and.b64  	%rd5667, %rd5666, 8589934590;
	and.b64  	%rd5668, %rd5665, 4294967295;
	add.s64 	%rd5669, %rd5665, %rd5624;
	mad.lo.s64 	%rd5670, %rd5668, %rd5667, %rd5669;
	xor.b64  	%rd5671, %rd5670, %rd5620;
	mov.b64 	{%r2177, %r2178}, %rd5671;
	shf.l.wrap.b32 	%r2179, %r2178, %r2177, 8;
	shf.l.wrap.b32 	%r2180, %r2177, %r2178, 8;
	mov.b64 	%rd5672, {%r2180, %r2179};
	shl.b64 	%rd5673, %rd5663, 1;
	and.b64  	%rd5674, %rd5673, 8589934590;
	and.b64  	%rd5675, %rd5672, 4294967295;
	add.s64 	%rd5676, %rd5672, %rd5663;
	mad.lo.s64 	%rd5677, %rd5675, %rd5674, %rd5676;
	xor.b64  	%rd5678, %rd5677, %rd5665;
	mov.b64 	{%r2181, %r2182}, %rd5678;
	shf.l.wrap.b32 	%r2183, %r2182, %r2181, 16;
	shf.l.wrap.b32 	%r2184, %r2181, %r2182, 16;
	mov.b64 	%rd5679, {%r2184, %r2183};
	shl.b64 	%rd5680, %rd5670, 1;
	and.b64  	%rd5681, %rd5680, 8589934590;
	and.b64  	%rd5682, %rd5679, 4294967295;
	add.s64 	%rd5683, %rd5679, %rd5670;
	mad.lo.s64 	%rd5684, %rd5682, %rd5681, %rd5683;
	xor.b64  	%rd5685, %rd5684, %rd5672;
	mov.b64 	{%r2185, %r2186}, %rd5685;
	shf.l.wrap.b32 	%r2187, %r2185, %r2186, 1;
	shf.l.wrap.b32 	%r2188, %r2186, %r2185, 1;
	mov.b64 	%rd5686, {%r2188, %r2187};
	shl.b64 	%rd5687, %rd5617, 1;
	and.b64  	%rd5688, %rd5687, 8589934590;
	and.b64  	%rd5689, %rd5621, 4294967295;
	add.s64 	%rd5690, %rd5621, %rd5617;
	mad.lo.s64 	%rd5691, %rd5689, %rd5688, %rd5690;
	xor.b64  	%rd5692, %rd5629, %rd5691;
	mov.b64 	{%r2189, %r2190}, %rd5692;
	mov.b64 	%rd5693, {%r2190, %r2189};
	shl.b64 	%rd5694, %rd5625, 1;
	and.b64  	%rd5695, %rd5694, 8589934590;
	and.b64  	%rd5696, %rd5693, 4294967295;
	add.s64 	%rd5697, %rd5693, %rd5625;
	mad.lo.s64 	%rd5698, %rd5696, %rd5695, %rd5697;
	xor.b64  	%rd5699, %rd5698, %rd5621;
	mov.b64 	{%r2191, %r2192}, %rd5699;
	shf.l.wrap.b32 	%r2193, %r2192, %r2191, 8;
	shf.l.wrap.b32 	%r2194, %r2191, %r2192, 8;
	mov.b64 	%rd5700, {%r2194, %r2193};
	shl.b64 	%rd5701, %rd5691, 1;
	and.b64  	%rd5702, %rd5701, 8589934590;
	and.b64  	%rd5703, %rd5700, 4294967295;
	add.s64 	%rd5704, %rd5700, %rd5691;
	mad.lo.s64 	%rd5705, %rd5703, %rd5702, %rd5704;
	xor.b64  	%rd5706, %rd5705, %rd5693;
	mov.b64 	{%r2195, %r2196}, %rd5706;
	shf.l.wrap.b32 	%r2197, %r2196, %r2195, 16;
	shf.l.wrap.b32 	%r2198, %r2195, %r2196, 16;
	mov.b64 	%rd5707, {%r2198, %r2197};
	shl.b64 	%rd5708, %rd5698, 1;
	and.b64  	%rd5709, %rd5708, 8589934590;
	and.b64  	%rd5710, %rd5707, 4294967295;
	add.s64 	%rd5711, %rd5707, %rd5698;
	mad.lo.s64 	%rd5712, %rd5710, %rd5709, %rd5711;
	xor.b64  	%rd5713, %rd5712, %rd5700;
	mov.b64 	{%r2199, %r2200}, %rd5713;
	shf.l.wrap.b32 	%r2201, %r2199, %r2200, 1;
	shf.l.wrap.b32 	%r2202, %r2200, %r2199, 1;
	mov.b64 	%rd5714, {%r2202, %r2201};
	shl.b64 	%rd5715, %rd5618, 1;
	and.b64  	%rd5716, %rd5715, 8589934590;
	and.b64  	%rd5717, %rd5622, 4294967295;
	add.s64 	%rd5718, %rd5622, %rd5618;
	mad.lo.s64 	%rd5719, %rd5717, %rd5716, %rd5718;
	xor.b64  	%rd5720, %rd5630, %rd5719;
	mov.b64 	{%r2203, %r2204}, %rd5720;
	mov.b64 	%rd5721, {%r2204, %r2203};
	shl.b64 	%rd5722, %rd5626, 1;
	and.b64  	%rd5723, %rd5722, 8589934590;
	and.b64  	%rd5724, %rd5721, 4294967295;
	add.s64 	%rd5725, %rd5721, %rd5626;
	mad.lo.s64 	%rd5726, %rd5724, %rd5723, %rd5725;
	xor.b64  	%rd5727, %rd5726, %rd5622;
	mov.b64 	{%r2205, %r2206}, %rd5727;
	shf.l.wrap.b32 	%r2207, %r2206, %r2205, 8;
	shf.l.wrap.b32 	%r2208, %r2205, %r2206, 8;
	mov.b64 	%rd5728, {%r2208, %r2207};
	shl.b64 	%rd5729, %rd5719, 1;
	and.b64  	%rd5730, %rd5729, 8589934590;
	and.b64  	%rd5731, %rd5728, 4294967295;
	add.s64 	%rd5732, %rd5728, %rd5719;
	mad.lo.s64 	%rd5733, %rd5731, %rd5730, %rd5732;
	xor.b64  	%rd5734, %rd5733, %rd5721;
	mov.b64 	{%r2209, %r2210}, %rd5734;
	shf.l.wrap.b32 	%r2211, %r2210, %r2209, 16;
	shf.l.wrap.b32 	%r2212, %r2209, %r2210, 16;
	mov.b64 	%rd5735, {%r2212, %r2211};
	shl.b64 	%rd5736, %rd5726, 1;
	and.b64  	%rd5737, %rd5736, 8589934590;
	and.b64  	%rd5738, %rd5735, 4294967295;
	add.s64 	%rd5739, %rd5735, %rd5726;
	mad.lo.s64 	%rd5740, %rd5738, %rd5737, %rd5739;
	xor.b64  	%rd5741, %rd5740, %rd5728;
	mov.b64 	{%r2213, %r2214}, %rd5741;
	shf.l.wrap.b32 	%r2215, %r2213, %r2214, 1;
	shf.l.wrap.b32 	%r2216, %r2214, %r2213, 1;
	mov.b64 	%rd5742, {%r2216, %r2215};
	shl.b64 	%rd5743, %rd5649, 1;
	and.b64  	%rd5744, %rd5743, 8589934590;
	and.b64  	%rd5745, %rd5686, 4294967295;
	add.s64 	%rd5746, %rd5686, %rd5649;
	mad.lo.s64 	%rd5747, %rd5745, %rd5744, %rd5746;
	xor.b64  	%rd5748, %rd5747, %rd5735;
	mov.b64 	{%r2217, %r2218}, %rd5748;
	mov.b64 	%rd5749, {%r2218, %r2217};
	shl.b64 	%rd5750, %rd5712, 1;
	and.b64  	%rd5751, %rd5750, 8589934590;
	and.b64  	%rd5752, %rd5749, 4294967295;
	add.s64 	%rd5753, %rd5749, %rd5712;
	mad.lo.s64 	%rd5754, %rd5752, %rd5751, %rd5753;
	xor.b64  	%rd5755, %rd5754, %rd5686;
	mov.b64 	{%r2219, %r2220}, %rd5755;
	shf.l.wrap.b32 	%r2221, %r2220, %r2219, 8;
	shf.l.wrap.b32 	%r2222, %r2219, %r2220, 8;
	mov.b64 	%rd5756, {%r2222, %r2221};
	shl.b64 	%rd5757, %rd5747, 1;
	and.b64  	%rd5758, %rd5757, 8589934590;
	and.b64  	%rd5759, %rd5756, 4294967295;
	add.s64 	%rd5760, %rd5756, %rd5747;
	mad.lo.s64 	%rd5761, %rd5759, %rd5758, %rd5760;
	xor.b64  	%rd5762, %rd5761, %rd5749;
	mov.b64 	{%r2223, %r2224}, %rd5762;
	shf.l.wrap.b32 	%r2225, %r2224, %r2223, 16;
	shf.l.wrap.b32 	%r2226, %r2223, %r2224, 16;
	mov.b64 	%rd5763, {%r2226, %r2225};
	shl.b64 	%rd5764, %rd5754, 1;
	and.b64  	%rd5765, %rd5764, 8589934590;
	and.b64  	%rd5766, %rd5763, 4294967295;
	add.s64 	%rd5767, %rd5763, %rd5754;
	mad.lo.s64 	%rd5768, %rd5766, %rd5765, %rd5767;
	xor.b64  	%rd5769, %rd5768, %rd5756;
	mov.b64 	{%r2227, %r2228}, %rd5769;
	shf.l.wrap.b32 	%r2229, %r2227, %r2228, 1;
	shf.l.wrap.b32 	%r2230, %r2228, %r2227, 1;
	mov.b64 	%rd5770, {%r2230, %r2229};
	shl.b64 	%rd5771, %rd5677, 1;
	and.b64  	%rd5772, %rd5771, 8589934590;
	and.b64  	%rd5773, %rd5714, 4294967295;
	add.s64 	%rd5774, %rd5714, %rd5677;
	mad.lo.s64 	%rd5775, %rd5773, %rd5772, %rd5774;
	xor.b64  	%rd5776, %rd5775, %rd5651;
	mov.b64 	{%r2231, %r2232}, %rd5776;
	mov.b64 	%rd5777, {%r2232, %r2231};
	shl.b64 	%rd5778, %rd5740, 1;
	and.b64  	%rd5779, %rd5778, 8589934590;
	and.b64  	%rd5780, %rd5777, 4294967295;
	add.s64 	%rd5781, %rd5777, %rd5740;
	mad.lo.s64 	%rd5782, %rd5780, %rd5779, %rd5781;
	xor.b64  	%rd5783, %rd5782, %rd5714;
	mov.b64 	{%r2233, %r2234}, %rd5783;
	shf.l.wrap.b32 	%r2235, %r2234, %r2233, 8;
	shf.l.wrap.b32 	%r2236, %r2233, %r2234, 8;
	mov.b64 	%rd5784, {%r2236, %r2235};
	shl.b64 	%rd5785, %rd5775, 1;
	and.b64  	%rd5786, %rd5785, 8589934590;
	and.b64  	%rd5787, %rd5784, 4294967295;
	add.s64 	%rd5788, %rd5784, %rd5775;
	mad.lo.s64 	%rd5789, %rd5787, %rd5786, %rd5788;
	xor.b64  	%rd5790, %rd5789, %rd5777;
	mov.b64 	{%r2237, %r2238}, %rd5790;
	shf.l.wrap.b32 	%r2239, %r2238, %r2237, 16;
	shf.l.wrap.b32 	%r2240, %r2237, %r2238, 16;
	mov.b64 	%rd5791, {%r2240, %r2239};
	shl.b64 	%rd5792, %rd5782, 1;
	and.b64  	%rd5793, %rd5792, 8589934590;
	and.b64  	%rd5794, %rd5791, 4294967295;
	add.s64 	%rd5795, %rd5791, %rd5782;
	mad.lo.s64 	%rd5796, %rd5794, %rd5793, %rd5795;
	xor.b64  	%rd5797, %rd5796, %rd5784;
	mov.b64 	{%r2241, %r2242}, %rd5797;
	shf.l.wrap.b32 	%r2243, %r2241, %r2242, 1;
	shf.l.wrap.b32 	%r2244, %r2242, %r2241, 1;
	mov.b64 	%rd5798, {%r2244, %r2243};
	shl.b64 	%rd5799, %rd5705, 1;
	and.b64  	%rd5800, %rd5799, 8589934590;
	and.b64  	%rd5801, %rd5742, 4294967295;
	add.s64 	%rd5802, %rd5742, %rd5705;
	mad.lo.s64 	%rd5803, %rd5801, %rd5800, %rd5802;
	xor.b64  	%rd5804, %rd5803, %rd5679;
	mov.b64 	{%r2245, %r2246}, %rd5804;
	mov.b64 	%rd5805, {%r2246, %r2245};
	shl.b64 	%rd5806, %rd5656, 1;
	and.b64  	%rd5807, %rd5806, 8589934590;
	and.b64  	%rd5808, %rd5805, 4294967295;
	add.s64 	%rd5809, %rd5805, %rd5656;
	mad.lo.s64 	%rd5810, %rd5808, %rd5807, %rd5809;
	xor.b64  	%rd5811, %rd5810, %rd5742;
	mov.b64 	{%r2247, %r2248}, %rd5811;
	shf.l.wrap.b32 	%r2249, %r2248, %r2247, 8;
	shf.l.wrap.b32 	%r2250, %r2247, %r2248, 8;
	mov.b64 	%rd5812, {%r2250, %r2249};
	shl.b64 	%rd5813, %rd5803, 1;
	and.b64  	%rd5814, %rd5813, 8589934590;
	and.b64  	%rd5815, %rd5812, 4294967295;
	add.s64 	%rd5816, %rd5812, %rd5803;
	mad.lo.s64 	%rd5817, %rd5815, %rd5814, %rd5816;
	xor.b64  	%rd5818, %rd5817, %rd5805;
	mov.b64 	{%r2251, %r2252}, %rd5818;
	shf.l.wrap.b32 	%r2253, %r2252, %r2251, 16;
	shf.l.wrap.b32 	%r2254, %r2251, %r2252, 16;
	mov.b64 	%rd5819, {%r2254, %r2253};
	shl.b64 	%rd5820, %rd5810, 1;
	and.b64  	%rd5821, %rd5820, 8589934590;
	and.b64  	%rd5822, %rd5819, 4294967295;
	add.s64 	%rd5823, %rd5819, %rd5810;
	mad.lo.s64 	%rd5824, %rd5822, %rd5821, %rd5823;
	xor.b64  	%rd5825, %rd5824, %rd5812;
	mov.b64 	{%r2255, %r2256}, %rd5825;
	shf.l.wrap.b32 	%r2257, %r2255, %r2256, 1;
	shf.l.wrap.b32 	%r2258, %r2256, %r2255, 1;
	mov.b64 	%rd5826, {%r2258, %r2257};
	shl.b64 	%rd5827, %rd5733, 1;
	and.b64  	%rd5828, %rd5827, 8589934590;
	and.b64  	%rd5829, %rd5658, 4294967295;
	add.s64 	%rd5830, %rd5658, %rd5733;
	mad.lo.s64 	%rd5831, %rd5829, %rd5828, %rd5830;
	xor.b64  	%rd5832, %rd5831, %rd5707;
	mov.b64 	{%r2259, %r2260}, %rd5832;
	mov.b64 	%rd5833, {%r2260, %r2259};
	shl.b64 	%rd5834, %rd5684, 1;
	and.b64  	%rd5835, %rd5834, 8589934590;
	and.b64  	%rd5836, %rd5833, 4294967295;
	add.s64 	%rd5837, %rd5833, %rd5684;
	mad.lo.s64 	%rd5838, %rd5836, %rd5835, %rd5837;
	xor.b64  	%rd5839, %rd5838, %rd5658;
	mov.b64 	{%r2261, %r2262}, %rd5839;
	shf.l.wrap.b32 	%r2263, %r2262, %r2261, 8;
	shf.l.wrap.b32 	%r2264, %r2261, %r2262, 8;
	mov.b64 	%rd5840, {%r2264, %r2263};
	shl.b64 	%rd5841, %rd5831, 1;
	and.b64  	%rd5842, %rd5841, 8589934590;
	and.b64  	%rd5843, %rd5840, 4294967295;
	add.s64 	%rd5844, %rd5840, %rd5831;
	mad.lo.s64 	%rd5845, %rd5843, %rd5842, %rd5844;
	xor.b64  	%rd5846, %rd5845, %rd5833;
	mov.b64 	{%r2265, %r2266}, %rd5846;
	shf.l.wrap.b32 	%r2267, %r2266, %r2265, 16;
	shf.l.wrap.b32 	%r2268, %r2265, %r2266, 16;
	mov.b64 	%rd5847, {%r2268, %r2267};
	shl.b64 	%rd5848, %rd5838, 1;
	and.b64  	%rd5849, %rd5848, 8589934590;
	and.b64  	%rd5850, %rd5847, 4294967295;
	add.s64 	%rd5851, %rd5847, %rd5838;
	mad.lo.s64 	%rd5852, %rd5850, %rd5849, %rd5851;
	xor.b64  	%rd5853, %rd5852, %rd5840;
	mov.b64 	{%r2269, %r2270}, %rd5853;
	shf.l.wrap.b32 	%r2271, %r2269, %r2270, 1;
	shf.l.wrap.b32 	%r2272, %r2270, %r2269, 1;
	mov.b64 	%rd5854, {%r2272, %r2271};
	st.local.v2.u64 	[%rd5614], {%rd5761, %rd5789};
	st.local.v2.u64 	[%rd5614+128], {%rd5817, %rd5845};
	st.local.v2.u64 	[%rd5614+256], {%rd5854, %rd5770};
	st.local.v2.u64 	[%rd5614+384], {%rd5798, %rd5826};
	st.local.v2.u64 	[%rd5614+512], {%rd5824, %rd5852};
	st.local.v2.u64 	[%rd5614+640], {%rd5768, %rd5796};
	st.local.v2.u64 	[%rd5614+768], {%rd5791, %rd5819};
	st.local.v2.u64 	[%rd5614+896], {%rd5847, %rd5763};
	add.s32 	%r52, %r2583, 2;
	setp.lt.u32 	%p43, %r2583, 14;
	mov.u32 	%r2583, %r52;
	@%p43 bra 	$L__BB0_72;
	mul.wide.u32 	%rd5855, %r2575, 1024;
	add.s64 	%rd678, %rd676, %rd5855;
	mov.b32 	%r2584, 0;
$L__BB0_74:
	mul.wide.u32 	%rd5856, %r2584, 8;
	add.s64 	%rd5857, %rd674, %rd5856;
	ld.global.u64 	%rd5858, [%rd5857];
	add.s64 	%rd5859, %rd677, %rd5856;
	ld.global.u64 	%rd5860, [%rd5859];
	xor.b64  	%rd5861, %rd5860, %rd5858;
	add.s64 	%rd5862, %rd3, %rd5856;
	ld.local.v2.u64 	{%rd5863, %rd5864}, [%rd5862];
	xor.b64  	%rd5865, %rd5861, %rd5863;
	add.s64 	%rd5866, %rd678, %rd5856;
	ld.global.u64 	%rd5867, [%rd5866];
	xor.b64  	%rd5868, %rd5865, %rd5867;
	st.global.u64 	[%rd5866], %rd5868;
	ld.global.u64 	%rd5869, [%rd5857+8];
	ld.global.u64 	%rd5870, [%rd5859+8];
	xor.b64  	%rd5871, %rd5870, %rd5869;
	xor.b64  	%rd5872, %rd5871, %rd5864;
	ld.global.u64 	%rd5873, [%rd5866+8];
	xor.b64  	%rd5874, %rd5872, %rd5873;
	st.global.u64 	[%rd5866+8], %rd5874;
	ld.global.u64 	%rd5875, [%rd5857+16];
	ld.global.u64 	%rd5876, [%rd5859+16];
	xor.b64  	%rd5877, %rd5876, %rd5875;
	ld.local.v2.u64 	{%rd5878, %rd5879}, [%rd5862+16];
	xor.b64  	%rd5880, %rd5877, %rd5878;
	ld.global.u64 	%rd5881, [%rd5866+16];
	xor.b64  	%rd5882, %rd5880, %rd5881;
	st.global.u64 	[%rd5866+16], %rd5882;
	ld.global.u64 	%rd5883, [%rd5857+24];
	ld.global.u64 	%rd5884, [%rd5859+24];
	xor.b64  	%rd5885, %rd5884, %rd5883;
	xor.b64  	%rd5886, %rd5885, %rd5879;
	ld.global.u64 	%rd5887, [%rd5866+24];
	xor.b64  	%rd5888, %rd5886, %rd5887;
	st.global.u64 	[%rd5866+24], %rd5888;
	ld.global.u64 	%rd5889, [%rd5857+32];
	ld.global.u64 	%rd5890, [%rd5859+32];
	xor.b64  	%rd5891, %rd5890, %rd5889;
	ld.local.v2.u64 	{%rd5892, %rd5893}, [%rd5862+32];
	xor.b64  	%rd5894, %rd5891, %rd5892;
	ld.global.u64 	%rd5895, [%rd5866+32];
	xor.b64  	%rd5896, %rd5894, %rd5895;
	st.global.u64 	[%rd5866+32], %rd5896;
	ld.global.u64 	%rd5897, [%rd5857+40];
	ld.global.u64 	%rd5898, [%rd5859+40];
	xor.b64  	%rd5899, %rd5898, %rd5897;
	xor.b64  	%rd5900, %rd5899, %rd5893;
	ld.global.u64 	%rd5901, [%rd5866+40];
	xor.b64  	%rd5902, %rd5900, %rd5901;
	st.global.u64 	[%rd5866+40], %rd5902;
	ld.global.u64 	%rd5903, [%rd5857+48];
	ld.global.u64 	%rd5904, [%rd5859+48];
	xor.b64  	%rd5905, %rd5904, %rd5903;
	ld.local.v2.u64 	{%rd5906, %rd5907}, [%rd5862+48];
	xor.b64  	%rd5908, %rd5905, %rd5906;
	ld.global.u64 	%rd5909, [%rd5866+48];
	xor.b64  	%rd5910, %rd5908, %rd5909;
	st.global.u64 	[%rd5866+48], %rd5910;
	ld.global.u64 	%rd5911, [%rd5857+56];
	ld.global.u64 	%rd5912, [%rd5859+56];
	xor.b64  	%rd5913, %rd5912, %rd5911;
	xor.b64  	%rd5914, %rd5913, %rd5907;
	ld.global.u64 	%rd5915, [%rd5866+56];
	xor.b64  	%rd5916, %rd5914, %rd5915;
	st.global.u64 	[%rd5866+56], %rd5916;
	add.s32 	%r2584, %r2584, 8;
	setp.ne.s32 	%p44, %r2584, 128;
	@%p44 bra 	$L__BB0_74;
	add.s32 	%r2576, %r2576, 1;
	add.s32 	%r2575, %r2575, 1;
	setp.ne.s32 	%p45, %r2575, %r2567;
	@%p45 bra 	$L__BB0_52;
	add.s32 	%r2568, %r2568, 1;
	add.s32 	%r2567, %r2032, 256;
	setp.ne.s32 	%p46, %r2568, 4;
	@%p46 bra 	$L__BB0_39;
	add.s32 	%r2566, %r2566, 1;
	setp.ne.s32 	%p47, %r2566, 3;
	@%p47 bra 	$L__BB0_38;
	ld.global.u8 	%rd5917, [%rd676+523264];
	ld.global.u8 	%rd5918, [%rd676+523265];
	shl.b64 	%rd5919, %rd5918, 8;
	or.b64  	%rd5920, %rd5919, %rd5917;
	ld.global.u8 	%rd5921, [%rd676+523266];
	shl.b64 	%rd5922, %rd5921, 16;
	ld.global.u8 	%rd5923, [%rd676+523267];
	shl.b64 	%rd5924, %rd5923, 24;
	or.b64  	%rd5925, %rd5924, %rd5922;
	or.b64  	%rd5926, %rd5925, %rd5920;
	ld.global.u8 	%rd5927, [%rd676+523268];
	ld.global.u8 	%rd5928, [%rd676+523269];
	shl.b64 	%rd5929, %rd5928, 8;
	or.b64  	%rd5930, %rd5929, %rd5927;
	ld.global.u8 	%rd5931, [%rd676+523270];
	shl.b64 	%rd5932, %rd5931, 16;
	ld.global.u8 	%rd5933, [%rd676+523271];
	shl.b64 	%rd5934, %rd5933, 24;
	or.b64  	%rd5935, %rd5934, %rd5932;
	or.b64  	%rd5936, %rd5935, %rd5930;
	shl.b64 	%rd5937, %rd5936, 32;
	or.b64  	%rd5938, %rd5937, %rd5926;
	ld.global.u8 	%rd5939, [%rd676+523272];
	ld.global.u8 	%rd5940, [%rd676+523273];
	shl.b64 	%rd5941, %rd5940, 8;
	or.b64  	%rd5942, %rd5941, %rd5939;
	ld.global.u8 	%rd5943, [%rd676+523274];
	shl.b64 	%rd5944, %rd5943, 16;
	ld.global.u8 	%rd5945, [%rd676+523275];
	shl.b64 	%rd5946, %rd5945, 24;
	or.b64  	%rd5947, %rd5946, %rd5944;
	or.b64  	%rd5948, %rd5947, %rd5942;
	ld.global.u8 	%rd5949, [%rd676+523276];
	ld.global.u8 	%rd5950, [%rd676+523277];
	shl.b64 	%rd5951, %rd5950, 8;
	or.b64  	%rd5952, %rd5951, %rd5949;
	ld.global.u8 	%rd5953, [%rd676+523278];
	shl.b64 	%rd5954, %rd5953, 16;
	ld.global.u8 	%rd5955, [%rd676+523279];
	shl.b64 	%rd5956, %rd5955, 24;
	or.b64  	%rd5957, %rd5956, %rd5954;
	or.b64  	%rd5958, %rd5957, %rd5952;
	shl.b64 	%rd5959, %rd5958, 32;
	or.b64  	%rd5960, %rd5959, %rd5948;
	st.local.v2.u64 	[%rd8], {%rd5938, %rd5960};
	ld.global.u8 	%rd5961, [%rd676+523280];
	ld.global.u8 	%rd5962, [%rd676+523281];
	shl.b64 	%rd5963, %rd5962, 8;
	or.b64  	%rd5964, %rd5963, %rd5961;
	ld.global.u8 	%rd5965, [%rd676+523282];
	shl.b64 	%rd5966, %rd5965, 16;
	ld.global.u8 	%rd5967, [%rd676+523283];
	shl.b64 	%rd5968, %rd5967, 24;
	or.b64  	%rd5969, %rd5968, %rd5966;
	or.b64  	%rd5970, %rd5969, %rd5964;
	ld.global.u8 	%rd5971, [%rd676+523284];
	ld.global.u8 	%rd5972, [%rd676+523285];
	shl.b64 	%rd5973, %rd5972, 8;
	or.b64  	%rd5974, %rd5973, %rd5971;
	ld.global.u8 	%rd5975, [%rd676+523286];
	shl.b64 	%rd5976, %rd5975, 16;
	ld.global.u8 	%rd5977, [%rd676+523287];
	shl.b64 	%rd5978, %rd5977, 24;
	or.b64  	%rd5979, %rd5978, %rd5976;
	or.b64  	%rd5980, %rd5979, %rd5974;
	shl.b64 	%rd5981, %rd5980, 32;
	or.b64  	%rd5982, %rd5981, %rd5970;
	ld.global.u8 	%rd5983, [%rd676+523288];
	ld.global.u8 	%rd5984, [%rd676+523289];
	shl.b64 	%rd5985, %rd5984, 8;
	or.b64  	%rd5986, %rd5985, %rd5983;
	ld.global.u8 	%rd5987, [%rd676+523290];
	shl.b64 	%rd5988, %rd5987, 16;
	ld.global.u8 	%rd5989, [%rd676+523291];
	shl.b64 	%rd5990, %rd5989, 24;
	or.b64  	%rd5991, %rd5990, %rd5988;
	or.b64  	%rd5992, %rd5991, %rd5986;
	ld.global.u8 	%rd5993, [%rd676+523292];
	ld.global.u8 	%rd5994, [%rd676+523293];
	shl.b64 	%rd5995, %rd5994, 8;
	or.b64  	%rd5996, %rd5995, %rd5993;
	ld.global.u8 	%rd5997, [%rd676+523294];
	shl.b64 	%rd5998, %rd5997, 16;
	ld.global.u8 	%rd5999, [%rd676+523295];
	shl.b64 	%rd6000, %rd5999, 24;
	or.b64  	%rd6001, %rd6000, %rd5998;
	or.b64  	%rd6002, %rd6001, %rd5996;
	shl.b64 	%rd6003, %rd6002, 32;
	or.b64  	%rd6004, %rd6003, %rd5992;
	st.local.v2.u64 	[%rd8+16], {%rd5982, %rd6004};
	ld.global.u8 	%rd6005, [%rd676+523296];
	ld.global.u8 	%rd6006, [%rd676+523297];
	shl.b64 	%rd6007, %rd6006, 8;
	or.b64  	%rd6008, %rd6007, %rd6005;
	ld.global.u8 	%rd6009, [%rd676+523298];
	shl.b64 	%rd6010, %rd6009, 16;
	ld.global.u8 	%rd6011, [%rd676+523299];
	shl.b64 	%rd6012, %rd6011, 24;
	or.b64  	%rd6013, %rd6012, %rd6010;
	or.b64  	%rd6014, %rd6013, %rd6008;
	ld.global.u8 	%rd6015, [%rd676+523300];
	ld.global.u8 	%rd6016, [%rd676+523301];
	shl.b64 	%rd6017, %rd6016, 8;
	or.b64  	%rd6018, %rd6017, %rd6015;
	ld.global.u8 	%rd6019, [%rd676+523302];
	shl.b64 	%rd6020, %rd6019, 16;
	ld.global.u8 	%rd6021, [%rd676+523303];
	shl.b64 	%rd6022, %rd6021, 24;
	or.b64  	%rd6023, %rd6022, %rd6020;
	or.b64  	%rd6024, %rd6023, %rd6018;
	shl.b64 	%rd6025, %rd6024, 32;
	or.b64  	%rd6026, %rd6025, %rd6014;
	ld.global.u8 	%rd6027, [%rd676+523304];
	ld.global.u8 	%rd6028, [%rd676+523305];
	shl.b64 	%rd6029, %rd6028, 8;
	or.b64  	%rd6030, %rd6029, %rd6027;
	ld.global.u8 	%rd6031, [%rd676+523306];
	shl.b64 	%rd6032, %rd6031, 16;
	ld.global.u8 	%rd6033, [%rd676+523307];
	shl.b64 	%rd6034, %rd6033, 24;
	or.b64  	%rd6035, %rd6034, %rd6032;
	or.b64  	%rd6036, %rd6035, %rd6030;
	ld.global.u8 	%rd6037, [%rd676+523308];
	ld.global.u8 	%rd6038, [%rd676+523309];
	shl.b64 	%rd6039, %rd6038, 8;
	or.b64  	%rd6040, %rd6039, %rd6037;
	ld.global.u8 	%rd6041, [%rd676+523310];
	shl.b64 	%rd6042, %rd6041, 16;
	ld.global.u8 	%rd6043, [%rd676+523311];
	shl.b64 	%rd6044, %rd6043, 24;
	or.b64  	%rd6045, %rd6044, %rd6042;
	or.b64  	%rd6046, %rd6045, %rd6040;
	shl.b64 	%rd6047, %rd6046, 32;
	or.b64  	%rd6048, %rd6047, %rd6036;
	st.local.v2.u64 	[%rd8+32], {%rd6026, %rd6048};
	ld.global.u8 	%rd6049, [%rd676+523312];
	ld.global.u8 	%rd6050, [%rd676+523313];
	shl.b64 	%rd6051, %rd6050, 8;
	or.b64  	%rd6052, %rd6051, %rd6049;
	ld.global.u8 	%rd6053, [%rd676+523314];
	shl.b64 	%rd6054, %rd6053, 16;
	ld.global.u8 	%rd6055, [%rd676+523315];
	shl.b64 	%rd6056, %rd6055, 24;
	or.b64  	%rd6057, %rd6056, %rd6054;
	or.b64  	%rd6058, %rd6057, %rd6052;
	ld.global.u8 	%rd6059, [%rd676+523316];
	ld.global.u8 	%rd6060, [%rd676+523317];
	shl.b64 	%rd6061, %rd6060, 8;
	or.b64  	%rd6062, %rd6061, %rd6059;
	ld.global.u8 	%rd6063, [%rd676+523318];
	shl.b64 	%rd6064, %rd6063, 16;
	ld.global.u8 	%rd6065, [%rd676+523319];
	shl.b64 	%rd6066, %rd6065, 24;
	or.b64  	%rd6067, %rd6066, %rd6064;
	or.b64  	%rd6068, %rd6067, %rd6062;
	shl.b64 	%rd6069, %rd6068, 32;
	or.b64  	%rd6070, %rd6069, %rd6058;
	ld.global.u8 	%rd6071, [%rd676+523320];
	ld.global.u8 	%rd6072, [%rd676+523321];
	shl.b64 	%rd6073, %rd6072, 8;
	or.b64  	%rd6074, %rd6073, %rd6071;
	ld.global.u8 	%rd6075, [%rd676+523322];
	shl.b64 	%rd6076, %rd6075, 16;
	ld.global.u8 	%rd6077, [%rd676+523323];
	shl.b64 	%rd6078, %rd6077, 24;
	or.b64  	%rd6079, %rd6078, %rd6076;
	or.b64  	%rd6080, %rd6079, %rd6074;
	ld.global.u8 	%rd6081, [%rd676+523324];
	ld.global.u8 	%rd6082, [%rd676+523325];
	shl.b64 	%rd6083, %rd6082, 8;
	or.b64  	%rd6084, %rd6083, %rd6081;
	ld.global.u8 	%rd6085, [%rd676+523326];
	shl.b64 	%rd6086, %rd6085, 16;
	ld.global.u8 	%rd6087, [%rd676+523327];
	shl.b64 	%rd6088, %rd6087, 24;
	or.b64  	%rd6089, %rd6088, %rd6086;
	or.b64  	%rd6090, %rd6089, %rd6084;
	shl.b64 	%rd6091, %rd6090, 32;
	or.b64  	%rd6092, %rd6091, %rd6080;
	st.local.v2.u64 	[%rd8+48], {%rd6070, %rd6092};
	ld.global.u8 	%rd6093, [%rd676+523328];
	ld.global.u8 	%rd6094, [%rd676+523329];
	shl.b64 	%rd6095, %rd6094, 8;
	or.b64  	%rd6096, %rd6095, %rd6093;
	ld.global.u8 	%rd6097, [%rd676+523330];
	shl.b64 	%rd6098, %rd6097, 16;
	ld.global.u8 	%rd6099, [%rd676+523331];
	shl.b64 	%rd6100, %rd6099, 24;
	or.b64  	%rd6101, %rd6100, %rd6098;
	or.b64  	%rd6102, %rd6101, %rd6096;
	ld.global.u8 	%rd6103, [%rd676+523332];
	ld.global.u8 	%rd6104, [%rd676+523333];
	shl.b64 	%rd6105, %rd6104, 8;
	or.b64  	%rd6106, %rd6105, %rd6103;
	ld.global.u8 	%rd6107, [%rd676+523334];
	shl.b64 	%rd6108, %rd6107, 16;
	ld.global.u8 	%rd6109, [%rd676+523335];
	shl.b64 	%rd6110, %rd6109, 24;
	or.b64  	%rd6111, %rd6110, %rd6108;
	or.b64  	%rd6112, %rd6111, %rd6106;
	shl.b64 	%rd6113, %rd6112, 32;
	or.b64  	%rd6114, %rd6113, %rd6102;
	ld.global.u8 	%rd6115, [%rd676+523336];
	ld.global.u8 	%rd6116, [%rd676+523337];
	shl.b64 	%rd6117, %rd6116, 8;
	or.b64  	%rd6118, %rd6117, %rd6115;
	ld.global.u8 	%rd6119, [%rd676+523338];
	shl.b64 	%rd6120, %rd6119, 16;
	ld.global.u8 	%rd6121, [%rd676+523339];
	shl.b64 	%rd6122, %rd6121, 24;
	or.b64  	%rd6123, %rd6122, %rd6120;
	or.b64  	%rd6124, %rd6123, %rd6118;
	ld.global.u8 	%rd6125, [%rd676+523340];
	ld.global.u8 	%rd6126, [%rd676+523341];
	shl.b64 	%rd6127, %rd6126, 8;
	or.b64  	%rd6128, %rd6127, %rd6125;
	ld.global.u8 	%rd6129, [%rd676+523342];
	shl.b64 	%rd6130, %rd6129, 16;
	ld.global.u8 	%rd6131, [%rd676+523343];
	shl.b64 	%rd6132, %rd6131, 24;
	or.b64  	%rd6133, %rd6132, %rd6130;
	or.b64  	%rd6134, %rd6133, %rd6128;
	shl.b64 	%rd6135, %rd6134, 32;
	or.b64  	%rd6136, %rd6135, %rd6124;
	st.local.v2.u64 	[%rd8+64], {%rd6114, %rd6136};
	ld.global.u8 	%rd6137, [%rd676+523344];
	ld.global.u8 	%rd6138, [%rd676+523345];
	shl.b64 	%rd6139, %rd6138, 8;
	or.b64  	%rd6140, %rd6139, %rd6137;
	ld.global.u8 	%rd6141, [%rd676+523346];
	shl.b64 	%rd6142, %rd6141, 16;
	ld.global.u8 	%rd6143, [%rd676+523347];
	shl.b64 	%rd6144, %rd6143, 24;
	or.b64  	%rd6145, %rd6144, %rd6142;
	or.b64  	%rd6146, %rd6145, %rd6140;
	ld.global.u8 	%rd6147, [%rd676+523348];
	ld.global.u8 	%rd6148, [%rd676+523349];
	shl.b64 	%rd6149, %rd6148, 8;
	or.b64  	%rd6150, %rd6149, %rd6147;
	ld.global.u8 	%rd6151, [%rd676+523350];
	shl.b64 	%rd6152, %rd6151, 16;
	ld.global.u8 	%rd6153, [%rd676+523351];
	shl.b64 	%rd6154, %rd6153, 24;
	or.b64  	%rd6155, %rd6154, %rd6152;
	or.b64  	%rd6156, %rd6155, %rd6150;
	shl.b64 	%rd6157, %rd6156, 32;
	or.b64  	%rd6158, %rd6157, %rd6146;
	ld.global.u8 	%rd6159, [%rd676+523352];
	ld.global.u8 	%rd6160, [%rd676+523353];
	shl.b64 	%rd6161, %rd6160, 8;
	or.b64  	%rd6162, %rd6161, %rd6159;
	ld.global.u8 	%rd6163, [%rd676+523354];
	shl.b64 	%rd6164, %rd6163, 16;
	ld.global.u8 	%rd6165, [%rd676+523355];
	shl.b64 	%rd6166, %rd6165, 24;
	or.b64  	%rd6167, %rd6166, %rd6164;
	or.b64  	%rd6168, %rd6167, %rd6162;
	ld.global.u8 	%rd6169, [%rd676+523356];
	ld.global.u8 	%rd6170, [%rd676+523357];
	shl.b64 	%rd6171, %rd6170, 8;
	or.b64  	%rd6172, %rd6171, %rd6169;
	ld.global.u8 	%rd6173, [%rd676+523358];
	shl.b64 	%rd6174, %rd6173, 16;
	ld.global.u8 	%rd6175, [%rd676+523359];
	shl.b64 	%rd6176, %rd6175, 24;
	or.b64  	%rd6177, %rd6176, %rd6174;
	or.b64  	%rd6178, %rd6177, %rd6172;
	shl.b64 	%rd6179, %rd6178, 32;
	or.b64  	%rd6180, %rd6179, %rd6168;
	st.local.v2.u64 	[%rd8+80], {%rd6158, %rd6180};
	ld.global.u8 	%rd6181, [%rd676+523360];
	ld.global.u8 	%rd6182, [%rd676+523361];
	shl.b64 	%rd6183, %rd6182, 8;
	or.b64  	%rd6184, %rd6183, %rd6181;
	ld.global.u8 	%rd6185, [%rd676+523362];
	shl.b64 	%rd6186, %rd6185, 16;
	ld.global.u8 	%rd6187, [%rd676+523363];
	shl.b64 	%rd6188, %rd6187, 24;
	or.b64  	%rd6189, %rd6188, %rd6186;
	or.b64  	%rd6190, %rd6189, %rd6184;
	ld.global.u8 	%rd6191, [%rd676+523364];
	ld.global.u8 	%rd6192, [%rd676+523365];
	shl.b64 	%rd6193, %rd6192, 8;
	or.b64  	%rd6194, %rd6193, %rd6191;
	ld.global.u8 	%rd6195, [%rd676+523366];
	shl.b64 	%rd6196, %rd6195, 16;
	ld.global.u8 	%rd6197, [%rd676+523367];
	shl.b64 	%rd6198, %rd6197, 24;
	or.b64  	%rd6199, %rd6198, %rd6196;
	or.b64  	%rd6200, %rd6199, %rd6194;
	shl.b64 	%rd6201, %rd6200, 32;
	or.b64  	%rd6202, %rd6201, %rd6190;
	ld.global.u8 	%rd6203, [%rd676+523368];
	ld.global.u8 	%rd6204, [%rd676+523369];
	shl.b64 	%rd6205, %rd6204, 8;
	or.b64  	%rd6206, %rd6205, %rd6203;
	ld.global.u8 	%rd6207, [%rd676+523370];
	shl.b64 	%rd6208, %rd6207, 16;
	ld.global.u8 	%rd6209, [%rd676+523371];
	shl.b64 	%rd6210, %rd6209, 24;
	or.b64  	%rd6211, %rd6210, %rd6208;
	or.b64  	%rd6212, %rd6211, %rd6206;
	ld.global.u8 	%rd6213, [%rd676+523372];
	ld.global.u8 	%rd6214, [%rd676+523373];
	shl.b64 	%rd6215, %rd6214, 8;
	or.b64  	%rd6216, %rd6215, %rd6213;
	ld.global.u8 	%rd6217, [%rd676+523374];
	shl.b64 	%rd6218, %rd6217, 16;
	ld.global.u8 	%rd6219, [%rd676+523375];
	shl.b64 	%rd6220, %rd6219, 24;
	or.b64  	%rd6221, %rd6220, %rd6218;
	or.b64  	%rd6222, %rd6221, %rd6216;
	shl.b64 	%rd6223, %rd6222, 32;
	or.b64  	%rd6224, %rd6223, %rd6212;
	st.local.v2.u64 	[%rd8+96], {%rd6202, %rd6224};
	ld.global.u8 	%rd6225, [%rd676+523376];
	ld.global.u8 	%rd6226, [%rd676+523377];
	shl.b64 	%rd6227, %rd6226, 8;
	or.b64  	%rd6228, %rd6227, %rd6225;
	ld.global.u8 	%rd6229, [%rd676+523378];
	shl.b64 	%rd6230, %rd6229, 16;
	ld.global.u8 	%rd6231, [%rd676+523379];
	shl.b64 	%rd6232, %rd6231, 24;
	or.b64  	%rd6233, %rd6232, %rd6230;
	or.b64  	%rd6234, %rd6233, %rd6228;
	ld.global.u8 	%rd6235, [%rd676+523380];
	ld.global.u8 	%rd6236, [%rd676+523381];
	shl.b64 	%rd6237, %rd6236, 8;
	or.b64  	%rd6238, %rd6237, %rd6235;
	ld.global.u8 	%rd6239, [%rd676+523382];
	shl.b64 	%rd6240, %rd6239, 16;
	ld.global.u8 	%rd6241, [%rd676+523383];
	shl.b64 	%rd6242, %rd6241, 24;
	or.b64  	%rd6243, %rd6242, %rd6240;
	or.b64  	%rd6244, %rd6243, %rd6238;
	shl.b64 	%rd6245, %rd6244, 32;
	or.b64  	%rd6246, %rd6245, %rd6234;
	ld.global.u8 	%rd6247, [%rd676+523384];
	ld.global.u8 	%rd6248, [%rd676+523385];
	shl.b64 	%rd6249, %rd6248, 8;
	or.b64  	%rd6250, %rd6249, %rd6247;
	ld.global.u8 	%rd6251, [%rd676+523386];
	shl.b64 	%rd6252, %rd6251, 16;
	ld.global.u8 	%rd6253, [%rd676+523387];
	shl.b64 	%rd6254, %rd6253, 24;
	or.b64  	%rd6255, %rd6254, %rd6252;
	or.b64  	%rd6256, %rd6255, %rd6250;
	ld.global.u8 	%rd6257, [%rd676+523388];
	ld.global.u8 	%rd6258, [%rd676+523389];
	shl.b64 	%rd6259, %rd6258, 8;
	or.b64  	%rd6260, %rd6259, %rd6257;
	ld.global.u8 	%rd6261, [%rd676+523390];
	shl.b64 	%rd6262, %rd6261, 16;
	ld.global.u8 	%rd6263, [%rd676+523391];
	shl.b64 	%rd6264, %rd6263, 24;
	or.b64  	%rd6265, %rd6264, %rd6262;
	or.b64  	%rd6266, %rd6265, %rd6260;
	shl.b64 	%rd6267, %rd6266, 32;
	or.b64  	%rd6268, %rd6267, %rd6256;
	st.local.v2.u64 	[%rd8+112], {%rd6246, %rd6268};
	ld.global.u8 	%rd6269, [%rd676+523392];
	ld.global.u8 	%rd6270, [%rd676+523393];
	shl.b64 	%rd6271, %rd6270, 8;
	or.b64  	%rd6272, %rd6271, %rd6269;
	ld.global.u8 	%rd6273, [%rd676+523394];
	shl.b64 	%rd6274, %rd6273, 16;
	ld.global.u8 	%rd6275, [%rd676+523395];
	shl.b64 	%rd6276, %rd6275, 24;
	or.b64  	%rd6277, %rd6276, %rd6274;
	or.b64  	%rd6278, %rd6277, %rd6272;
	ld.global.u8 	%rd6279, [%rd676+523396];
	ld.global.u8 	%rd6280, [%rd676+523397];
	shl.b64 	%rd6281, %rd6280, 8;
	or.b64  	%rd6282, %rd6281, %rd6279;
	ld.global.u8 	%rd6283, [%rd676+523398];
	shl.b64 	%rd6284, %rd6283, 16;
	ld.global.u8 	%rd6285, [%rd676+523399];
	shl.b64 	%rd6286, %rd6285, 24;
	or.b64  	%rd6287, %rd6286, %rd6284;
	or.b64  	%rd6288, %rd6287, %rd6282;
	shl.b64 	%rd6289, %rd6288, 32;
	or.b64  	%rd6290, %rd6289, %rd6278;
	ld.global.u8 	%rd6291, [%rd676+523400];
	ld.global.u8 	%rd6292, [%rd676+523401];
	shl.b64 	%rd6293, %rd6292, 8;
	or.b64  	%rd6294, %rd6293, %rd6291;
	ld.global.u8 	%rd6295, [%rd676+523402];
	shl.b64 	%rd6296, %rd6295, 16;
	ld.global.u8 	%rd6297, [%rd676+523403];
	shl.b64 	%rd6298, %rd6297, 24;
	or.b64  	%rd6299, %rd6298, %rd6296;
	or.b64  	%rd6300, %rd6299, %rd6294;
	ld.global.u8 	%rd6301, [%rd676+523404];
	ld.global.u8 	%rd6302, [%rd676+523405];
	shl.b64 	%rd6303, %rd6302, 8;
	or.b64  	%rd6304, %rd6303, %rd6301;
	ld.global.u8 	%rd6305, [%rd676+523406];
	shl.b64 	%rd6306, %rd6305, 16;
	ld.global.u8 	%rd6307, [%rd676+523407];
	shl.b64 	%rd6308, %rd6307, 24;
	or.b64  	%rd6309, %rd6308, %rd6306;
	or.b64  	%rd6310, %rd6309, %rd6304;
	shl.b64 	%rd6311, %rd6310, 32;
	or.b64  	%rd6312, %rd6311, %rd6300;
	st.local.v2.u64 	[%rd8+128], {%rd6290, %rd6312};
	ld.global.u8 	%rd6313, [%rd676+523408];
	ld.global.u8 	%rd6314, [%rd676+523409];
	shl.b64 	%rd6315, %rd6314, 8;
	or.b64  	%rd6316, %rd6315, %rd6313;
	ld.global.u8 	%rd6317, [%rd676+523410];
	shl.b64 	%rd6318, %rd6317, 16;
	ld.global.u8 	%rd6319, [%rd676+523411];
	shl.b64 	%rd6320, %rd6319, 24;
	or.b64  	%rd6321, %rd6320, %rd6318;
	or.b64  	%rd6322, %rd6321, %rd6316;
	ld.global.u8 	%rd6323, [%rd676+523412];
	ld.global.u8 	%rd6324, [%rd676+523413];
	shl.b64 	%rd6325, %rd6324, 8;
	or.b64  	%rd6326, %rd6325, %rd6323;
	ld.global.u8 	%rd6327, [%rd676+523414];
	shl.b64 	%rd6328, %rd6327, 16;
	ld.global.u8 	%rd6329, [%rd676+523415];
	shl.b64 	%rd6330, %rd6329, 24;
	or.b64  	%rd6331, %rd6330, %rd6328;
	or.b64  	%rd6332, %rd6331, %rd6326;
	shl.b64 	%rd6333, %rd6332, 32;
	or.b64  	%rd6334, %rd6333, %rd6322;
	ld.global.u8 	%rd6335, [%rd676+523416];
	ld.global.u8 	%rd6336, [%rd676+523417];
	shl.b64 	%rd6337, %rd6336, 8;
	or.b64  	%rd6338, %rd6337, %rd6335;
	ld.global.u8 	%rd6339, [%rd676+523418];
	shl.b64 	%rd6340, %rd6339, 16;
	ld.global.u8 	%rd6341, [%rd676+523419];
	shl.b64 	%rd6342, %rd6341, 24;
	or.b64  	%rd6343, %rd6342, %rd6340;
	or.b64  	%rd6344, %rd6343, %rd6338;
	ld.global.u8 	%rd6345, [%rd676+523420];
	ld.global.u8 	%rd6346, [%rd676+523421];
	shl.b64 	%rd6347, %rd6346, 8;
	or.b64  	%rd6348, %rd6347, %rd6345;
	ld.global.u8 	%rd6349, [%rd676+523422];
	shl.b64 	%rd6350, %rd6349, 16;
	ld.global.u8 	%rd6351, [%rd676+523423];
	shl.b64 	%rd6352, %rd6351, 24;
	or.b64  	%rd6353, %rd6352, %rd6350;
	or.b64  	%rd6354, %rd6353, %rd6348;
	shl.b64 	%rd6355, %rd6354, 32;
	or.b64  	%rd6356, %rd6355, %rd6344;
	st.local.v2.u64 	[%rd8+144], {%rd6334, %rd6356};
	ld.global.u8 	%rd6357, [%rd676+523424];
	ld.global.u8 	%rd6358, [%rd676+523425];
	shl.b64 	%rd6359, %rd6358, 8;
	or.b64  	%rd6360, %rd6359, %rd6357;
	ld.global.u8 	%rd6361, [%rd676+523426];
	shl.b64 	%rd6362, %rd6361, 16;
	ld.global.u8 	%rd6363, [%rd676+523427];
	shl.b64 	%rd6364, %rd6363, 24;
	or.b64  	%rd6365, %rd6364, %rd6362;
	or.b64  	%rd6366, %rd6365, %rd6360;
	ld.global.u8 	%rd6367, [%rd676+523428];
	ld.global.u8 	%rd6368, [%rd676+523429];
	shl.b64 	%rd6369, %rd6368, 8;
	or.b64  	%rd6370, %rd6369, %rd6367;
	ld.global.u8 	%rd6371, [%rd676+523430];
	shl.b64 	%rd6372, %rd6371, 16;
	ld.global.u8 	%rd6373, [%rd676+523431];
	shl.b64 	%rd6374, %rd6373, 24;
	or.b64  	%rd6375, %rd6374, %rd6372;
	or.b64  	%rd6376, %rd6375, %rd6370;
	shl.b64 	%rd6377, %rd6376, 32;
	or.b64  	%rd6378, %rd6377, %rd6366;
	ld.global.u8 	%rd6379, [%rd676+523432];
	ld.global.u8 	%rd6380, [%rd676+523433];
	shl.b64 	%rd6381, %rd6380, 8;
	or.b64  	%rd6382, %rd6381, %rd6379;
	ld.global.u8 	%rd6383, [%rd676+523434];
	shl.b64 	%rd6384, %rd6383, 16;
	ld.global.u8 	%rd6385, [%rd676+523435];
	shl.b64 	%rd6386, %rd6385, 24;
	or.b64  	%rd6387, %rd6386, %rd6384;
	or.b64  	%rd6388, %rd6387, %rd6382;
	ld.global.u8 	%rd6389, [%rd676+523436];
	ld.global.u8 	%rd6390, [%rd676+523437];
	shl.b64 	%rd6391, %rd6390, 8;
	or.b64  	%rd6392, %rd6391, %rd6389;
	ld.global.u8 	%rd6393, [%rd676+523438];
	shl.b64 	%rd6394, %rd6393, 16;
	ld.global.u8 	%rd6395, [%rd676+523439];
	shl.b64 	%rd6396, %rd6395, 24;
	or.b64  	%rd6397, %rd6396, %rd6394;
	or.b64  	%rd6398, %rd6397, %rd6392;
	shl.b64 	%rd6399, %rd6398, 32;
	or.b64  	%rd6400, %rd6399, %rd6388;
	st.local.v2.u64 	[%rd8+160], {%rd6378, %rd6400};
	ld.global.u8 	%rd6401, [%rd676+523440];
	ld.global.u8 	%rd6402, [%rd676+523441];
	shl.b64 	%rd6403, %rd6402, 8;
	or.b64  	%rd6404, %rd6403, %rd6401;
	ld.global.u8 	%rd6405, [%rd676+523442];
	shl.b64 	%rd6406, %rd6405, 16;
	ld.global.u8 	%rd6407, [%rd676+523443];
	shl.b64 	%rd6408, %rd6407, 24;
	or.b64  	%rd6409, %rd6408, %rd6406;
	or.b64  	%rd6410, %rd6409, %rd6404;
	ld.global.u8 	%rd6411, [%rd676+523444];
	ld.global.u8 	%rd6412, [%rd676+523445];
	shl.b64 	%rd6413, %rd6412, 8;
	or.b64  	%rd6414, %rd6413, %rd6411;
	ld.global.u8 	%rd6415, [%rd676+523446];
	shl.b64 	%rd6416, %rd6415, 16;
	ld.global.u8 	%rd6417, [%rd676+523447];
	shl.b64 	%rd6418, %rd6417, 24;
	or.b64  	%rd6419, %rd6418, %rd6416;
	or.b64  	%rd6420, %rd6419, %rd6414;
	shl.b64 	%rd6421, %rd6420, 32;
	or.b64  	%rd6422, %rd6421, %rd6410;
	ld.global.u8 	%rd6423, [%rd676+523448];
	ld.global.u8 	%rd6424, [%rd676+523449];
	shl.b64 	%rd6425, %rd6424, 8;
	or.b64  	%rd6426, %rd6425, %rd6423;
	ld.global.u8 	%rd6427, [%rd676+523450];
	shl.b64 	%rd6428, %rd6427, 16;
	ld.global.u8 	%rd6429, [%rd676+523451];
	shl.b64 	%rd6430, %rd6429, 24;
	or.b64  	%rd6431, %rd6430, %rd6428;
	or.b64  	%rd6432, %rd6431, %rd6426;
	ld.global.u8 	%rd6433, [%rd676+523452];
	ld.global.u8 	%rd6434, [%rd676+523453];
	shl.b64 	%rd6435, %rd6434, 8;
	or.b64  	%rd6436, %rd6435, %rd6433;
	ld.global.u8 	%rd6437, [%rd676+523454];
	shl.b64 	%rd6438, %rd6437, 16;
	ld.global.u8 	%rd6439, [%rd676+523455];
	shl.b64 	%rd6440, %rd6439, 24;
	or.b64  	%rd6441, %rd6440, %rd6438;
	or.b64  	%rd6442, %rd6441, %rd6436;
	shl.b64 	%rd6443, %rd6442, 32;
	or.b64  	%rd6444, %rd6443, %rd6432;
	st.local.v2.u64 	[%rd8+176], {%rd6422, %rd6444};
	ld.global.u8 	%rd6445, [%rd676+523456];
	ld.global.u8 	%rd6446, [%rd676+523457];
	shl.b64 	%rd6447, %rd6446, 8;
	or.b64  	%rd6448, %rd6447, %rd6445;
	ld.global.u8 	%rd6449, [%rd676+523458];
	shl.b64 	%rd6450, %rd6449, 16;
	ld.global.u8 	%rd6451, [%rd676+523459];
	shl.b64 	%rd6452, %rd6451, 24;
	or.b64  	%rd6453, %rd6452, %rd6450;
	or.b64  	%rd6454, %rd6453, %rd6448;
	ld.global.u8 	%rd6455, [%rd676+523460];
	ld.global.u8 	%rd6456, [%rd676+523461];
	shl.b64 	%rd6457, %rd6456, 8;
	or.b64  	%rd6458, %rd6457, %rd6455;
	ld.global.u8 	%rd6459, [%rd676+523462];
	shl.b64 	%rd6460, %rd6459, 16;
	ld.global.u8 	%rd6461, [%rd676+523463];
	shl.b64 	%rd6462, %rd6461, 24;
	or.b64  	%rd6463, %rd6462, %rd6460;
	or.b64  	%rd6464, %rd6463, %rd6458;
	shl.b64 	%rd6465, %rd6464, 32;
	or.b64  	%rd6466, %rd6465, %rd6454;
	ld.global.u8 	%rd6467, [%rd676+523464];
	ld.global.u8 	%rd6468, [%rd676+523465];
	shl.b64 	%rd6469, %rd6468, 8;
	or.b64  	%rd6470, %rd6469, %rd6467;
	ld.global.u8 	%rd6471, [%rd676+523466];
	shl.b64 	%rd6472, %rd6471, 16;
	ld.global.u8 	%rd6473, [%rd676+523467];
	shl.b64 	%rd6474, %rd6473, 24;
	or.b64  	%rd6475, %rd6474, %rd6472;
	or.b64  	%rd6476, %rd6475, %rd6470;
	ld.global.u8 	%rd6477, [%rd676+523468];
	ld.global.u8 	%rd6478, [%rd676+523469];
	shl.b64 	%rd6479, %rd6478, 8;
	or.b64  	%rd6480, %rd6479, %rd6477;
	ld.global.u8 	%rd6481, [%rd676+523470];
	shl.b64 	%rd6482, %rd6481, 16;
	ld.global.u8 	%rd6483, [%rd676+523471];
	shl.b64 	%rd6484, %rd6483, 24;
	or.b64  	%rd6485, %rd6484, %rd6482;
	or.b64  	%rd6486, %rd6485, %rd6480;
	shl.b64 	%rd6487, %rd6486, 32;
	or.b64  	%rd6488, %rd6487, %rd6476;
	st.local.v2.u64 	[%rd8+192], {%rd6466, %rd6488};
	ld.global.u8 	%rd6489, [%rd676+523472];
	ld.global.u8 	%rd6490, [%rd676+523473];
	shl.b64 	%rd6491, %rd6490, 8;
	or.b64  	%rd6492, %rd6491, %rd6489;
	ld.global.u8 	%rd6493, [%rd676+523474];
	shl.b64 	%rd6494, %rd6493, 16;
	ld.global.u8 	%rd6495, [%rd676+523475];
	shl.b64 	%rd6496, %rd6495, 24;
	or.b64  	%rd6497, %rd6496, %rd6494;
	or.b64  	%rd6498, %rd6497, %rd6492;
	ld.global.u8 	%rd6499, [%rd676+523476];
	ld.global.u8 	%rd6500, [%rd676+523477];
	shl.b64 	%rd6501, %rd6500, 8;
	or.b64  	%rd6502, %rd6501, %rd6499;
	ld.global.u8 	%rd6503, [%rd676+523478];
	shl.b64 	%rd6504, %rd6503, 16;
	ld.global.u8 	%rd6505, [%rd676+523479];
	shl.b64 	%rd6506, %rd6505, 24;
	or.b64  	%rd6507, %rd6506, %rd6504;
	or.b64  	%rd6508, %rd6507, %rd6502;
	shl.b64 	%rd6509, %rd6508, 32;
	or.b64  	%rd6510, %rd6509, %rd6498;
	ld.global.u8 	%rd6511, [%rd676+523480];
	ld.global.u8 	%rd6512, [%rd676+523481];
	shl.b64 	%rd6513, %rd6512, 8;
	or.b64  	%rd6514, %rd6513, %rd6511;
	ld.global.u8 	%rd6515, [%rd676+523482];
	shl.b64 	%rd6516, %rd6515, 16;
	ld.global.u8 	%rd6517, [%rd676+523483];
	shl.b64 	%rd6518, %rd6517, 24;
	or.b64  	%rd6519, %rd6518, %rd6516;
	or.b64  	%rd6520, %rd6519, %rd6514;
	ld.global.u8 	%rd6521, [%rd676+523484];
	ld.global.u8 	%rd6522, [%rd676+523485];
	shl.b64 	%rd6523, %rd6522, 8;
	or.b64  	%rd6524, %rd6523, %rd6521;
	ld.global.u8 	%rd6525, [%rd676+523486];
	shl.b64 	%rd6526, %rd6525, 16;
	ld.global.u8 	%rd6527, [%rd676+523487];
	shl.b64 	%rd6528, %rd6527, 24;
	or.b64  	%rd6529, %rd6528, %rd6526;
	or.b64  	%rd6530, %rd6529, %rd6524;
	shl.b64 	%rd6531, %rd6530, 32;
	or.b64  	%rd6532, %rd6531, %rd6520;
	st.local.v2.u64 	[%rd8+208], {%rd6510, %rd6532};
	ld.global.u8 	%rd6533, [%rd676+523488];
	ld.global.u8 	%rd6534, [%rd676+523489];
	shl.b64 	%rd6535, %rd6534, 8;
	or.b64  	%rd6536, %rd6535, %rd6533;
	ld.global.u8 	%rd6537, [%rd676+523490];
	shl.b64 	%rd6538, %rd6537, 16;
	ld.global.u8 	%rd6539, [%rd676+523491];
	shl.b64 	%rd6540, %rd6539, 24;
	or.b64  	%rd6541, %rd6540, %rd6538;
	or.b64  	%rd6542, %rd6541, %rd6536;
	ld.global.u8 	%rd6543, [%rd676+523492];
	ld.global.u8 	%rd6544, [%rd676+523493];
	shl.b64 	%rd6545, %rd6544, 8;
	or.b64  	%rd6546, %rd6545, %rd6543;
	ld.global.u8 	%rd6547, [%rd676+523494];
	shl.b64 	%rd6548, %rd6547, 16;
	ld.global.u8 	%rd6549, [%rd676+523495];
	shl.b64 	%rd6550, %rd6549, 24;
	or.b64  	%rd6551, %rd6550, %rd6548;
	or.b64  	%rd6552, %rd6551, %rd6546;
	shl.b64 	%rd6553, %rd6552, 32;
	or.b64  	%rd6554, %rd6553, %rd6542;
	ld.global.u8 	%rd6555, [%rd676+523496];
	ld.global.u8 	%rd6556, [%rd676+523497];
	shl.b64 	%rd6557, %rd6556, 8;
	or.b64  	%rd6558, %rd6557, %rd6555;
	ld.global.u8 	%rd6559, [%rd676+523498];
	shl.b64 	%rd6560, %rd6559, 16;
	ld.global.u8 	%rd6561, [%rd676+523499];
	shl.b64 	%rd6562, %rd6561, 24;
	or.b64  	%rd6563, %rd6562, %rd6560;
	or.b64  	%rd6564, %rd6563, %rd6558;
	ld.global.u8 	%rd6565, [%rd676+523500];
	ld.global.u8 	%rd6566, [%rd676+523501];
	shl.b64 	%rd6567, %rd6566, 8;
	or.b64  	%rd6568, %rd6567, %rd6565;
	ld.global.u8 	%rd6569, [%rd676+523502];
	shl.b64 	%rd6570, %rd6569, 16;
	ld.global.u8 	%rd6571, [%rd676+523503];
	shl.b64 	%rd6572, %rd6571, 24;
	or.b64  	%rd6573, %rd6572, %rd6570;
	or.b64  	%rd6574, %rd6573, %rd6568;
	shl.b64 	%rd6575, %rd6574, 32;
	or.b64  	%rd6576, %rd6575, %rd6564;
	st.local.v2.u64 	[%rd8+224], {%rd6554, %rd6576};
	ld.global.u8 	%rd6577, [%rd676+523504];
	ld.global.u8 	%rd6578, [%rd676+523505];
	shl.b64 	%rd6579, %rd6578, 8;
	or.b64  	%rd6580, %rd6579, %rd6577;
	ld.global.u8 	%rd6581, [%rd676+523506];
	shl.b64 	%rd6582, %rd6581, 16;
	ld.global.u8 	%rd6583, [%rd676+523507];
	shl.b64 	%rd6584, %rd6583, 24;
	or.b64  	%rd6585, %rd6584, %rd6582;
	or.b64  	%rd6586, %rd6585, %rd6580;
	ld.global.u8 	%rd6587, [%rd676+523508];
	ld.global.u8 	%rd6588, [%rd676+523509];
	shl.b64 	%rd6589, %rd6588, 8;
	or.b64  	%rd6590, %rd6589, %rd6587;
	ld.global.u8 	%rd6591, [%rd676+523510];
	shl.b64 	%rd6592, %rd6591, 16;
	ld.global.u8 	%rd6593, [%rd676+523511];
	shl.b64 	%rd6594, %rd6593, 24;
	or.b64  	%rd6595, %rd6594, %rd6592;
	or.b64  	%rd6596, %rd6595, %rd6590;
	shl.b64 	%rd6597, %rd6596, 32;
	or.b64  	%rd6598, %rd6597, %rd6586;
	ld.global.u8 	%rd6599, [%rd676+523512];
	ld.global.u8 	%rd6600, [%rd676+523513];
	shl.b64 	%rd6601, %rd6600, 8;
	or.b64  	%rd6602, %rd6601, %rd6599;
	ld.global.u8 	%rd6603, [%rd676+523514];
	shl.b64 	%rd6604, %rd6603, 16;
	ld.global.u8 	%rd6605, [%rd676+523515];
	shl.b64 	%rd6606, %rd6605, 24;
	or.b64  	%rd6607, %rd6606, %rd6604;
	or.b64  	%rd6608, %rd6607, %rd6602;
	ld.global.u8 	%rd6609, [%rd676+523516];
	ld.global.u8 	%rd6610, [%rd676+523517];
	shl.b64 	%rd6611, %rd6610, 8;
	or.b64  	%rd6612, %rd6611, %rd6609;
	ld.global.u8 	%rd6613, [%rd676+523518];
	shl.b64 	%rd6614, %rd6613, 16;
	ld.global.u8 	%rd6615, [%rd676+523519];
	shl.b64 	%rd6616, %rd6615, 24;
	or.b64  	%rd6617, %rd6616, %rd6614;
	or.b64  	%rd6618, %rd6617, %rd6612;
	shl.b64 	%rd6619, %rd6618, 32;
	or.b64  	%rd6620, %rd6619, %rd6608;
	st.local.v2.u64 	[%rd8+240], {%rd6598, %rd6620};
	ld.global.u8 	%rd6621, [%rd676+523520];
	ld.global.u8 	%rd6622, [%rd676+523521];
	shl.b64 	%rd6623, %rd6622, 8;
	or.b64  	%rd6624, %rd6623, %rd6621;
	ld.global.u8 	%rd6625, [%rd676+523522];
	shl.b64 	%rd6626, %rd6625, 16;
	ld.global.u8 	%rd6627, [%rd676+523523];
	shl.b64 	%rd6628, %rd6627, 24;
	or.b64  	%rd6629, %rd6628, %rd6626;
	or.b64  	%rd6630, %rd6629, %rd6624;
	ld.global.u8 	%rd6631, [%rd676+523524];
	ld.global.u8 	%rd6632, [%rd676+523525];
	shl.b64 	%rd6633, %rd6632, 8;
	or.b64  	%rd6634, %rd6633, %rd6631;
	ld.global.u8 	%rd6635, [%rd676+523526];
	shl.b64 	%rd6636, %rd6635, 16;
	ld.global.u8 	%rd6637, [%rd676+523527];
	shl.b64 	%rd6638, %rd6637, 24;
	or.b64  	%rd6639, %rd6638, %rd6636;
	or.b64  	%rd6640, %rd6639, %rd6634;
	shl.b64 	%rd6641, %rd6640, 32;
	or.b64  	%rd6642, %rd6641, %rd6630;
	ld.global.u8 	%rd6643, [%rd676+523528];
	ld.global.u8 	%rd6644, [%rd676+523529];
	shl.b64 	%rd6645, %rd6644, 8;
	or.b64  	%rd6646, %rd6645, %rd6643;
	ld.global.u8 	%rd6647, [%rd676+523530];
	shl.b64 	%rd6648, %rd6647, 16;
	ld.global.u8 	%rd6649, [%rd676+523531];
	shl.b64 	%rd6650, %rd6649, 24;
	or.b64  	%rd6651, %rd6650, %rd6648;
	or.b64  	%rd6652, %rd6651, %rd6646;
	ld.global.u8 	%rd6653, [%rd676+523532];
	ld.global.u8 	%rd6654, [%rd676+523533];
	shl.b64 	%rd6655, %rd6654, 8;
	or.b64  	%rd6656, %rd6655, %rd6653;
	ld.global.u8 	%rd6657, [%rd676+523534];
	shl.b64 	%rd6658, %rd6657, 16;
	ld.global.u8 	%rd6659, [%rd676+523535];
	shl.b64 	%rd6660, %rd6659, 24;
	or.b64  	%rd6661, %rd6660, %rd6658;
	or.b64  	%rd6662, %rd6661, %rd6656;
	shl.b64 	%rd6663, %rd6662, 32;
	or.b64  	%rd6664, %rd6663, %rd6652;
	st.local.v2.u64 	[%rd8+256], {%rd6642, %rd6664};
	ld.global.u8 	%rd6665, [%rd676+523536];
	ld.global.u8 	%rd6666, [%rd676+523537];
	shl.b64 	%rd6667, %rd6666, 8;
	or.b64  	%rd6668, %rd6667, %rd6665;
	ld.global.u8 	%rd6669, [%rd676+523538];
	shl.b64 	%rd6670, %rd6669, 16;
	ld.global.u8 	%rd6671, [%rd676+523539];
	shl.b64 	%rd6672, %rd6671, 24;
	or.b64  	%rd6673, %rd6672, %rd6670;
	or.b64  	%rd6674, %rd6673, %rd6668;
	ld.global.u8 	%rd6675, [%rd676+523540];
	ld.global.u8 	%rd6676, [%rd676+523541];
	shl.b64 	%rd6677, %rd6676, 8;
	or.b64  	%rd6678, %rd6677, %rd6675;
	ld.global.u8 	%rd6679, [%rd676+523542];
	shl.b64 	%rd6680, %rd6679, 16;
	ld.global.u8 	%rd6681, [%rd676+523543];
	shl.b64 	%rd6682, %rd6681, 24;
	or.b64  	%rd6683, %rd6682, %rd6680;
	or.b64  	%rd6684, %rd6683, %rd6678;
	shl.b64 	%rd6685, %rd6684, 32;
	or.b64  	%rd6686, %rd6685, %rd6674;
	ld.global.u8 	%rd6687, [%rd676+523544];
	ld.global.u8 	%rd6688, [%rd676+523545];
	shl.b64 	%rd6689, %rd6688, 8;
	or.b64  	%rd6690, %rd6689, %rd6687;
	ld.global.u8 	%rd6691, [%rd676+523546];
	shl.b64 	%rd6692, %rd6691, 16;
	ld.global.u8 	%rd6693, [%rd676+523547];
	shl.b64 	%rd6694, %rd6693, 24;
	or.b64  	%rd6695, %rd6694, %rd6692;
	or.b64  	%rd6696, %rd6695, %rd6690;
	ld.global.u8 	%rd6697, [%rd676+523548];
	ld.global.u8 	%rd6698, [%rd676+523549];
	shl.b64 	%rd6699, %rd6698, 8;
	or.b64  	%rd6700, %rd6699, %rd6697;
	ld.global.u8 	%rd6701, [%rd676+523550];
	shl.b64 	%rd6702, %rd6701, 16;
	ld.global.u8 	%rd6703, [%rd676+523551];
	shl.b64 	%rd6704, %rd6703, 24;
	or.b64  	%rd6705, %rd6704, %rd6702;
	or.b64  	%rd6706, %rd6705, %rd6700;
	shl.b64 	%rd6707, %rd6706, 32;
	or.b64  	%rd6708, %rd6707, %rd6696;
	st.local.v2.u64 	[%rd8+272], {%rd6686, %rd6708};
	ld.global.u8 	%rd6709, [%rd676+523552];
	ld.global.u8 	%rd6710, [%rd676+523553];
	shl.b64 	%rd6711, %rd6710, 8;
	or.b64  	%rd6712, %rd6711, %rd6709;
	ld.global.u8 	%rd6713, [%rd676+523554];
	shl.b64 	%rd6714, %rd6713, 16;
	ld.global.u8 	%rd6715, [%rd676+523555];
	shl.b64 	%rd6716, %rd6715, 24;
	or.b64  	%rd6717, %rd6716, %rd6714;
	or.b64  	%rd6718, %rd6717, %rd6712;
	ld.global.u8 	%rd6719, [%rd676+523556];
	ld.global.u8 	%rd6720, [%rd676+523557];
	shl.b64 	%rd6721, %rd6720, 8;
	or.b64  	%rd6722, %rd6721, %rd6719;
	ld.global.u8 	%rd6723, [%rd676+523558];
	shl.b64 	%rd6724, %rd6723, 16;
	ld.global.u8 	%rd6725, [%rd676+523559];
	shl.b64 	%rd6726, %rd6725, 24;
	or.b64  	%rd6727, %rd6726, %rd6724;
	or.b64  	%rd6728, %rd6727, %rd6722;
	shl.b64 	%rd6729, %rd6728, 32;
	or.b64  	%rd6730, %rd6729, %rd6718;
	ld.global.u8 	%rd6731, [%rd676+523560];
	ld.global.u8 	%rd6732, [%rd676+523561];
	shl.b64 	%rd6733, %rd6732, 8;
	or.b64  	%rd6734, %rd6733, %rd6731;
	ld.global.u8 	%rd6735, [%rd676+523562];
	shl.b64 	%rd6736, %rd6735, 16;
	ld.global.u8 	%rd6737, [%rd676+523563];
	shl.b64 	%rd6738, %rd6737, 24;
	or.b64  	%rd6739, %rd6738, %rd6736;
	or.b64  	%rd6740, %rd6739, %rd6734;
	ld.global.u8 	%rd6741, [%rd676+523564];
	ld.global.u8 	%rd6742, [%rd676+523565];
	shl.b64 	%rd6743, %rd6742, 8;
	or.b64  	%rd6744, %rd6743, %rd6741;
	ld.global.u8 	%rd6745, [%rd676+523566];
	shl.b64 	%rd6746, %rd6745, 16;
	ld.global.u8 	%rd6747, [%rd676+523567];
	shl.b64 	%rd6748, %rd6747, 24;
	or.b64  	%rd6749, %rd6748, %rd6746;
	or.b64  	%rd6750, %rd6749, %rd6744;
	shl.b64 	%rd6751, %rd6750, 32;
	or.b64  	%rd6752, %rd6751, %rd6740;
	st.local.v2.u64 	[%rd8+288], {%rd6730, %rd6752};
	ld.global.u8 	%rd6753, [%rd676+523568];
	ld.global.u8 	%rd6754, [%rd676+523569];
	shl.b64 	%rd6755, %rd6754, 8;
	or.b64  	%rd6756, %rd6755, %rd6753;
	ld.global.u8 	%rd6757, [%rd676+523570];
	shl.b64 	%rd6758, %rd6757, 16;
	ld.global.u8 	%rd6759, [%rd676+523571];
	shl.b64 	%rd6760, %rd6759, 24;
	or.b64  	%rd6761, %rd6760, %rd6758;
	or.b64  	%rd6762, %rd6761, %rd6756;
	ld.global.u8 	%rd6763, [%rd676+523572];
	ld.global.u8 	%rd6764, [%rd676+523573];
	shl.b64 	%rd6765, %rd6764, 8;
	or.b64  	%rd6766, %rd6765, %rd6763;
	ld.global.u8 	%rd6767, [%rd676+523574];
	shl.b64 	%rd6768, %rd6767, 16;
	ld.global.u8 	%rd6769, [%rd676+523575];
	shl.b64 	%rd6770, %rd6769, 24;
	or.b64  	%rd6771, %rd6770, %rd6768;
	or.b64  	%rd6772, %rd6771, %rd6766;
	shl.b64 	%rd6773, %rd6772, 32;
	or.b64  	%rd6774, %rd6773, %rd6762;
	ld.global.u8 	%rd6775, [%rd676+523576];
	ld.global.u8 	%rd6776, [%rd676+523577];
	shl.b64 	%rd6777, %rd6776, 8;
	or.b64  	%rd6778, %rd6777, %rd6775;
	ld.global.u8 	%rd6779, [%rd676+523578];
	shl.b64 	%rd6780, %rd6779, 16;
	ld.global.u8 	%rd6781, [%rd676+523579];
	shl.b64 	%rd6782, %rd6781, 24;
	or.b64  	%rd6783, %rd6782, %rd6780;
	or.b64  	%rd6784, %rd6783, %rd6778;
	ld.global.u8 	%rd6785, [%rd676+523580];
	ld.global.u8 	%rd6786, [%rd676+523581];
	shl.b64 	%rd6787, %rd6786, 8;
	or.b64  	%rd6788, %rd6787, %rd6785;
	ld.global.u8 	%rd6789, [%rd676+523582];
	shl.b64 	%rd6790, %rd6789, 16;
	ld.global.u8 	%rd6791, [%rd676+523583];
	shl.b64 	%rd6792, %rd6791, 24;
	or.b64  	%rd6793, %rd6792, %rd6790;
	or.b64  	%rd6794, %rd6793, %rd6788;
	shl.b64 	%rd6795, %rd6794, 32;
	or.b64  	%rd6796, %rd6795, %rd6784;
	st.local.v2.u64 	[%rd8+304], {%rd6774, %rd6796};
	ld.global.u8 	%rd6797, [%rd676+523584];
	ld.global.u8 	%rd6798, [%rd676+523585];
	shl.b64 	%rd6799, %rd6798, 8;
	or.b64  	%rd6800, %rd6799, %rd6797;
	ld.global.u8 	%rd6801, [%rd676+523586];
	shl.b64 	%rd6802, %rd6801, 16;
	ld.global.u8 	%rd6803, [%rd676+523587];
	shl.b64 	%rd6804, %rd6803, 24;
	or.b64  	%rd6805, %rd6804, %rd6802;
	or.b64  	%rd6806, %rd6805, %rd6800;
	ld.global.u8 	%rd6807, [%rd676+523588];
	ld.global.u8 	%rd6808, [%rd676+523589];
	shl.b64 	%rd6809, %rd6808, 8;
	or.b64  	%rd6810, %rd6809, %rd6807;
	ld.global.u8 	%rd6811, [%rd676+523590];
	shl.b64 	%rd6812, %rd6811, 16;
	ld.global.u8 	%rd6813, [%rd676+523591];
	shl.b64 	%rd6814, %rd6813, 24;
	or.b64  	%rd6815, %rd6814, %rd6812;
	or.b64  	%rd6816, %rd6815, %rd6810;
	shl.b64 	%rd6817, %rd6816, 32;
	or.b64  	%rd6818, %rd6817, %rd6806;
	ld.global.u8 	%rd6819, [%rd676+523592];
	ld.global.u8 	%rd6820, [%rd676+523593];
	shl.b64 	%rd6821, %rd6820, 8;
	or.b64  	%rd6822, %rd6821, %rd6819;
	ld.global.u8 	%rd6823, [%rd676+523594];
	shl.b64 	%rd6824, %rd6823, 16;
	ld.global.u8 	%rd6825, [%rd676+523595];
	shl.b64 	%rd6826, %rd6825, 24;
	or.b64  	%rd6827, %rd6826, %rd6824;
	or.b64  	%rd6828, %rd6827, %rd6822;
	ld.global.u8 	%rd6829, [%rd676+523596];
	ld.global.u8 	%rd6830, [%rd676+523597];
	shl.b64 	%rd6831, %rd6830, 8;
	or.b64  	%rd6832, %rd6831, %rd6829;
	ld.global.u8 	%rd6833, [%rd676+523598];
	shl.b64 	%rd6834, %rd6833, 16;
	ld.global.u8 	%rd6835, [%rd676+523599];
	shl.b64 	%rd6836, %rd6835, 24;
	or.b64  	%rd6837, %rd6836, %rd6834;
	or.b64  	%rd6838, %rd6837, %rd6832;
	shl.b64 	%rd6839, %rd6838, 32;
	or.b64  	%rd6840, %rd6839, %rd6828;
	st.local.v2.u64 	[%rd8+320], {%rd6818, %rd6840};
	ld.global.u8 	%rd6841, [%rd676+523600];
	ld.global.u8 	%rd6842, [%rd676+523601];
	shl.b64 	%rd6843, %rd6842, 8;
	or.b64  	%rd6844, %rd6843, %rd6841;
	ld.global.u8 	%rd6845, [%rd676+523602];
	shl.b64 	%rd6846, %rd6845, 16;
	ld.global.u8 	%rd6847, [%rd676+523603];
	shl.b64 	%rd6848, %rd6847, 24;
	or.b64  	%rd6849, %rd6848, %rd6846;
	or.b64  	%rd6850, %rd6849, %rd6844;
	ld.global.u8 	%rd6851, [%rd676+523604];
	ld.global.u8 	%rd6852, [%rd676+523605];
	shl.b64 	%rd6853, %rd6852, 8;
	or.b64  	%rd6854, %rd6853, %rd6851;
	ld.global.u8 	%rd6855, [%rd676+523606];
	shl.b64 	%rd6856, %rd6855, 16;
	ld.global.u8 	%rd6857, [%rd676+523607];
	shl.b64 	%rd6858, %rd6857, 24;
	or.b64  	%rd6859, %rd6858, %rd6856;
	or.b64  	%rd6860, %rd6859, %rd6854;
	shl.b64 	%rd6861, %rd6860, 32;
	or.b64  	%rd6862, %rd6861, %rd6850;
	ld.global.u8 	%rd6863, [%rd676+523608];
	ld.global.u8 	%rd6864, [%rd676+523609];
	shl.b64 	%rd6865, %rd6864, 8;
	or.b64  	%rd6866, %rd6865, %rd6863;
	ld.global.u8 	%rd6867, [%rd676+523610];
	shl.b64 	%rd6868, %rd6867, 16;
	ld.global.u8 	%rd6869, [%rd676+523611];
	shl.b64 	%rd6870, %rd6869, 24;
	or.b64  	%rd6871, %rd6870, %rd6868;
	or.b64  	%rd6872, %rd6871, %rd6866;
	ld.global.u8 	%rd6873, [%rd676+523612];
	ld.global.u8 	%rd6874, [%rd676+523613];
	shl.b64 	%rd6875, %rd6874, 8;
	or.b64  	%rd6876, %rd6875, %rd6873;
	ld.global.u8 	%rd6877, [%rd676+523614];
	shl.b64 	%rd6878, %rd6877, 16;
	ld.global.u8 	%rd6879, [%rd676+523615];
	shl.b64 	%rd6880, %rd6879, 24;
	or.b64  	%rd6881, %rd6880, %rd6878;
	or.b64  	%rd6882, %rd6881, %rd6876;
	shl.b64 	%rd6883, %rd6882, 32;
	or.b64  	%rd6884, %rd6883, %rd6872;
	st.local.v2.u64 	[%rd8+336], {%rd6862, %rd6884};
	ld.global.u8 	%rd6885, [%rd676+523616];
	ld.global.u8 	%rd6886, [%rd676+523617];
	shl.b64 	%rd6887, %rd6886, 8;
	or.b64  	%rd6888, %rd6887, %rd6885;
	ld.global.u8 	%rd6889, [%rd676+523618];
	shl.b64 	%rd6890, %rd6889, 16;
	ld.global.u8 	%rd6891, [%rd676+523619];
	shl.b64 	%rd6892, %rd6891, 24;
	or.b64  	%rd6893, %rd6892, %rd6890;
	or.b64  	%rd6894, %rd6893, %rd6888;
	ld.global.u8 	%rd6895, [%rd676+523620];
	ld.global.u8 	%rd6896, [%rd676+523621];
	shl.b64 	%rd6897, %rd6896, 8;
	or.b64  	%rd6898, %rd6897, %rd6895;
	ld.global.u8 	%rd6899, [%rd676+523622];
	shl.b64 	%rd6900, %rd6899, 16;
	ld.global.u8 	%rd6901, [%rd676+523623];
	shl.b64 	%rd6902, %rd6901, 24;
	or.b64  	%rd6903, %rd6902, %rd6900;
	or.b64  	%rd6904, %rd6903, %rd6898;
	shl.b64 	%rd6905, %rd6904, 32;
	or.b64  	%rd6906, %rd6905, %rd6894;
	ld.global.u8 	%rd6907, [%rd676+523624];
	ld.global.u8 	%rd6908, [%rd676+523625];
	shl.b64 	%rd6909, %rd6908, 8;
	or.b64  	%rd6910, %rd6909, %rd6907;
	ld.global.u8 	%rd6911, [%rd676+523626];
	shl.b64 	%rd6912, %rd6911, 16;
	ld.global.u8 	%rd6913, [%rd676+523627];
	shl.b64 	%rd6914, %rd6913, 24;
	or.b64  	%rd6915, %rd6914, %rd6912;
	or.b64  	%rd6916, %rd6915, %rd6910;
	ld.global.u8 	%rd6917, [%rd676+523628];
	ld.global.u8 	%rd6918, [%rd676+523629];
	shl.b64 	%rd6919, %rd6918, 8;
	or.b64  	%rd6920, %rd6919, %rd6917;
	ld.global.u8 	%rd6921, [%rd676+523630];
	shl.b64 	%rd6922, %rd6921, 16;
	ld.global.u8 	%rd6923, [%rd676+523631];
	shl.b64 	%rd6924, %rd6923, 24;
	or.b64  	%rd6925, %rd6924, %rd6922;
	or.b64  	%rd6926, %rd6925, %rd6920;
	shl.b64 	%rd6927, %rd6926, 32;
	or.b64  	%rd6928, %rd6927, %rd6916;
	st.local.v2.u64 	[%rd8+352], {%rd6906, %rd6928};
	ld.global.u8 	%rd6929, [%rd676+523632];
	ld.global.u8 	%rd6930, [%rd676+523633];
	shl.b64 	%rd6931, %rd6930, 8;
	or.b64  	%rd6932, %rd6931, %rd6929;
	ld.global.u8 	%rd6933, [%rd676+523634];
	shl.b64 	%rd6934, %rd6933, 16;
	ld.global.u8 	%rd6935, [%rd676+523635];
	shl.b64 	%rd6936, %rd6935, 24;
	or.b64  	%rd6937, %rd6936, %rd6934;
	or.b64  	%rd6938, %rd6937, %rd6932;
	ld.global.u8 	%rd6939, [%rd676+523636];
	ld.global.u8 	%rd6940, [%rd676+523637];
	shl.b64 	%rd6941, %rd6940, 8;
	or.b64  	%rd6942, %rd6941, %rd6939;
	ld.global.u8 	%rd6943, [%rd676+523638];
	shl.b64 	%rd6944, %rd6943, 16;
	ld.global.u8 	%rd6945, [%rd676+523639];
	shl.b64 	%rd6946, %rd6945, 24;
	or.b64  	%rd6947, %rd6946, %rd6944;
	or.b64  	%rd6948, %rd6947, %rd6942;
	shl.b64 	%rd6949, %rd6948, 32;
	or.b64  	%rd6950, %rd6949, %rd6938;
	ld.global.u8 	%rd6951, [%rd676+523640];
	ld.global.u8 	%rd6952, [%rd676+523641];
	shl.b64 	%rd6953, %rd6952, 8;
	or.b64  	%rd6954, %rd6953, %rd6951;
	ld.global.u8 	%rd6955, [%rd676+523642];
	shl.b64 	%rd6956, %rd6955, 16;
	ld.global.u8 	%rd6957, [%rd676+523643];
	shl.b64 	%rd6958, %rd6957, 24;
	or.b64  	%rd6959, %rd6958, %rd6956;
	or.b64  	%rd6960, %rd6959, %rd6954;
	ld.global.u8 	%rd6961, [%rd676+523644];
	ld.global.u8 	%rd6962, [%rd676+523645];
	shl.b64 	%rd6963, %rd6962, 8;
	or.b64  	%rd6964, %rd6963, %rd6961;
	ld.global.u8 	%rd6965, [%rd676+523646];
	shl.b64 	%rd6966, %rd6965, 16;
	ld.global.u8 	%rd6967, [%rd676+523647];
	shl.b64 	%rd6968, %rd6967, 24;
	or.b64  	%rd6969, %rd6968, %rd6966;
	or.b64  	%rd6970, %rd6969, %rd6964;
	shl.b64 	%rd6971, %rd6970, 32;
	or.b64  	%rd6972, %rd6971, %rd6960;
	st.local.v2.u64 	[%rd8+368], {%rd6950, %rd6972};
	ld.global.u8 	%rd6973, [%rd676+523648];
	ld.global.u8 	%rd6974, [%rd676+523649];
	shl.b64 	%rd6975, %rd6974, 8;
	or.b64  	%rd6976, %rd6975, %rd6973;
	ld.global.u8 	%rd6977, [%rd676+523650];
	shl.b64 	%rd6978, %rd6977, 16;
	ld.global.u8 	%rd6979, [%rd676+523651];
	shl.b64 	%rd6980, %rd6979, 24;
	or.b64  	%rd6981, %rd6980, %rd6978;
	or.b64  	%rd6982, %rd6981, %rd6976;
	ld.global.u8 	%rd6983, [%rd676+523652];
	ld.global.u8 	%rd6984, [%rd676+523653];
	shl.b64 	%rd6985, %rd6984, 8;
	or.b64  	%rd6986, %rd6985, %rd6983;
	ld.global.u8 	%rd6987, [%rd676+523654];
	shl.b64 	%rd6988, %rd6987, 16;
	ld.global.u8 	%rd6989, [%rd676+523655];
	shl.b64 	%rd6990, %rd6989, 24;
	or.b64  	%rd6991, %rd6990, %rd6988;
	or.b64  	%rd6992, %rd6991, %rd6986;
	shl.b64 	%rd6993, %rd6992, 32;
	or.b64  	%rd6994, %rd6993, %rd6982;
	ld.global.u8 	%rd6995, [%rd676+523656];
	ld.global.u8 	%rd6996, [%rd676+523657];
	shl.b64 	%rd6997, %rd6996, 8;
	or.b64  	%rd6998, %rd6997, %rd6995;
	ld.global.u8 	%rd6999, [%rd676+523658];
	shl.b64 	%rd7000, %rd6999, 16;
	ld.global.u8 	%rd7001, [%rd676+523659];
	shl.b64 	%rd7002, %rd7001, 24;
	or.b64  	%rd7003, %rd7002, %rd7000;
	or.b64  	%rd7004, %rd7003, %rd6998;
	ld.global.u8 	%rd7005, [%rd676+523660];
	ld.global.u8 	%rd7006, [%rd676+523661];
	shl.b64 	%rd7007, %rd7006, 8;
	or.b64  	%rd7008, %rd7007, %rd7005;
	ld.global.u8 	%rd7009, [%rd676+523662];
	shl.b64 	%rd7010, %rd7009, 16;
	ld.global.u8 	%rd7011, [%rd676+523663];
	shl.b64 	%rd7012, %rd7011, 24;
	or.b64  	%rd7013, %rd7012, %rd7010;
	or.b64  	%rd7014, %rd7013, %rd7008;
	shl.b64 	%rd7015, %rd7014, 32;
	or.b64  	%rd7016, %rd7015, %rd7004;
	st.local.v2.u64 	[%rd8+384], {%rd6994, %rd7016};
	ld.global.u8 	%rd7017, [%rd676+523664];
	ld.global.u8 	%rd7018, [%rd676+523665];
	shl.b64 	%rd7019, %rd7018, 8;
	or.b64  	%rd7020, %rd7019, %rd7017;
	ld.global.u8 	%rd7021, [%rd676+523666];
	shl.b64 	%rd7022, %rd7021, 16;
	ld.global.u8 	%rd7023, [%rd676+523667];
	shl.b64 	%rd7024, %rd7023, 24;
	or.b64  	%rd7025, %rd7024, %rd7022;
	or.b64  	%rd7026, %rd7025, %rd7020;
	ld.global.u8 	%rd7027, [%rd676+523668];
	ld.global.u8 	%rd7028, [%rd676+523669];
	shl.b64 	%rd7029, %rd7028, 8;
	or.b64  	%rd7030, %rd7029, %rd7027;
	ld.global.u8 	%rd7031, [%rd676+523670];
	shl.b64 	%rd7032, %rd7031, 16;
	ld.global.u8 	%rd7033, [%rd676+523671];
	shl.b64 	%rd7034, %rd7033, 24;
	or.b64  	%rd7035, %rd7034, %rd7032;
	or.b64  	%rd7036, %rd7035, %rd7030;
	shl.b64 	%rd7037, %rd7036, 32;
	or.b64  	%rd7038, %rd7037, %rd7026;
	ld.global.u8 	%rd7039, [%rd676+523672];
	ld.global.u8 	%rd7040, [%rd676+523673];
	shl.b64 	%rd7041, %rd7040, 8;
	or.b64  	%rd7042, %rd7041, %rd7039;
	ld.global.u8 	%rd7043, [%rd676+523674];
	shl.b64 	%rd7044, %rd7043, 16;
	ld.global.u8 	%rd7045, [%rd676+523675];
	shl.b64 	%rd7046, %rd7045, 24;
	or.b64  	%rd7047, %rd7046, %rd7044;
	or.b64  	%rd7048, %rd7047, %rd7042;
	ld.global.u8 	%rd7049, [%rd676+523676];
	ld.global.u8 	%rd7050, [%rd676+523677];
	shl.b64 	%rd7051, %rd7050, 8;
	or.b64  	%rd7052, %rd7051, %rd7049;
	ld.global.u8 	%rd7053, [%rd676+523678];
	shl.b64 	%rd7054, %rd7053, 16;
	ld.global.u8 	%rd7055, [%rd676+523679];
	shl.b64 	%rd7056, %rd7055, 24;
	or.b64  	%rd7057, %rd7056, %rd7054;
	or.b64  	%rd7058, %rd7057, %rd7052;
	shl.b64 	%rd7059, %rd7058, 32;
	or.b64  	%rd7060, %rd7059, %rd7048;
	st.local.v2.u64 	[%rd8+400], {%rd7038, %rd7060};
	ld.global.u8 	%rd7061, [%rd676+523680];
	ld.global.u8 	%rd7062, [%rd676+523681];
	shl.b64 	%rd7063, %rd7062, 8;
	or.b64  	%rd7064, %rd7063, %rd7061;
	ld.global.u8 	%rd7065, [%rd676+523682];
	shl.b64 	%rd7066, %rd7065, 16;
	ld.global.u8 	%rd7067, [%rd676+523683];
	shl.b64 	%rd7068, %rd7067, 24;
	or.b64  	%rd7069, %rd7068, %rd7066;
	or.b64  	%rd7070, %rd7069, %rd7064;
	ld.global.u8 	%rd7071, [%rd676+523684];
	ld.global.u8 	%rd7072, [%rd676+523685];
	shl.b64 	%rd7073, %rd7072, 8;
	or.b64  	%rd7074, %rd7073, %rd7071;
	ld.global.u8 	%rd7075, [%rd676+523686];
	shl.b64 	%rd7076, %rd7075, 16;
	ld.global.u8 	%rd7077, [%rd676+523687];
	shl.b64 	%rd7078, %rd7077, 24;
	or.b64  	%rd7079, %rd7078, %rd7076;
	or.b64  	%rd7080, %rd7079, %rd7074;
	shl.b64 	%rd7081, %rd7080, 32;
	or.b64  	%rd7082, %rd7081, %rd7070;
	ld.global.u8 	%rd7083, [%rd676+523688];
	ld.global.u8 	%rd7084, [%rd676+523689];
	shl.b64 	%rd7085, %rd7084, 8;
	or.b64  	%rd7086, %rd7085, %rd7083;
	ld.global.u8 	%rd7087, [%rd676+523690];
	shl.b64 	%rd7088, %rd7087, 16;
	ld.global.u8 	%rd7089, [%rd676+523691];
	shl.b64 	%rd7090, %rd7089, 24;
	or.b64  	%rd7091, %rd7090, %rd7088;
	or.b64  	%rd7092, %rd7091, %rd7086;
	ld.global.u8 	%rd7093, [%rd676+523692];
	ld.global.u8 	%rd7094, [%rd676+523693];
	shl.b64 	%rd7095, %rd7094, 8;
	or.b64  	%rd7096, %rd7095, %rd7093;
	ld.global.u8 	%rd7097, [%rd676+523694];
	shl.b64 	%rd7098, %rd7097, 16;
	ld.global.u8 	%rd7099, [%rd676+523695];
	shl.b64 	%rd7100, %rd7099, 24;
	or.b64  	%rd7101, %rd7100, %rd7098;
	or.b64  	%rd7102, %rd7101, %rd7096;
	shl.b64 	%rd7103, %rd7102, 32;
	or.b64  	%rd7104, %rd7103, %rd7092;
	st.local.v2.u64 	[%rd8+416], {%rd7082, %rd7104};
	ld.global.u8 	%rd7105, [%rd676+523696];
	ld.global.u8 	%rd7106, [%rd676+523697];
	shl.b64 	%rd7107, %rd7106, 8;
	or.b64  	%rd7108, %rd7107, %rd7105;
	ld.global.u8 	%rd7109, [%rd676+523698];
	shl.b64 	%rd7110, %rd7109, 16;
	ld.global.u8 	%rd7111, [%rd676+523699];
	shl.b64 	%rd7112, %rd7111, 24;
	or.b64  	%rd7113, %rd7112, %rd7110;
	or.b64  	%rd7114, %rd7113, %rd7108;
	ld.global.u8 	%rd7115, [%rd676+523700];
	ld.global.u8 	%rd7116, [%rd676+523701];
	shl.b64 	%rd7117, %rd7116, 8;
	or.b64  	%rd7118, %rd7117, %rd7115;
	ld.global.u8 	%rd7119, [%rd676+523702];
	shl.b64 	%rd7120, %rd7119, 16;
	ld.global.u8 	%rd7121, [%rd676+523703];
	shl.b64 	%rd7122, %rd7121, 24;
	or.b64  	%rd7123, %rd7122, %rd7120;
	or.b64  	%rd7124, %rd7123, %rd7118;
	shl.b64 	%rd7125, %rd7124, 32;
	or.b64  	%rd7126, %rd7125, %rd7114;
	ld.global.u8 	%rd7127, [%rd676+523704];
	ld.global.u8 	%rd7128, [%rd676+523705];
	shl.b64 	%rd7129, %rd7128, 8;
	or.b64  	%rd7130, %rd7129, %rd7127;
	ld.global.u8 	%rd7131, [%rd676+523706];
	shl.b64 	%rd7132, %rd7131, 16;
	ld.global.u8 	%rd7133, [%rd676+523707];
	shl.b64 	%rd7134, %rd7133, 24;
	or.b64  	%rd7135, %rd7134, %rd7132;
	or.b64  	%rd7136, %rd7135, %rd7130;
	ld.global.u8 	%rd7137, [%rd676+523708];
	ld.global.u8 	%rd7138, [%rd676+523709];
	shl.b64 	%rd7139, %rd7138, 8;
	or.b64  	%rd7140, %rd7139, %rd7137;
	ld.global.u8 	%rd7141, [%rd676+523710];
	shl.b64 	%rd7142, %rd7141, 16;
	ld.global.u8 	%rd7143, [%rd676+523711];
	shl.b64 	%rd7144, %rd7143, 24;
	or.b64  	%rd7145, %rd7144, %rd7142;
	or.b64  	%rd7146, %rd7145, %rd7140;
	shl.b64 	%rd7147, %rd7146, 32;
	or.b64  	%rd7148, %rd7147, %rd7136;
	st.local.v2.u64 	[%rd8+432], {%rd7126, %rd7148};
	ld.global.u8 	%rd7149, [%rd676+523712];
	ld.global.u8 	%rd7150, [%rd676+523713];
	shl.b64 	%rd7151, %rd7150, 8;
	or.b64  	%rd7152, %rd7151, %rd7149;
	ld.global.u8 	%rd7153, [%rd676+523714];
	shl.b64 	%rd7154, %rd7153, 16;
	ld.global.u8 	%rd7155, [%rd676+523715];
	shl.b64 	%rd7156, %rd7155, 24;
	or.b64  	%rd7157, %rd7156, %rd7154;
	or.b64  	%rd7158, %rd7157, %rd7152;
	ld.global.u8 	%rd7159, [%rd676+523716];
	ld.global.u8 	%rd7160, [%rd676+523717];
	shl.b64 	%rd7161, %rd7160, 8;
	or.b64  	%rd7162, %rd7161, %rd7159;
	ld.global.u8 	%rd7163, [%rd676+523718];
	shl.b64 	%rd7164, %rd7163, 16;
	ld.global.u8 	%rd7165, [%rd676+523719];
	shl.b64 	%rd7166, %rd7165, 24;
	or.b64  	%rd7167, %rd7166, %rd7164;
	or.b64  	%rd7168, %rd7167, %rd7162;
	shl.b64 	%rd7169, %rd7168, 32;
	or.b64  	%rd7170, %rd7169, %rd7158;
	ld.global.u8 	%rd7171, [%rd676+523720];
	ld.global.u8 	%rd7172, [%rd676+523721];
	shl.b64 	%rd7173, %rd7172, 8;
	or.b64  	%rd7174, %rd7173, %rd7171;
	ld.global.u8 	%rd7175, [%rd676+523722];
	shl.b64 	%rd7176, %rd7175, 16;
	ld.global.u8 	%rd7177, [%rd676+523723];
	shl.b64 	%rd7178, %rd7177, 24;
	or.b64  	%rd7179, %rd7178, %rd7176;
	or.b64  	%rd7180, %rd7179, %rd7174;
	ld.global.u8 	%rd7181, [%rd676+523724];
	ld.global.u8 	%rd7182, [%rd676+523725];
	shl.b64 	%rd7183, %rd7182, 8;
	or.b64  	%rd7184, %rd7183, %rd7181;
	ld.global.u8 	%rd7185, [%rd676+523726];
	shl.b64 	%rd7186, %rd7185, 16;
	ld.global.u8 	%rd7187, [%rd676+523727];
	shl.b64 	%rd7188, %rd7187, 24;
	or.b64  	%rd7189, %rd7188, %rd7186;
	or.b64  	%rd7190, %rd7189, %rd7184;
	shl.b64 	%rd7191, %rd7190, 32;
	or.b64  	%rd7192, %rd7191, %rd7180;
	st.local.v2.u64 	[%rd8+448], {%rd7170, %rd7192};
	ld.global.u8 	%rd7193, [%rd676+523728];
	ld.global.u8 	%rd7194, [%rd676+523729];
	shl.b64 	%rd7195, %rd7194, 8;
	or.b64  	%rd7196, %rd7195, %rd7193;
	ld.global.u8 	%rd7197, [%rd676+523730];
	shl.b64 	%rd7198, %rd7197, 16;
	ld.global.u8 	%rd7199, [%rd676+523731];
	shl.b64 	%rd7200, %rd7199, 24;
	or.b64  	%rd7201, %rd7200, %rd7198;
	or.b64  	%rd7202, %rd7201, %rd7196;
	ld.global.u8 	%rd7203, [%rd676+523732];
	ld.global.u8 	%rd7204, [%rd676+523733];
	shl.b64 	%rd7205, %rd7204, 8;
	or.b64  	%rd7206, %rd7205, %rd7203;
	ld.global.u8 	%rd7207, [%rd676+523734];
	shl.b64 	%rd7208, %rd7207, 16;
	ld.global.u8 	%rd7209, [%rd676+523735];
	shl.b64 	%rd7210, %rd7209, 24;
	or.b64  	%rd7211, %rd7210, %rd7208;
	or.b64  	%rd7212, %rd7211, %rd7206;
	shl.b64 	%rd7213, %rd7212, 32;
	or.b64  	%rd7214, %rd7213, %rd7202;
	ld.global.u8 	%rd7215, [%rd676+523736];
	ld.global.u8 	%rd7216, [%rd676+523737];
	shl.b64 	%rd7217, %rd7216, 8;
	or.b64  	%rd7218, %rd7217, %rd7215;
	ld.global.u8 	%rd7219, [%rd676+523738];
	shl.b64 	%rd7220, %rd7219, 16;
	ld.global.u8 	%rd7221, [%rd676+523739];
	shl.b64 	%rd7222, %rd7221, 24;
	or.b64  	%rd7223, %rd7222, %rd7220;
	or.b64  	%rd7224, %rd7223, %rd7218;
	ld.global.u8 	%rd7225, [%rd676+523740];
	ld.global.u8 	%rd7226, [%rd676+523741];
	shl.b64 	%rd7227, %rd7226, 8;
	or.b64  	%rd7228, %rd7227, %rd7225;
	ld.global.u8 	%rd7229, [%rd676+523742];
	shl.b64 	%rd7230, %rd7229, 16;
	ld.global.u8 	%rd7231, [%rd676+523743];
	shl.b64 	%rd7232, %rd7231, 24;
	or.b64  	%rd7233, %rd7232, %rd7230;
	or.b64  	%rd7234, %rd7233, %rd7228;
	shl.b64 	%rd7235, %rd7234, 32;
	or.b64  	%rd7236, %rd7235, %rd7224;
	st.local.v2.u64 	[%rd8+464], {%rd7214, %rd7236};
	ld.global.u8 	%rd7237, [%rd676+523744];
	ld.global.u8 	%rd7238, [%rd676+523745];
	shl.b64 	%rd7239, %rd7238, 8;
	or.b64  	%rd7240, %rd7239, %rd7237;
	ld.global.u8 	%rd7241, [%rd676+523746];
	shl.b64 	%rd7242, %rd7241, 16;
	ld.global.u8 	%rd7243, [%rd676+523747];
	shl.b64 	%rd7244, %rd7243, 24;
	or.b64  	%rd7245, %rd7244, %rd7242;
	or.b64  	%rd7246, %rd7245, %rd7240;
	ld.global.u8 	%rd7247, [%rd676+523748];
	ld.global.u8 	%rd7248, [%rd676+523749];
	shl.b64 	%rd7249, %rd7248, 8;
	or.b64  	%rd7250, %rd7249, %rd7247;
	ld.global.u8 	%rd7251, [%rd676+523750];
	shl.b64 	%rd7252, %rd7251, 16;
	ld.global.u8 	%rd7253, [%rd676+523751];
	shl.b64 	%rd7254, %rd7253, 24;
	or.b64  	%rd7255, %rd7254, %rd7252;
	or.b64  	%rd7256, %rd7255, %rd7250;
	shl.b64 	%rd7257, %rd7256, 32;
	or.b64  	%rd7258, %rd7257, %rd7246;
	ld.global.u8 	%rd7259, [%rd676+523752];
	ld.global.u8 	%rd7260, [%rd676+523753];
	shl.b64 	%rd7261, %rd7260, 8;
	or.b64  	%rd7262, %rd7261, %rd7259;
	ld.global.u8 	%rd7263, [%rd676+523754];
	shl.b64 	%rd7264, %rd7263, 16;
	ld.global.u8 	%rd7265, [%rd676+523755];
	shl.b64 	%rd7266, %rd7265, 24;
	or.b64  	%rd7267, %rd7266, %rd7264;
	or.b64  	%rd7268, %rd7267, %rd7262;
	ld.global.u8 	%rd7269, [%rd676+523756];
	ld.global.u8 	%rd7270, [%rd676+523757];
	shl.b64 	%rd7271, %rd7270, 8;
	or.b64  	%rd7272, %rd7271, %rd7269;
	ld.global.u8 	%rd7273, [%rd676+523758];
	shl.b64 	%rd7274, %rd7273, 16;
	ld.global.u8 	%rd7275, [%rd676+523759];
	shl.b64 	%rd7276, %rd7275, 24;
	or.b64  	%rd7277, %rd7276, %rd7274;
	or.b64  	%rd7278, %rd7277, %rd7272;
	shl.b64 	%rd7279, %rd7278, 32;
	or.b64  	%rd7280, %rd7279, %rd7268;
	st.local.v2.u64 	[%rd8+480], {%rd7258, %rd7280};
	ld.global.u8 	%rd7281, [%rd676+523760];
	ld.global.u8 	%rd7282, [%rd676+523761];
	shl.b64 	%rd7283, %rd7282, 8;
	or.b64  	%rd7284, %rd7283, %rd7281;
	ld.global.u8 	%rd7285, [%rd676+523762];
	shl.b64 	%rd7286, %rd7285, 16;
	ld.global.u8 	%rd7287, [%rd676+523763];
	shl.b64 	%rd7288, %rd7287, 24;
	or.b64  	%rd7289, %rd7288, %rd7286;
	or.b64  	%rd7290, %rd7289, %rd7284;
	ld.global.u8 	%rd7291, [%rd676+523764];
	ld.global.u8 	%rd7292, [%rd676+523765];
	shl.b64 	%rd7293, %rd7292, 8;
	or.b64  	%rd7294, %rd7293, %rd7291;
	ld.global.u8 	%rd7295, [%rd676+523766];
	shl.b64 	%rd7296, %rd7295, 16;
	ld.global.u8 	%rd7297, [%rd676+523767];
	shl.b64 	%rd7298, %rd7297, 24;
	or.b64  	%rd7299, %rd7298, %rd7296;
	or.b64  	%rd7300, %rd7299, %rd7294;
	shl.b64 	%rd7301, %rd7300, 32;
	or.b64  	%rd7302, %rd7301, %rd7290;
	ld.global.u8 	%rd7303, [%rd676+523768];
	ld.global.u8 	%rd7304, [%rd676+523769];
	shl.b64 	%rd7305, %rd7304, 8;
	or.b64  	%rd7306, %rd7305, %rd7303;
	ld.global.u8 	%rd7307, [%rd676+523770];
	shl.b64 	%rd7308, %rd7307, 16;
	ld.global.u8 	%rd7309, [%rd676+523771];
	shl.b64 	%rd7310, %rd7309, 24;
	or.b64  	%rd7311, %rd7310, %rd7308;
	or.b64  	%rd7312, %rd7311, %rd7306;
	ld.global.u8 	%rd7313, [%rd676+523772];
	ld.global.u8 	%rd7314, [%rd676+523773];
	shl.b64 	%rd7315, %rd7314, 8;
	or.b64  	%rd7316, %rd7315, %rd7313;
	ld.global.u8 	%rd7317, [%rd676+523774];
	shl.b64 	%rd7318, %rd7317, 16;
	ld.global.u8 	%rd7319, [%rd676+523775];
	shl.b64 	%rd7320, %rd7319, 24;
	or.b64  	%rd7321, %rd7320, %rd7318;
	or.b64  	%rd7322, %rd7321, %rd7316;
	shl.b64 	%rd7323, %rd7322, 32;
	or.b64  	%rd7324, %rd7323, %rd7312;
	st.local.v2.u64 	[%rd8+496], {%rd7302, %rd7324};
	ld.global.u8 	%rd7325, [%rd676+523776];
	ld.global.u8 	%rd7326, [%rd676+523777];
	shl.b64 	%rd7327, %rd7326, 8;
	or.b64  	%rd7328, %rd7327, %rd7325;
	ld.global.u8 	%rd7329, [%rd676+523778];
	shl.b64 	%rd7330, %rd7329, 16;
	ld.global.u8 	%rd7331, [%rd676+523779];
	shl.b64 	%rd7332, %rd7331, 24;
	or.b64  	%rd7333, %rd7332, %rd7330;
	or.b64  	%rd7334, %rd7333, %rd7328;
	ld.global.u8 	%rd7335, [%rd676+523780];
	ld.global.u8 	%rd7336, [%rd676+523781];
	shl.b64 	%rd7337, %rd7336, 8;
	or.b64  	%rd7338, %rd7337, %rd7335;
	ld.global.u8 	%rd7339, [%rd676+523782];
	shl.b64 	%rd7340, %rd7339, 16;
	ld.global.u8 	%rd7341, [%rd676+523783];
	shl.b64 	%rd7342, %rd7341, 24;
	or.b64  	%rd7343, %rd7342, %rd7340;
	or.b64  	%rd7344, %rd7343, %rd7338;
	shl.b64 	%rd7345, %rd7344, 32;
	or.b64  	%rd7346, %rd7345, %rd7334;
	ld.global.u8 	%rd7347, [%rd676+523784];
	ld.global.u8 	%rd7348, [%rd676+523785];
	shl.b64 	%rd7349, %rd7348, 8;
	or.b64  	%rd7350, %rd7349, %rd7347;
	ld.global.u8 	%rd7351, [%rd676+523786];
	shl.b64 	%rd7352, %rd7351, 16;
	ld.global.u8 	%rd7353, [%rd676+523787];
	shl.b64 	%rd7354, %rd7353, 24;
	or.b64  	%rd7355, %rd7354, %rd7352;
	or.b64  	%rd7356, %rd7355, %rd7350;
	ld.global.u8 	%rd7357, [%rd676+523788];
	ld.global.u8 	%rd7358, [%rd676+523789];
	shl.b64 	%rd7359, %rd7358, 8;
	or.b64  	%rd7360, %rd7359, %rd7357;
	ld.global.u8 	%rd7361, [%rd676+523790];
	shl.b64 	%rd7362, %rd7361, 16;
	ld.global.u8 	%rd7363, [%rd676+523791];
	shl.b64 	%rd7364, %rd7363, 24;
	or.b64  	%rd7365, %rd7364, %rd7362;
	or.b64  	%rd7366, %rd7365, %rd7360;
	shl.b64 	%rd7367, %rd7366, 32;
	or.b64  	%rd7368, %rd7367, %rd7356;
	st.local.v2.u64 	[%rd8+512], {%rd7346, %rd7368};
	ld.global.u8 	%rd7369, [%rd676+523792];
	ld.global.u8 	%rd7370, [%rd676+523793];
	shl.b64 	%rd7371, %rd7370, 8;
	or.b64  	%rd7372, %rd7371, %rd7369;
	ld.global.u8 	%rd7373, [%rd676+523794];
	shl.b64 	%rd7374, %rd7373, 16;
	ld.global.u8 	%rd7375, [%rd676+523795];
	shl.b64 	%rd7376, %rd7375, 24;
	or.b64  	%rd7377, %rd7376, %rd7374;
	or.b64  	%rd7378, %rd7377, %rd7372;
	ld.global.u8 	%rd7379, [%rd676+523796];
	ld.global.u8 	%rd7380, [%rd676+523797];
	shl.b64 	%rd7381, %rd7380, 8;
	or.b64  	%rd7382, %rd7381, %rd7379;
	ld.global.u8 	%rd7383, [%rd676+523798];
	shl.b64 	%rd7384, %rd7383, 16;
	ld.global.u8 	%rd7385, [%rd676+523799];
	shl.b64 	%rd7386, %rd7385, 24;
	or.b64  	%rd7387, %rd7386, %rd7384;
	or.b64  	%rd7388, %rd7387, %rd7382;
	shl.b64 	%rd7389, %rd7388, 32;
	or.b64  	%rd7390, %rd7389, %rd7378;
	ld.global.u8 	%rd7391, [%rd676+523800];
	ld.global.u8 	%rd7392, [%rd676+523801];
	shl.b64 	%rd7393, %rd7392, 8;
	or.b64  	%rd7394, %rd7393, %rd7391;
	ld.global.u8 	%rd7395, [%rd676+523802];
	shl.b64 	%rd7396, %rd7395, 16;
	ld.global.u8 	%rd7397, [%rd676+523803];
	shl.b64 	%rd7398, %rd7397, 24;
	or.b64  	%rd7399, %rd7398, %rd7396;
	or.b64  	%rd7400, %rd7399, %rd7394;
	ld.global.u8 	%rd7401, [%rd676+523804];
	ld.global.u8 	%rd7402, [%rd676+523805];
	shl.b64 	%rd7403, %rd7402, 8;
	or.b64  	%rd7404, %rd7403, %rd7401;
	ld.global.u8 	%rd7405, [%rd676+523806];
	shl.b64 	%rd7406, %rd7405, 16;
	ld.global.u8 	%rd7407, [%rd676+523807];
	shl.b64 	%rd7408, %rd7407, 24;
	or.b64  	%rd7409, %rd7408, %rd7406;
	or.b64  	%rd7410, %rd7409, %rd7404;
	shl.b64 	%rd7411, %rd7410, 32;
	or.b64  	%rd7412, %rd7411, %rd7400;
	st.local.v2.u64 	[%rd8+528], {%rd7390, %rd7412};
	ld.global.u8 	%rd7413, [%rd676+523808];
	ld.global.u8 	%rd7414, [%rd676+523809];
	shl.b64 	%rd7415, %rd7414, 8;
	or.b64  	%rd7416, %rd7415, %rd7413;
	ld.global.u8 	%rd7417, [%rd676+523810];
	shl.b64 	%rd7418, %rd7417, 16;
	ld.global.u8 	%rd7419, [%rd676+523811];
	shl.b64 	%rd7420, %rd7419, 24;
	or.b64  	%rd7421, %rd7420, %rd7418;
	or.b64  	%rd7422, %rd7421, %rd7416;
	ld.global.u8 	%rd7423, [%rd676+523812];
	ld.global.u8 	%rd7424, [%rd676+523813];
	shl.b64 	%rd7425, %rd7424, 8;
	or.b64  	%rd7426, %rd7425, %rd7423;
	ld.global.u8 	%rd7427, [%rd676+523814];
	shl.b64 	%rd7428, %rd7427, 16;
	ld.global.u8 	%rd7429, [%rd676+523815];
	shl.b64 	%rd7430, %rd7429, 24;
	or.b64  	%rd7431, %rd7430, %rd7428;
	or.b64  	%rd7432, %rd7431, %rd7426;
	shl.b64 	%rd7433, %rd7432, 32;
	or.b64  	%rd7434, %rd7433, %rd7422;
	ld.global.u8 	%rd7435, [%rd676+523816];
	ld.global.u8 	%rd7436, [%rd676+523817];
	shl.b64 	%rd7437, %rd7436, 8;
	or.b64  	%rd7438, %rd7437, %rd7435;
	ld.global.u8 	%rd7439, [%rd676+523818];
	shl.b64 	%rd7440, %rd7439, 16;
	ld.global.u8 	%rd7441, [%rd676+523819];
	shl.b64 	%rd7442, %rd7441, 24;
	or.b64  	%rd7443, %rd7442, %rd7440;
	or.b64  	%rd7444, %rd7443, %rd7438;
	ld.global.u8 	%rd7445, [%rd676+523820];
	ld.global.u8 	%rd7446, [%rd676+523821];
	shl.b64 	%rd7447, %rd7446, 8;
	or.b64  	%rd7448, %rd7447, %rd7445;
	ld.global.u8 	%rd7449, [%rd676+523822];
	shl.b64 	%rd7450, %rd7449, 16;
	ld.global.u8 	%rd7451, [%rd676+523823];
	shl.b64 	%rd7452, %rd7451, 24;
	or.b64  	%rd7453, %rd7452, %rd7450;
	or.b64  	%rd7454, %rd7453, %rd7448;
	shl.b64 	%rd7455, %rd7454, 32;
	or.b64  	%rd7456, %rd7455, %rd7444;
	st.local.v2.u64 	[%rd8+544], {%rd7434, %rd7456};
	ld.global.u8 	%rd7457, [%rd676+523824];
	ld.global.u8 	%rd7458, [%rd676+523825];
	shl.b64 	%rd7459, %rd7458, 8;
	or.b64  	%rd7460, %rd7459, %rd7457;
	ld.global.u8 	%rd7461, [%rd676+523826];
	shl.b64 	%rd7462, %rd7461, 16;
	ld.global.u8 	%rd7463, [%rd676+523827];
	shl.b64 	%rd7464, %rd7463, 24;
	or.b64  	%rd7465, %rd7464, %rd7462;
	or.b64  	%rd7466, %rd7465, %rd7460;
	ld.global.u8 	%rd7467, [%rd676+523828];
	ld.global.u8 	%rd7468, [%rd676+523829];
	shl.b64 	%rd7469, %rd7468, 8;
	or.b64  	%rd7470, %rd7469, %rd7467;
	ld.global.u8 	%rd7471, [%rd676+523830];
	shl.b64 	%rd7472, %rd7471, 16;
	ld.global.u8 	%rd7473, [%rd676+523831];
	shl.b64 	%rd7474, %rd7473, 24;
	or.b64  	%rd7475, %rd7474, %rd7472;
	or.b64  	%rd7476, %rd7475, %rd7470;
	shl.b64 	%rd7477, %rd7476, 32;
	or.b64  	%rd7478, %rd7477, %rd7466;
	ld.global.u8 	%rd7479, [%rd676+523832];
	ld.global.u8 	%rd7480, [%rd676+523833];
	shl.b64 	%rd7481, %rd7480, 8;
	or.b64  	%rd7482, %rd7481, %rd7479;
	ld.global.u8 	%rd7483, [%rd676+523834];
	shl.b64 	%rd7484, %rd7483, 16;
	ld.global.u8 	%rd7485, [%rd676+523835];
	shl.b64 	%rd7486, %rd7485, 24;
	or.b64  	%rd7487, %rd7486, %rd7484;
	or.b64  	%rd7488, %rd7487, %rd7482;
	ld.global.u8 	%rd7489, [%rd676+523836];
	ld.global.u8 	%rd7490, [%rd676+523837];
	shl.b64 	%rd7491, %rd7490, 8;
	or.b64  	%rd7492, %rd7491, %rd7489;
	ld.global.u8 	%rd7493, [%rd676+523838];
	shl.b64 	%rd7494, %rd7493, 16;
	ld.global.u8 	%rd7495, [%rd676+523839];
	shl.b64 	%rd7496, %rd7495, 24;
	or.b64  	%rd7497, %rd7496, %rd7494;
	or.b64  	%rd7498, %rd7497, %rd7492;
	shl.b64 	%rd7499, %rd7498, 32;
	or.b64  	%rd7500, %rd7499, %rd7488;
	st.local.v2.u64 	[%rd8+560], {%rd7478, %rd7500};
	ld.global.u8 	%rd7501, [%rd676+523840];
	ld.global.u8 	%rd7502, [%rd676+523841];
	shl.b64 	%rd7503, %rd7502, 8;
	or.b64  	%rd7504, %rd7503, %rd7501;
	ld.global.u8 	%rd7505, [%rd676+523842];
	shl.b64 	%rd7506, %rd7505, 16;
	ld.global.u8 	%rd7507, [%rd676+523843];
	shl.b64 	%rd7508, %rd7507, 24;
	or.b64  	%rd7509, %rd7508, %rd7506;
	or.b64  	%rd7510, %rd7509, %rd7504;
	ld.global.u8 	%rd7511, [%rd676+523844];
	ld.global.u8 	%rd7512, [%rd676+523845];
	shl.b64 	%rd7513, %rd7512, 8;
	or.b64  	%rd7514, %rd7513, %rd7511;
	ld.global.u8 	%rd7515, [%rd676+523846];
	shl.b64 	%rd7516, %rd7515, 16;
	ld.global.u8 	%rd7517, [%rd676+523847];
	shl.b64 	%rd7518, %rd7517, 24;
	or.b64  	%rd7519, %rd7518, %rd7516;
	or.b64  	%rd7520, %rd7519, %rd7514;
	shl.b64 	%rd7521, %rd7520, 32;
	or.b64  	%rd7522, %rd7521, %rd7510;
	ld.global.u8 	%rd7523, [%rd676+523848];
	ld.global.u8 	%rd7524, [%rd676+523849];
	shl.b64 	%rd7525, %rd7524, 8;
	or.b64  	%rd7526, %rd7525, %rd7523;
	ld.global.u8 	%rd7527, [%rd676+523850];
	shl.b64 	%rd7528, %rd7527, 16;
	ld.global.u8 	%rd7529, [%rd676+523851];
	shl.b64 	%rd7530, %rd7529, 24;
	or.b64  	%rd7531, %rd7530, %rd7528;
	or.b64  	%rd7532, %rd7531, %rd7526;
	ld.global.u8 	%rd7533, [%rd676+523852];
	ld.global.u8 	%rd7534, [%rd676+523853];
	shl.b64 	%rd7535, %rd7534, 8;
	or.b64  	%rd7536, %rd7535, %rd7533;
	ld.global.u8 	%rd7537, [%rd676+523854];
	shl.b64 	%rd7538, %rd7537, 16;
	ld.global.u8 	%rd7539, [%rd676+523855];
	shl.b64 	%rd7540, %rd7539, 24;
	or.b64  	%rd7541, %rd7540, %rd7538;
	or.b64  	%rd7542, %rd7541, %rd7536;
	shl.b64 	%rd7543, %rd7542, 32;
	or.b64  	%rd7544, %rd7543, %rd7532;
	st.local.v2.u64 	[%rd8+576], {%rd7522, %rd7544};
	ld.global.u8 	%rd7545, [%rd676+523856];
	ld.global.u8 	%rd7546, [%rd676+523857];
	shl.b64 	%rd7547, %rd7546, 8;
	or.b64  	%rd7548, %rd7547, %rd7545;
	ld.global.u8 	%rd7549, [%rd676+523858];
	shl.b64 	%rd7550, %rd7549, 16;
	ld.global.u8 	%rd7551, [%rd676+523859];
	shl.b64 	%rd7552, %rd7551, 24;
	or.b64  	%rd7553, %rd7552, %rd7550;
	or.b64  	%rd7554, %rd7553, %rd7548;
	ld.global.u8 	%rd7555, [%rd676+523860];
	ld.global.u8 	%rd7556, [%rd676+523861];
	shl.b64 	%rd7557, %rd7556, 8;
	or.b64  	%rd7558, %rd7557, %rd7555;
	ld.global.u8 	%rd7559, [%rd676+523862];
	shl.b64 	%rd7560, %rd7559, 16;
	ld.global.u8 	%rd7561, [%rd676+523863];
	shl.b64 	%rd7562, %rd7561, 24;
	or.b64  	%rd7563, %rd7562, %rd7560;
	or.b64  	%rd7564, %rd7563, %rd7558;
	shl.b64 	%rd7565, %rd7564, 32;
	or.b64  	%rd7566, %rd7565, %rd7554;
	ld.global.u8 	%rd7567, [%rd676+523864];
	ld.global.u8 	%rd7568, [%rd676+523865];
	shl.b64 	%rd7569, %rd7568, 8;
	or.b64  	%rd7570, %rd7569, %rd7567;
	ld.global.u8 	%rd7571, [%rd676+523866];
	shl.b64 	%rd7572, %rd7571, 16;
	ld.global.u8 	%rd7573, [%rd676+523867];
	shl.b64 	%rd7574, %rd7573, 24;
	or.b64  	%rd7575, %rd7574, %rd7572;
	or.b64  	%rd7576, %rd7575, %rd7570;
	ld.global.u8 	%rd7577, [%rd676+523868];
	ld.global.u8 	%rd7578, [%rd676+523869];
	shl.b64 	%rd7579, %rd7578, 8;
	or.b64  	%rd7580, %rd7579, %rd7577;
	ld.global.u8 	%rd7581, [%rd676+523870];
	shl.b64 	%rd7582, %rd7581, 16;
	ld.global.u8 	%rd7583, [%rd676+523871];
	shl.b64 	%rd7584, %rd7583, 24;
	or.b64  	%rd7585, %rd7584, %rd7582;
	or.b64  	%rd7586, %rd7585, %rd7580;
	shl.b64 	%rd7587, %rd7586, 32;
	or.b64  	%rd7588, %rd7587, %rd7576;
	st.local.v2.u64 	[%rd8+592], {%rd7566, %rd7588};
	ld.global.u8 	%rd7589, [%rd676+523872];
	ld.global.u8 	%rd7590, [%rd676+523873];
	shl.b64 	%rd7591, %rd7590, 8;
	or.b64  	%rd7592, %rd7591, %rd7589;
	ld.global.u8 	%rd7593, [%rd676+523874];
	shl.b64 	%rd7594, %rd7593, 16;
	ld.global.u8 	%rd7595, [%rd676+523875];
	shl.b64 	%rd7596, %rd7595, 24;
	or.b64  	%rd7597, %rd7596, %rd7594;
	or.b64  	%rd7598, %rd7597, %rd7592;
	ld.global.u8 	%rd7599, [%rd676+523876];
	ld.global.u8 	%rd7600, [%rd676+523877];
	shl.b64 	%rd7601, %rd7600, 8;
	or.b64  	%rd7602, %rd7601, %rd7599;
	ld.global.u8 	%rd7603, [%rd676+523878];
	shl.b64 	%rd7604, %rd7603, 16;
	ld.global.u8 	%rd7605, [%rd676+523879];
	shl.b64 	%rd7606, %rd7605, 24;
	or.b64  	%rd7607, %rd7606, %rd7604;
	or.b64  	%rd7608, %rd7607, %rd7602;
	shl.b64 	%rd7609, %rd7608, 32;
	or.b64  	%rd7610, %rd7609, %rd7598;
	ld.global.u8 	%rd7611, [%rd676+523880];
	ld.global.u8 	%rd7612, [%rd676+523881];
	shl.b64 	%rd7613, %rd7612, 8;
	or.b64  	%rd7614, %rd7613, %rd7611;
	ld.global.u8 	%rd7615, [%rd676+523882];
	shl.b64 	%rd7616, %rd7615, 16;
	ld.global.u8 	%rd7617, [%rd676+523883];
	shl.b64 	%rd7618, %rd7617, 24;
	or.b64  	%rd7619, %rd7618, %rd7616;
	or.b64  	%rd7620, %rd7619, %rd7614;
	ld.global.u8 	%rd7621, [%rd676+523884];
	ld.global.u8 	%rd7622, [%rd676+523885];
	shl.b64 	%rd7623, %rd7622, 8;
	or.b64  	%rd7624, %rd7623, %rd7621;
	ld.global.u8 	%rd7625, [%rd676+523886];
	shl.b64 	%rd7626, %rd7625, 16;
	ld.global.u8 	%rd7627, [%rd676+523887];
	shl.b64 	%rd7628, %rd7627, 24;
	or.b64  	%rd7629, %rd7628, %rd7626;
	or.b64  	%rd7630, %rd7629, %rd7624;
	shl.b64 	%rd7631, %rd7630, 32;
	or.b64  	%rd7632, %rd7631, %rd7620;
	st.local.v2.u64 	[%rd8+608], {%rd7610, %rd7632};
	ld.global.u8 	%rd7633, [%rd676+523888];
	ld.global.u8 	%rd7634, [%rd676+523889];
	shl.b64 	%rd7635, %rd7634, 8;
	or.b64  	%rd7636, %rd7635, %rd7633;
	ld.global.u8 	%rd7637, [%rd676+523890];
	shl.b64 	%rd7638, %rd7637, 16;
	ld.global.u8 	%rd7639, [%rd676+523891];
	shl.b64 	%rd7640, %rd7639, 24;
	or.b64  	%rd7641, %rd7640, %rd7638;
	or.b64  	%rd7642, %rd7641, %rd7636;
	ld.global.u8 	%rd7643, [%rd676+523892];
	ld.global.u8 	%rd7644, [%rd676+523893];
	shl.b64 	%rd7645, %rd7644, 8;
	or.b64  	%rd7646, %rd7645, %rd7643;
	ld.global.u8 	%rd7647, [%rd676+523894];
	shl.b64 	%rd7648, %rd7647, 16;
	ld.global.u8 	%rd7649, [%rd676+523895];
	shl.b64 	%rd7650, %rd7649, 24;
	or.b64  	%rd7651, %rd7650, %rd7648;
	or.b64  	%rd7652, %rd7651, %rd7646;
	shl.b64 	%rd7653, %rd7652, 32;
	or.b64  	%rd7654, %rd7653, %rd7642;
	ld.global.u8 	%rd7655, [%rd676+523896];
	ld.global.u8 	%rd7656, [%rd676+523897];
	shl.b64 	%rd7657, %rd7656, 8;
	or.b64  	%rd7658, %rd7657, %rd7655;
	ld.global.u8 	%rd7659, [%rd676+523898];
	shl.b64 	%rd7660, %rd7659, 16;
	ld.global.u8 	%rd7661, [%rd676+523899];
	shl.b64 	%rd7662, %rd7661, 24;
	or.b64  	%rd7663, %rd7662, %rd7660;
	or.b64  	%rd7664, %rd7663, %rd7658;
	ld.global.u8 	%rd7665, [%rd676+523900];
	ld.global.u8 	%rd7666, [%rd676+523901];
	shl.b64 	%rd7667, %rd7666, 8;
	or.b64  	%rd7668, %rd7667, %rd7665;
	ld.global.u8 	%rd7669, [%rd676+523902];
	shl.b64 	%rd7670, %rd7669, 16;
	ld.global.u8 	%rd7671, [%rd676+523903];
	shl.b64 	%rd7672, %rd7671, 24;
	or.b64  	%rd7673, %rd7672, %rd7670;
	or.b64  	%rd7674, %rd7673, %rd7668;
	shl.b64 	%rd7675, %rd7674, 32;
	or.b64  	%rd7676, %rd7675, %rd7664;
	st.local.v2.u64 	[%rd8+624], {%rd7654, %rd7676};
	ld.global.u8 	%rd7677, [%rd676+523904];
	ld.global.u8 	%rd7678, [%rd676+523905];
	shl.b64 	%rd7679, %rd7678, 8;
	or.b64  	%rd7680, %rd7679, %rd7677;
	ld.global.u8 	%rd7681, [%rd676+523906];
	shl.b64 	%rd7682, %rd7681, 16;
	ld.global.u8 	%rd7683, [%rd676+523907];
	shl.b64 	%rd7684, %rd7683, 24;
	or.b64  	%rd7685, %rd7684, %rd7682;
	or.b64  	%rd7686, %rd7685, %rd7680;
	ld.global.u8 	%rd7687, [%rd676+523908];
	ld.global.u8 	%rd7688, [%rd676+523909];
	shl.b64 	%rd7689, %rd7688, 8;
	or.b64  	%rd7690, %rd7689, %rd7687;
	ld.global.u8 	%rd7691, [%rd676+523910];
	shl.b64 	%rd7692, %rd7691, 16;
	ld.global.u8 	%rd7693, [%rd676+523911];
	shl.b64 	%rd7694, %rd7693, 24;
	or.b64  	%rd7695, %rd7694, %rd7692;
	or.b64  	%rd7696, %rd7695, %rd7690;
	shl.b64 	%rd7697, %rd7696, 32;
	or.b64  	%rd7698, %rd7697, %rd7686;
	ld.global.u8 	%rd7699, [%rd676+523912];
	ld.global.u8 	%rd7700, [%rd676+523913];
	shl.b64 	%rd7701, %rd7700, 8;
	or.b64  	%rd7702, %rd7701, %rd7699;
	ld.global.u8 	%rd7703, [%rd676+523914];
	shl.b64 	%rd7704, %rd7703, 16;
	ld.global.u8 	%rd7705, [%rd676+523915];
	shl.b64 	%rd7706, %rd7705, 24;
	or.b64  	%rd7707, %rd7706, %rd7704;
	or.b64  	%rd7708, %rd7707, %rd7702;
	ld.global.u8 	%rd7709, [%rd676+523916];
	ld.global.u8 	%rd7710, [%rd676+523917];
	shl.b64 	%rd7711, %rd7710, 8;
	or.b64  	%rd7712, %rd7711, %rd7709;
	ld.global.u8 	%rd7713, [%rd676+523918];
	shl.b64 	%rd7714, %rd7713, 16;
	ld.global.u8 	%rd7715, [%rd676+523919];
	shl.b64 	%rd7716, %rd7715, 24;
	or.b64  	%rd7717, %rd7716, %rd7714;
	or.b64  	%rd7718, %rd7717, %rd7712;
	shl.b64 	%rd7719, %rd7718, 32;
	or.b64  	%rd7720, %rd7719, %rd7708;
	st.local.v2.u64 	[%rd8+640], {%rd7698, %rd7720};
	ld.global.u8 	%rd7721, [%rd676+523920];
	ld.global.u8 	%rd7722, [%rd676+523921];
	shl.b64 	%rd7723, %rd7722, 8;
	or.b64  	%rd7724, %rd7723, %rd7721;
	ld.global.u8 	%rd7725, [%rd676+523922];
	shl.b64 	%rd7726, %rd7725, 16;
	ld.global.u8 	%rd7727, [%rd676+523923];
	shl.b64 	%rd7728, %rd7727, 24;
	or.b64  	%rd7729, %rd7728, %rd7726;
	or.b64  	%rd7730, %rd7729, %rd7724;
	ld.global.u8 	%rd7731, [%rd676+523924];
	ld.global.u8 	%rd7732, [%rd676+523925];
	shl.b64 	%rd7733, %rd7732, 8;
	or.b64  	%rd7734, %rd7733, %rd7731;
	ld.global.u8 	%rd7735, [%rd676+523926];
	shl.b64 	%rd7736, %rd7735, 16;
	ld.global.u8 	%rd7737, [%rd676+523927];
	shl.b64 	%rd7738, %rd7737, 24;
	or.b64  	%rd7739, %rd7738, %rd7736;
	or.b64  	%rd7740, %rd7739, %rd7734;
	shl.b64 	%rd7741, %rd7740, 32;
	or.b64  	%rd7742, %rd7741, %rd7730;
	ld.global.u8 	%rd7743, [%rd676+523928];
	ld.global.u8 	%rd7744, [%rd676+523929];
	shl.b64 	%rd7745, %rd7744, 8;
	or.b64  	%rd7746, %rd7745, %rd7743;
	ld.global.u8 	%rd7747, [%rd676+523930];
	shl.b64 	%rd7748, %rd7747, 16;
	ld.global.u8 	%rd7749, [%rd676+523931];
	shl.b64 	%rd7750, %rd7749, 24;
	or.b64  	%rd7751, %rd7750, %rd7748;
	or.b64  	%rd7752, %rd7751, %rd7746;
	ld.global.u8 	%rd7753, [%rd676+523932];
	ld.global.u8 	%rd7754, [%rd676+523933];
	shl.b64 	%rd7755, %rd7754, 8;
	or.b64  	%rd7756, %rd7755, %rd7753;
	ld.global.u8 	%rd7757, [%rd676+523934];
	shl.b64 	%rd7758, %rd7757, 16;
	ld.global.u8 	%rd7759, [%rd676+523935];
	shl.b64 	%rd7760, %rd7759, 24;
	or.b64  	%rd7761, %rd7760, %rd7758;
	or.b64  	%rd7762, %rd7761, %rd7756;
	shl.b64 	%rd7763, %rd7762, 32;
	or.b64  	%rd7764, %rd7763, %rd7752;
	st.local.v2.u64 	[%rd8+656], {%rd7742, %rd7764};
	ld.global.u8 	%rd7765, [%rd676+523936];
	ld.global.u8 	%rd7766, [%rd676+523937];
	shl.b64 	%rd7767, %rd7766, 8;
	or.b64  	%rd7768, %rd7767, %rd7765;
	ld.global.u8 	%rd7769, [%rd676+523938];
	shl.b64 	%rd7770, %rd7769, 16;
	ld.global.u8 	%rd7771, [%rd676+523939];
	shl.b64 	%rd7772, %rd7771, 24;
	or.b64  	%rd7773, %rd7772, %rd7770;
	or.b64  	%rd7774, %rd7773, %rd7768;
	ld.global.u8 	%rd7775, [%rd676+523940];
	ld.global.u8 	%rd7776, [%rd676+523941];
	shl.b64 	%rd7777, %rd7776, 8;
	or.b64  	%rd7778, %rd7777, %rd7775;
	ld.global.u8 	%rd7779, [%rd676+523942];
	shl.b64 	%rd7780, %rd7779, 16;
	ld.global.u8 	%rd7781, [%rd676+523943];
	shl.b64 	%rd7782, %rd7781, 24;
	or.b64  	%rd7783, %rd7782, %rd7780;
	or.b64  	%rd7784, %rd7783, %rd7778;
	shl.b64 	%rd7785, %rd7784, 32;
	or.b64  	%rd7786, %rd7785, %rd7774;
	ld.global.u8 	%rd7787, [%rd676+523944];
	ld.global.u8 	%rd7788, [%rd676+523945];
	shl.b64 	%rd7789, %rd7788, 8;
	or.b64  	%rd7790, %rd7789, %rd7787;
	ld.global.u8 	%rd7791, [%rd676+523946];
	shl.b64 	%rd7792, %rd7791, 16;
	ld.global.u8 	%rd7793, [%rd676+523947];
	shl.b64 	%rd7794, %rd7793, 24;
	or.b64  	%rd7795, %rd7794, %rd7792;
	or.b64  	%rd7796, %rd7795, %rd7790;
	ld.global.u8 	%rd7797, [%rd676+523948];
	ld.global.u8 	%rd7798, [%rd676+523949];
	shl.b64 	%rd7799, %rd7798, 8;
	or.b64  	%rd7800, %rd7799, %rd7797;
	ld.global.u8 	%rd7801, [%rd676+523950];
	shl.b64 	%rd7802, %rd7801, 16;
	ld.global.u8 	%rd7803, [%rd676+523951];
	shl.b64 	%rd7804, %rd7803, 24;
	or.b64  	%rd7805, %rd7804, %rd7802;
	or.b64  	%rd7806, %rd7805, %rd7800;
	shl.b64 	%rd7807, %rd7806, 32;
	or.b64  	%rd7808, %rd7807, %rd7796;
	st.local.v2.u64 	[%rd8+672], {%rd7786, %rd7808};
	ld.global.u8 	%rd7809, [%rd676+523952];
	ld.global.u8 	%rd7810, [%rd676+523953];
	shl.b64 	%rd7811, %rd7810, 8;
	or.b64  	%rd7812, %rd7811, %rd7809;
	ld.global.u8 	%rd7813, [%rd676+523954];
	shl.b64 	%rd7814, %rd7813, 16;
	ld.global.u8 	%rd7815, [%rd676+523955];
	shl.b64 	%rd7816, %rd7815, 24;
	or.b64  	%rd7817, %rd7816, %rd7814;
	or.b64  	%rd7818, %rd7817, %rd7812;
	ld.global.u8 	%rd7819, [%rd676+523956];
	ld.global.u8 	%rd7820, [%rd676+523957];
	shl.b64 	%rd7821, %rd7820, 8;
	or.b64  	%rd7822, %rd7821, %rd7819;
	ld.global.u8 	%rd7823, [%rd676+523958];
	shl.b64 	%rd7824, %rd7823, 16;
	ld.global.u8 	%rd7825, [%rd676+523959];
	shl.b64 	%rd7826, %rd7825, 24;
	or.b64  	%rd7827, %rd7826, %rd7824;
	or.b64  	%rd7828, %rd7827, %rd7822;
	shl.b64 	%rd7829, %rd7828, 32;
	or.b64  	%rd7830, %rd7829, %rd7818;
	ld.global.u8 	%rd7831, [%rd676+523960];
	ld.global.u8 	%rd7832, [%rd676+523961];
	shl.b64 	%rd7833, %rd7832, 8;
	or.b64  	%rd7834, %rd7833, %rd7831;
	ld.global.u8 	%rd7835, [%rd676+523962];
	shl.b64 	%rd7836, %rd7835, 16;
	ld.global.u8 	%rd7837, [%rd676+523963];
	shl.b64 	%rd7838, %rd7837, 24;
	or.b64  	%rd7839, %rd7838, %rd7836;
	or.b64  	%rd7840, %rd7839, %rd7834;
	ld.global.u8 	%rd7841, [%rd676+523964];
	ld.global.u8 	%rd7842, [%rd676+523965];
	shl.b64 	%rd7843, %rd7842, 8;
	or.b64  	%rd7844, %rd7843, %rd7841;
	ld.global.u8 	%rd7845, [%rd676+523966];
	shl.b64 	%rd7846, %rd7845, 16;
	ld.global.u8 	%rd7847, [%rd676+523967];
	shl.b64 	%rd7848, %rd7847, 24;
	or.b64  	%rd7849, %rd7848, %rd7846;
	or.b64  	%rd7850, %rd7849, %rd7844;
	shl.b64 	%rd7851, %rd7850, 32;
	or.b64  	%rd7852, %rd7851, %rd7840;
	st.local.v2.u64 	[%rd8+688], {%rd7830, %rd7852};
	ld.global.u8 	%rd7853, [%rd676+523968];
	ld.global.u8 	%rd7854, [%rd676+523969];
	shl.b64 	%rd7855, %rd7854, 8;
	or.b64  	%rd7856, %rd7855, %rd7853;
	ld.global.u8 	%rd7857, [%rd676+523970];
	shl.b64 	%rd7858, %rd7857, 16;
	ld.global.u8 	%rd7859, [%rd676+523971];
	shl.b64 	%rd7860, %rd7859, 24;
	or.b64  	%rd7861, %rd7860, %rd7858;
	or.b64  	%rd7862, %rd7861, %rd7856;
	ld.global.u8 	%rd7863, [%rd676+523972];
	ld.global.u8 	%rd7864, [%rd676+523973];
	shl.b64 	%rd7865, %rd7864, 8;
	or.b64  	%rd7866, %rd7865, %rd7863;
	ld.global.u8 	%rd7867, [%rd676+523974];
	shl.b64 	%rd7868, %rd7867, 16;
	ld.global.u8 	%rd7869, [%rd676+523975];
	shl.b64 	%rd7870, %rd7869, 24;
	or.b64  	%rd7871, %rd7870, %rd7868;
	or.b64  	%rd7872, %rd7871, %rd7866;
	shl.b64 	%rd7873, %rd7872, 32;
	or.b64  	%rd7874, %rd7873, %rd7862;
	ld.global.u8 	%rd7875, [%rd676+523976];
	ld.global.u8 	%rd7876, [%rd676+523977];
	shl.b64 	%rd7877, %rd7876, 8;
	or.b64  	%rd7878, %rd7877, %rd7875;
	ld.global.u8 	%rd7879, [%rd676+523978];
	shl.b64 	%rd7880, %rd7879, 16;
	ld.global.u8 	%rd7881, [%rd676+523979];
	shl.b64 	%rd7882, %rd7881, 24;
	or.b64  	%rd7883, %rd7882, %rd7880;
	or.b64  	%rd7884, %rd7883, %rd7878;
	ld.global.u8 	%rd7885, [%rd676+523980];
	ld.global.u8 	%rd7886, [%rd676+523981];
	shl.b64 	%rd7887, %rd7886, 8;
	or.b64  	%rd7888, %rd7887, %rd7885;
	ld.global.u8 	%rd7889, [%rd676+523982];
	shl.b64 	%rd7890, %rd7889, 16;
	ld.global.u8 	%rd7891, [%rd676+523983];
	shl.b64 	%rd7892, %rd7891, 24;
	or.b64  	%rd7893, %rd7892, %rd7890;
	or.b64  	%rd7894, %rd7893, %rd7888;
	shl.b64 	%rd7895, %rd7894, 32;
	or.b64  	%rd7896, %rd7895, %rd7884;
	st.local.v2.u64 	[%rd8+704], {%rd7874, %rd7896};
	ld.global.u8 	%rd7897, [%rd676+523984];
	ld.global.u8 	%rd7898, [%rd676+523985];
	shl.b64 	%rd7899, %rd7898, 8;
	or.b64  	%rd7900, %rd7899, %rd7897;
	ld.global.u8 	%rd7901, [%rd676+523986];
	shl.b64 	%rd7902, %rd7901, 16;
	ld.global.u8 	%rd7903, [%rd676+523987];
	shl.b64 	%rd7904, %rd7903, 24;
	or.b64  	%rd7905, %rd7904, %rd7902;
	or.b64  	%rd7906, %rd7905, %rd7900;
	ld.global.u8 	%rd7907, [%rd676+523988];
	ld.global.u8 	%rd7908, [%rd676+523989];
	shl.b64 	%rd7909, %rd7908, 8;
	or.b64  	%rd7910, %rd7909, %rd7907;
	ld.global.u8 	%rd7911, [%rd676+523990];
	shl.b64 	%rd7912, %rd7911, 16;
	ld.global.u8 	%rd7913, [%rd676+523991];
	shl.b64 	%rd7914, %rd7913, 24;
	or.b64  	%rd7915, %rd7914, %rd7912;
	or.b64  	%rd7916, %rd7915, %rd7910;
	shl.b64 	%rd7917, %rd7916, 32;
	or.b64  	%rd7918, %rd7917, %rd7906;
	ld.global.u8 	%rd7919, [%rd676+523992];
	ld.global.u8 	%rd7920, [%rd676+523993];
	shl.b64 	%rd7921, %rd7920, 8;
	or.b64  	%rd7922, %rd7921, %rd7919;
	ld.global.u8 	%rd7923, [%rd676+523994];
	shl.b64 	%rd7924, %rd7923, 16;
	ld.global.u8 	%rd7925, [%rd676+523995];
	shl.b64 	%rd7926, %rd7925, 24;
	or.b64  	%rd7927, %rd7926, %rd7924;
	or.b64  	%rd7928, %rd7927, %rd7922;
	ld.global.u8 	%rd7929, [%rd676+523996];
	ld.global.u8 	%rd7930, [%rd676+523997];
	shl.b64 	%rd7931, %rd7930, 8;
	or.b64  	%rd7932, %rd7931, %rd7929;
	ld.global.u8 	%rd7933, [%rd676+523998];
	shl.b64 	%rd7934, %rd7933, 16;
	ld.global.u8 	%rd7935, [%rd676+523999];
	shl.b64 	%rd7936, %rd7935, 24;
	or.b64  	%rd7937, %rd7936, %rd7934;
	or.b64  	%rd7938, %rd7937, %rd7932;
	shl.b64 	%rd7939, %rd7938, 32;
	or.b64  	%rd7940, %rd7939, %rd7928;
	st.local.v2.u64 	[%rd8+720], {%rd7918, %rd7940};
	ld.global.u8 	%rd7941, [%rd676+524000];
	ld.global.u8 	%rd7942, [%rd676+524001];
	shl.b64 	%rd7943, %rd7942, 8;
	or.b64  	%rd7944, %rd7943, %rd7941;
	ld.global.u8 	%rd7945, [%rd676+524002];
	shl.b64 	%rd7946, %rd7945, 16;
	ld.global.u8 	%rd7947, [%rd676+524003];
	shl.b64 	%rd7948, %rd7947, 24;
	or.b64  	%rd7949, %rd7948, %rd7946;
	or.b64  	%rd7950, %rd7949, %rd7944;
	ld.global.u8 	%rd7951, [%rd676+524004];
	ld.global.u8 	%rd7952, [%rd676+524005];
	shl.b64 	%rd7953, %rd7952, 8;
	or.b64  	%rd7954, %rd7953, %rd7951;
	ld.global.u8 	%rd7955, [%rd676+524006];
	shl.b64 	%rd7956, %rd7955, 16;
	ld.global.u8 	%rd7957, [%rd676+524007];
	shl.b64 	%rd7958, %rd7957, 24;
	or.b64  	%rd7959, %rd7958, %rd7956;
	or.b64  	%rd7960, %rd7959, %rd7954;
	shl.b64 	%rd7961, %rd7960, 32;
	or.b64  	%rd7962, %rd7961, %rd7950;
	ld.global.u8 	%rd7963, [%rd676+524008];
	ld.global.u8 	%rd7964, [%rd676+524009];
	shl.b64 	%rd7965, %rd7964, 8;
	or.b64  	%rd7966, %rd7965, %rd7963;
	ld.global.u8 	%rd7967, [%rd676+524010];
	shl.b64 	%rd7968, %rd7967, 16;
	ld.global.u8 	%rd7969, [%rd676+524011];
	shl.b64 	%rd7970, %rd7969, 24;
	or.b64  	%rd7971, %rd7970, %rd7968;
	or.b64  	%rd7972, %rd7971, %rd7966;
	ld.global.u8 	%rd7973, [%rd676+524012];
	ld.global.u8 	%rd7974, [%rd676+524013];
	shl.b64 	%rd7975, %rd7974, 8;
	or.b64  	%rd7976, %rd7975, %rd7973;
	ld.global.u8 	%rd7977, [%rd676+524014];
	shl.b64 	%rd7978, %rd7977, 16;
	ld.global.u8 	%rd7979, [%rd676+524015];
	shl.b64 	%rd7980, %rd7979, 24;
	or.b64  	%rd7981, %rd7980, %rd7978;
	or.b64  	%rd7982, %rd7981, %rd7976;
	shl.b64 	%rd7983, %rd7982, 32;
	or.b64  	%rd7984, %rd7983, %rd7972;
	st.local.v2.u64 	[%rd8+736], {%rd7962, %rd7984};
	ld.global.u8 	%rd7985, [%rd676+524016];
	ld.global.u8 	%rd7986, [%rd676+524017];
	shl.b64 	%rd7987, %rd7986, 8;
	or.b64  	%rd7988, %rd7987, %rd7985;
	ld.global.u8 	%rd7989, [%rd676+524018];
	shl.b64 	%rd7990, %rd7989, 16;
	ld.global.u8 	%rd7991, [%rd676+524019];
	shl.b64 	%rd7992, %rd7991, 24;
	or.b64  	%rd7993, %rd7992, %rd7990;
	or.b64  	%rd7994, %rd7993, %rd7988;
	ld.global.u8 	%rd7995, [%rd676+524020];
	ld.global.u8 	%rd7996, [%rd676+524021];
	shl.b64 	%rd7997, %rd7996, 8;
	or.b64  	%rd7998, %rd7997, %rd7995;
	ld.global.u8 	%rd7999, [%rd676+524022];
	shl.b64 	%rd8000, %rd7999, 16;
	ld.global.u8 	%rd8001, [%rd676+524023];
	shl.b64 	%rd8002, %rd8001, 24;
	or.b64  	%rd8003, %rd8002, %rd8000;
	or.b64  	%rd8004, %rd8003, %rd7998;
	shl.b64 	%rd8005, %rd8004, 32;
	or.b64  	%rd8006, %rd8005, %rd7994;
	ld.global.u8 	%rd8007, [%rd676+524024];
	ld.global.u8 	%rd8008, [%rd676+524025];
	shl.b64 	%rd8009, %rd8008, 8;
	or.b64  	%rd8010, %rd8009, %rd8007;
	ld.global.u8 	%rd8011, [%rd676+524026];
	shl.b64 	%rd8012, %rd8011, 16;
	ld.global.u8 	%rd8013, [%rd676+524027];
	shl.b64 	%rd8014, %rd8013, 24;
	or.b64  	%rd8015, %rd8014, %rd8012;
	or.b64  	%rd8016, %rd8015, %rd8010;
	ld.global.u8 	%rd8017, [%rd676+524028];
	ld.global.u8 	%rd8018, [%rd676+524029];
	shl.b64 	%rd8019, %rd8018, 8;
	or.b64  	%rd8020, %rd8019, %rd8017;
	ld.global.u8 	%rd8021, [%rd676+524030];
	shl.b64 	%rd8022, %rd8021, 16;
	ld.global.u8 	%rd8023, [%rd676+524031];
	shl.b64 	%rd8024, %rd8023, 24;
	or.b64  	%rd8025, %rd8024, %rd8022;
	or.b64  	%rd8026, %rd8025, %rd8020;
	shl.b64 	%rd8027, %rd8026, 32;
	or.b64  	%rd8028, %rd8027, %rd8016;
	st.local.v2.u64 	[%rd8+752], {%rd8006, %rd8028};
	ld.global.u8 	%rd8029, [%rd676+524032];
	ld.global.u8 	%rd8030, [%rd676+524033];
	shl.b64 	%rd8031, %rd8030, 8;
	or.b64  	%rd8032, %rd8031, %rd8029;
	ld.global.u8 	%rd8033, [%rd676+524034];
	shl.b64 	%rd8034, %rd8033, 16;
	ld.global.u8 	%rd8035, [%rd676+524035];
	shl.b64 	%rd8036, %rd8035, 24;
	or.b64  	%rd8037, %rd8036, %rd8034;
	or.b64  	%rd8038, %rd8037, %rd8032;
	ld.global.u8 	%rd8039, [%rd676+524036];
	ld.global.u8 	%rd8040, [%rd676+524037];
	shl.b64 	%rd8041, %rd8040, 8;
	or.b64  	%rd8042, %rd8041, %rd8039;
	ld.global.u8 	%rd8043, [%rd676+524038];
	shl.b64 	%rd8044, %rd8043, 16;
	ld.global.u8 	%rd8045, [%rd676+524039];
	shl.b64 	%rd8046, %rd8045, 24;
	or.b64  	%rd8047, %rd8046, %rd8044;
	or.b64  	%rd8048, %rd8047, %rd8042;
	shl.b64 	%rd8049, %rd8048, 32;
	or.b64  	%rd8050, %rd8049, %rd8038;
	ld.global.u8 	%rd8051, [%rd676+524040];
	ld.global.u8 	%rd8052, [%rd676+524041];
	shl.b64 	%rd8053, %rd8052, 8;
	or.b64  	%rd8054, %rd8053, %rd8051;
	ld.global.u8 	%rd8055, [%rd676+524042];
	shl.b64 	%rd8056, %rd8055, 16;
	ld.global.u8 	%rd8057, [%rd676+524043];
	shl.b64 	%rd8058, %rd8057, 24;
	or.b64  	%rd8059, %rd8058, %rd8056;
	or.b64  	%rd8060, %rd8059, %rd8054;
	ld.global.u8 	%rd8061, [%rd676+524044];
	ld.global.u8 	%rd8062, [%rd676+524045];
	shl.b64 	%rd8063, %rd8062, 8;
	or.b64  	%rd8064, %rd8063, %rd8061;
	ld.global.u8 	%rd8065, [%rd676+524046];
	shl.b64 	%rd8066, %rd8065, 16;
	ld.global.u8 	%rd8067, [%rd676+524047];
	shl.b64 	%rd8068, %rd8067, 24;
	or.b64  	%rd8069, %rd8068, %rd8066;
	or.b64  	%rd8070, %rd8069, %rd8064;
	shl.b64 	%rd8071, %rd8070, 32;
	or.b64  	%rd8072, %rd8071, %rd8060;
	st.local.v2.u64 	[%rd8+768], {%rd8050, %rd8072};
	ld.global.u8 	%rd8073, [%rd676+524048];
	ld.global.u8 	%rd8074, [%rd676+524049];
	shl.b64 	%rd8075, %rd8074, 8;
	or.b64  	%rd8076, %rd8075, %rd8073;
	ld.global.u8 	%rd8077, [%rd676+524050];
	shl.b64 	%rd8078, %rd8077, 16;
	ld.global.u8 	%rd8079, [%rd676+524051];
	shl.b64 	%rd8080, %rd8079, 24;
	or.b64  	%rd8081, %rd8080, %rd8078;
	or.b64  	%rd8082, %rd8081, %rd8076;
	ld.global.u8 	%rd8083, [%rd676+524052];
	ld.global.u8 	%rd8084, [%rd676+524053];
	shl.b64 	%rd8085, %rd8084, 8;
	or.b64  	%rd8086, %rd8085, %rd8083;
	ld.global.u8 	%rd8087, [%rd676+524054];
	shl.b64 	%rd8088, %rd8087, 16;
	ld.global.u8 	%rd8089, [%rd676+524055];
	shl.b64 	%rd8090, %rd8089, 24;
	or.b64  	%rd8091, %rd8090, %rd8088;
	or.b64  	%rd8092, %rd8091, %rd8086;
	shl.b64 	%rd8093, %rd8092, 32;
	or.b64  	%rd8094, %rd8093, %rd8082;
	ld.global.u8 	%rd8095, [%rd676+524056];
	ld.global.u8 	%rd8096, [%rd676+524057];
	shl.b64 	%rd8097, %rd8096, 8;
	or.b64  	%rd8098, %rd8097, %rd8095;
	ld.global.u8 	%rd8099, [%rd676+524058];
	shl.b64 	%rd8100, %rd8099, 16;
	ld.global.u8 	%rd8101, [%rd676+524059];
	shl.b64 	%rd8102, %rd8101, 24;
	or.b64  	%rd8103, %rd8102, %rd8100;
	or.b64  	%rd8104, %rd8103, %rd8098;
	ld.global.u8 	%rd8105, [%rd676+524060];
	ld.global.u8 	%rd8106, [%rd676+524061];
	shl.b64 	%rd8107, %rd8106, 8;
	or.b64  	%rd8108, %rd8107, %rd8105;
	ld.global.u8 	%rd8109, [%rd676+524062];
	shl.b64 	%rd8110, %rd8109, 16;
	ld.global.u8 	%rd8111, [%rd676+524063];
	shl.b64 	%rd8112, %rd8111, 24;
	or.b64  	%rd8113, %rd8112, %rd8110;
	or.b64  	%rd8114, %rd8113, %rd8108;
	shl.b64 	%rd8115, %rd8114, 32;
	or.b64  	%rd8116, %rd8115, %rd8104;
	st.local.v2.u64 	[%rd8+784], {%rd8094, %rd8116};
	ld.global.u8 	%rd8117, [%rd676+524064];
	ld.global.u8 	%rd8118, [%rd676+524065];
	shl.b64 	%rd8119, %rd8118, 8;
	or.b64  	%rd8120, %rd8119, %rd8117;
	ld.global.u8 	%rd8121, [%rd676+524066];
	shl.b64 	%rd8122, %rd8121, 16;
	ld.global.u8 	%rd8123, [%rd676+524067];
	shl.b64 	%rd8124, %rd8123, 24;
	or.b64  	%rd8125, %rd8124, %rd8122;
	or.b64  	%rd8126, %rd8125, %rd8120;
	ld.global.u8 	%rd8127, [%rd676+524068];
	ld.global.u8 	%rd8128, [%rd676+524069];
	shl.b64 	%rd8129, %rd8128, 8;
	or.b64  	%rd8130, %rd8129, %rd8127;
	ld.global.u8 	%rd8131, [%rd676+524070];
	shl.b64 	%rd8132, %rd8131, 16;
	ld.global.u8 	%rd8133, [%rd676+524071];
	shl.b64 	%rd8134, %rd8133, 24;
	or.b64  	%rd8135, %rd8134, %rd8132;
	or.b64  	%rd8136, %rd8135, %rd8130;
	shl.b64 	%rd8137, %rd8136, 32;
	or.b64  	%rd8138, %rd8137, %rd8126;
	ld.global.u8 	%rd8139, [%rd676+524072];
	ld.global.u8 	%rd8140, [%rd676+524073];
	shl.b64 	%rd8141, %rd8140, 8;
	or.b64  	%rd8142, %rd8141, %rd8139;
	ld.global.u8 	%rd8143, [%rd676+524074];
	shl.b64 	%rd8144, %rd8143, 16;
	ld.global.u8 	%rd8145, [%rd676+524075];
	shl.b64 	%rd8146, %rd8145, 24;
	or.b64  	%rd8147, %rd8146, %rd8144;
	or.b64  	%rd8148, %rd8147, %rd8142;
	ld.global.u8 	%rd8149, [%rd676+524076];
	ld.global.u8 	%rd8150, [%rd676+524077];
	shl.b64 	%rd8151, %rd8150, 8;
	or.b64  	%rd8152, %rd8151, %rd8149;
	ld.global.u8 	%rd8153, [%rd676+524078];
	shl.b64 	%rd8154, %rd8153, 16;
	ld.global.u8 	%rd8155, [%rd676+524079];
	shl.b64 	%rd8156, %rd8155, 24;
	or.b64  	%rd8157, %rd8156, %rd8154;
	or.b64  	%rd8158, %rd8157, %rd8152;
	shl.b64 	%rd8159, %rd8158, 32;
	or.b64  	%rd8160, %rd8159, %rd8148;
	st.local.v2.u64 	[%rd8+800], {%rd8138, %rd8160};
	ld.global.u8 	%rd8161, [%rd676+524080];
	ld.global.u8 	%rd8162, [%rd676+524081];
	shl.b64 	%rd8163, %rd8162, 8;
	or.b64  	%rd8164, %rd8163, %rd8161;
	ld.global.u8 	%rd8165, [%rd676+524082];
	shl.b64 	%rd8166, %rd8165, 16;
	ld.global.u8 	%rd8167, [%rd676+524083];
	shl.b64 	%rd8168, %rd8167, 24;
	or.b64  	%rd8169, %rd8168, %rd8166;
	or.b64  	%rd8170, %rd8169, %rd8164;
	ld.global.u8 	%rd8171, [%rd676+524084];
	ld.global.u8 	%rd8172, [%rd676+524085];
	shl.b64 	%rd8173, %rd8172, 8;
	or.b64  	%rd8174, %rd8173, %rd8171;
	ld.global.u8 	%rd8175, [%rd676+524086];
	shl.b64 	%rd8176, %rd8175, 16;
	ld.global.u8 	%rd8177, [%rd676+524087];
	shl.b64 	%rd8178, %rd8177, 24;
	or.b64  	%rd8179, %rd8178, %rd8176;
	or.b64  	%rd8180, %rd8179, %rd8174;
	shl.b64 	%rd8181, %rd8180, 32;
	or.b64  	%rd8182, %rd8181, %rd8170;
	ld.global.u8 	%rd8183, [%rd676+524088];
	ld.global.u8 	%rd8184, [%rd676+524089];
	shl.b64 	%rd8185, %rd8184, 8;
	or.b64  	%rd8186, %rd8185, %rd8183;
	ld.global.u8 	%rd8187, [%rd676+524090];
	shl.b64 	%rd8188, %rd8187, 16;
	ld.global.u8 	%rd8189, [%rd676+524091];
	shl.b64 	%rd8190, %rd8189, 24;
	or.b64  	%rd8191, %rd8190, %rd8188;
	or.b64  	%rd8192, %rd8191, %rd8186;
	ld.global.u8 	%rd8193, [%rd676+524092];
	ld.global.u8 	%rd8194, [%rd676+524093];
	shl.b64 	%rd8195, %rd8194, 8;
	or.b64  	%rd8196, %rd8195, %rd8193;
	ld.global.u8 	%rd8197, [%rd676+524094];
	shl.b64 	%rd8198, %rd8197, 16;
	ld.global.u8 	%rd8199, [%rd676+524095];
	shl.b64 	%rd8200, %rd8199, 24;
	or.b64  	%rd8201, %rd8200, %rd8198;
	or.b64  	%rd8202, %rd8201, %rd8196;
	shl.b64 	%rd8203, %rd8202, 32;
	or.b64  	%rd8204, %rd8203, %rd8192;
	st.local.v2.u64 	[%rd8+816], {%rd8182, %rd8204};
	ld.global.u8 	%rd8205, [%rd676+524096];
	ld.global.u8 	%rd8206, [%rd676+524097];
	shl.b64 	%rd8207, %rd8206, 8;
	or.b64  	%rd8208, %rd8207, %rd8205;
	ld.global.u8 	%rd8209, [%rd676+524098];
	shl.b64 	%rd8210, %rd8209, 16;
	ld.global.u8 	%rd8211, [%rd676+524099];
	shl.b64 	%rd8212, %rd8211, 24;
	or.b64  	%rd8213, %rd8212, %rd8210;
	or.b64  	%rd8214, %rd8213, %rd8208;
	ld.global.u8 	%rd8215, [%rd676+524100];
	ld.global.u8 	%rd8216, [%rd676+524101];
	shl.b64 	%rd8217, %rd8216, 8;
	or.b64  	%rd8218, %rd8217, %rd8215;
	ld.global.u8 	%rd8219, [%rd676+524102];
	shl.b64 	%rd8220, %rd8219, 16;
	ld.global.u8 	%rd8221, [%rd676+524103];
	shl.b64 	%rd8222, %rd8221, 24;
	or.b64  	%rd8223, %rd8222, %rd8220;
	or.b64  	%rd8224, %rd8223, %rd8218;
	shl.b64 	%rd8225, %rd8224, 32;
	or.b64  	%rd8226, %rd8225, %rd8214;
	ld.global.u8 	%rd8227, [%rd676+524104];
	ld.global.u8 	%rd8228, [%rd676+524105];
	shl.b64 	%rd8229, %rd8228, 8;
	or.b64  	%rd8230, %rd8229, %rd8227;
	ld.global.u8 	%rd8231, [%rd676+524106];
	shl.b64 	%rd8232, %rd8231, 16;
	ld.global.u8 	%rd8233, [%rd676+524107];
	shl.b64 	%rd8234, %rd8233, 24;
	or.b64  	%rd8235, %rd8234, %rd8232;
	or.b64  	%rd8236, %rd8235, %rd8230;
	ld.global.u8 	%rd8237, [%rd676+524108];
	ld.global.u8 	%rd8238, [%rd676+524109];
	shl.b64 	%rd8239, %rd8238, 8;
	or.b64  	%rd8240, %rd8239, %rd8237;
	ld.global.u8 	%rd8241, [%rd676+524110];
	shl.b64 	%rd8242, %rd8241, 16;
	ld.global.u8 	%rd8243, [%rd676+524111];
	shl.b64 	%rd8244, %rd8243, 24;
	or.b64  	%rd8245, %rd8244, %rd8242;
	or.b64  	%rd8246, %rd8245, %rd8240;
	shl.b64 	%rd8247, %rd8246, 32;
	or.b64  	%rd8248, %rd8247, %rd8236;
	st.local.v2.u64 	[%rd8+832], {%rd8226, %rd8248};
	ld.global.u8 	%rd8249, [%rd676+524112];
	ld.global.u8 	%rd8250, [%rd676+524113];
	shl.b64 	%rd8251, %rd8250, 8;
	or.b64  	%rd8252, %rd8251, %rd8249;
	ld.global.u8 	%rd8253, [%rd676+524114];
	shl.b64 	%rd8254, %rd8253, 16;
	ld.global.u8 	%rd8255, [%rd676+524115];
	shl.b64 	%rd8256, %rd8255, 24;
	or.b64  	%rd8257, %rd8256, %rd8254;
	or.b64  	%rd8258, %rd8257, %rd8252;
	ld.global.u8 	%rd8259, [%rd676+524116];
	ld.global.u8 	%rd8260, [%rd676+524117];
	shl.b64 	%rd8261, %rd8260, 8;
	or.b64  	%rd8262, %rd8261, %rd8259;
	ld.global.u8 	%rd8263, [%rd676+524118];
	shl.b64 	%rd8264, %rd8263, 16;
	ld.global.u8 	%rd8265, [%rd676+524119];
	shl.b64 	%rd8266, %rd8265, 24;
	or.b64  	%rd8267, %rd8266, %rd8264;
	or.b64  	%rd8268, %rd8267, %rd8262;
	shl.b64 	%rd8269, %rd8268, 32;
	or.b64  	%rd8270, %rd8269, %rd8258;
	ld.global.u8 	%rd8271, [%rd676+524120];
	ld.global.u8 	%rd8272, [%rd676+524121];
	shl.b64 	%rd8273, %rd8272, 8;
	or.b64  	%rd8274, %rd8273, %rd8271;
	ld.global.u8 	%rd8275, [%rd676+524122];
	shl.b64 	%rd8276, %rd8275, 16;
	ld.global.u8 	%rd8277, [%rd676+524123];
	shl.b64 	%rd8278, %rd8277, 24;
	or.b64  	%rd8279, %rd8278, %rd8276;
	or.b64  	%rd8280, %rd8279, %rd8274;
	ld.global.u8 	%rd8281, [%rd676+524124];
	ld.global.u8 	%rd8282, [%rd676+524125];
	shl.b64 	%rd8283, %rd8282, 8;
	or.b64  	%rd8284, %rd8283, %rd8281;
	ld.global.u8 	%rd8285, [%rd676+524126];
	shl.b64 	%rd8286, %rd8285, 16;
	ld.global.u8 	%rd8287, [%rd676+524127];
	shl.b64 	%rd8288, %rd8287, 24;
	or.b64  	%rd8289, %rd8288, %rd8286;
	or.b64  	%rd8290, %rd8289, %rd8284;
	shl.b64 	%rd8291, %rd8290, 32;
	or.b64  	%rd8292, %rd8291, %rd8280;
	st.local.v2.u64 	[%rd8+848], {%rd8270, %rd8292};
	ld.global.u8 	%rd8293, [%rd676+524128];
	ld.global.u8 	%rd8294, [%rd676+524129];
	shl.b64 	%rd8295, %rd8294, 8;
	or.b64  	%rd8296, %rd8295, %rd8293;
	ld.global.u8 	%rd8297, [%rd676+524130];
	shl.b64 	%rd8298, %rd8297, 16;
	ld.global.u8 	%rd8299, [%rd676+524131];
	shl.b64 	%rd8300, %rd8299, 24;
	or.b64  	%rd8301, %rd8300, %rd8298;
	or.b64  	%rd8302, %rd8301, %rd8296;
	ld.global.u8 	%rd8303, [%rd676+524132];
	ld.global.u8 	%rd8304, [%rd676+524133];
	shl.b64 	%rd8305, %rd8304, 8;
	or.b64  	%rd8306, %rd8305, %rd8303;
	ld.global.u8 	%rd8307, [%rd676+524134];
	shl.b64 	%rd8308, %rd8307, 16;
	ld.global.u8 	%rd8309, [%rd676+524135];
	shl.b64 	%rd8310, %rd8309, 24;
	or.b64  	%rd8311, %rd8310, %rd8308;
	or.b64  	%rd8312, %rd8311, %rd8306;
	shl.b64 	%rd8313, %rd8312, 32;
	or.b64  	%rd8314, %rd8313, %rd8302;
	ld.global.u8 	%rd8315, [%rd676+524136];
	ld.global.u8 	%rd8316, [%rd676+524137];
	shl.b64 	%rd8317, %rd8316, 8;
	or.b64  	%rd8318, %rd8317, %rd8315;
	ld.global.u8 	%rd8319, [%rd676+524138];
	shl.b64 	%rd8320, %rd8319, 16;
	ld.global.u8 	%rd8321, [%rd676+524139];
	shl.b64 	%rd8322, %rd8321, 24;
	or.b64  	%rd8323, %rd8322, %rd8320;
	or.b64  	%rd8324, %rd8323, %rd8318;
	ld.global.u8 	%rd8325, [%rd676+524140];
	ld.global.u8 	%rd8326, [%rd676+524141];
	shl.b64 	%rd8327, %rd8326, 8;
	or.b64  	%rd8328, %rd8327, %rd8325;
	ld.global.u8 	%rd8329, [%rd676+524142];
	shl.b64 	%rd8330, %rd8329, 16;
	ld.global.u8 	%rd8331, [%rd676+524143];
	shl.b64 	%rd8332, %rd8331, 24;
	or.b64  	%rd8333, %rd8332, %rd8330;
	or.b64  	%rd8334, %rd8333, %rd8328;
	shl.b64 	%rd8335, %rd8334, 32;
	or.b64  	%rd8336, %rd8335, %rd8324;
	st.local.v2.u64 	[%rd8+864], {%rd8314, %rd8336};
	ld.global.u8 	%rd8337, [%rd676+524144];
	ld.global.u8 	%rd8338, [%rd676+524145];
	shl.b64 	%rd8339, %rd8338, 8;
	or.b64  	%rd8340, %rd8339, %rd8337;
	ld.global.u8 	%rd8341, [%rd676+524146];
	shl.b64 	%rd8342, %rd8341, 16;
	ld.global.u8 	%rd8343, [%rd676+524147];
	shl.b64 	%rd8344, %rd8343, 24;
	or.b64  	%rd8345, %rd8344, %rd8342;
	or.b64  	%rd8346, %rd8345, %rd8340;
	ld.global.u8 	%rd8347, [%rd676+524148];
	ld.global.u8 	%rd8348, [%rd676+524149];
	shl.b64 	%rd8349, %rd8348, 8;
	or.b64  	%rd8350, %rd8349, %rd8347;
	ld.global.u8 	%rd8351, [%rd676+524150];
	shl.b64 	%rd8352, %rd8351, 16;
	ld.global.u8 	%rd8353, [%rd676+524151];
	shl.b64 	%rd8354, %rd8353, 24;
	or.b64  	%rd8355, %rd8354, %rd8352;
	or.b64  	%rd8356, %rd8355, %rd8350;
	shl.b64 	%rd8357, %rd8356, 32;
	or.b64  	%rd8358, %rd8357, %rd8346;
	ld.global.u8 	%rd8359, [%rd676+524152];
	ld.global.u8 	%rd8360, [%rd676+524153];
	shl.b64 	%rd8361, %rd8360, 8;
	or.b64  	%rd8362, %rd8361, %rd8359;
	ld.global.u8 	%rd8363, [%rd676+524154];
	shl.b64 	%rd8364, %rd8363, 16;
	ld.global.u8 	%rd8365, [%rd676+524155];
	shl.b64 	%rd8366, %rd8365, 24;
	or.b64  	%rd8367, %rd8366, %rd8364;
	or.b64  	%rd8368, %rd8367, %rd8362;
	ld.global.u8 	%rd8369, [%rd676+524156];
	ld.global.u8 	%rd8370, [%rd676+524157];
	shl.b64 	%rd8371, %rd8370, 8;
	or.b64  	%rd8372, %rd8371, %rd8369;
	ld.global.u8 	%rd8373, [%rd676+524158];
	shl.b64 	%rd8374, %rd8373, 16;
	ld.global.u8 	%rd8375, [%rd676+524159];
	shl.b64 	%rd8376, %rd8375, 24;
	or.b64  	%rd8377, %rd8376, %rd8374;
	or.b64  	%rd8378, %rd8377, %rd8372;
	shl.b64 	%rd8379, %rd8378, 32;
	or.b64  	%rd8380, %rd8379, %rd8368;
	st.local.v2.u64 	[%rd8+880], {%rd8358, %rd8380};
	ld.global.u8 	%rd8381, [%rd676+524160];
	ld.global.u8 	%rd8382, [%rd676+524161];
	shl.b64 	%rd8383, %rd8382, 8;
	or.b64  	%rd8384, %rd8383, %rd8381;
	ld.global.u8 	%rd8385, [%rd676+524162];
	shl.b64 	%rd8386, %rd8385, 16;
	ld.global.u8 	%rd8387, [%rd676+524163];
	shl.b64 	%rd8388, %rd8387, 24;
	or.b64  	%rd8389, %rd8388, %rd8386;
	or.b64  	%rd8390, %rd8389, %rd8384;
	ld.global.u8 	%rd8391, [%rd676+524164];
	ld.global.u8 	%rd8392, [%rd676+524165];
	shl.b64 	%rd8393, %rd8392, 8;
	or.b64  	%rd8394, %rd8393, %rd8391;
	ld.global.u8 	%rd8395, [%rd676+524166];
	shl.b64 	%rd8396, %rd8395, 16;
	ld.global.u8 	%rd8397, [%rd676+524167];
	shl.b64 	%rd8398, %rd8397, 24;
	or.b64  	%rd8399, %rd8398, %rd8396;
	or.b64  	%rd8400, %rd8399, %rd8394;
	shl.b64 	%rd8401, %rd8400, 32;
	or.b64  	%rd8402, %rd8401, %rd8390;
	ld.global.u8 	%rd8403, [%rd676+524168];
	ld.global.u8 	%rd8404, [%rd676+524169];
	shl.b64 	%rd8405, %rd8404, 8;
	or.b64  	%rd8406, %rd8405, %rd8403;
	ld.global.u8 	%rd8407, [%rd676+524170];
	shl.b64 	%rd8408, %rd8407, 16;
	ld.global.u8 	%rd8409, [%rd676+524171];
	shl.b64 	%rd8410, %rd8409, 24;
	or.b64  	%rd8411, %rd8410, %rd8408;
	or.b64  	%rd8412, %rd8411, %rd8406;
	ld.global.u8 	%rd8413, [%rd676+524172];
	ld.global.u8 	%rd8414, [%rd676+524173];
	shl.b64 	%rd8415, %rd8414, 8;
	or.b64  	%rd8416, %rd8415, %rd8413;
	ld.global.u8 	%rd8417, [%rd676+524174];
	shl.b64 	%rd8418, %rd8417, 16;
	ld.global.u8 	%rd8419, [%rd676+524175];
	shl.b64 	%rd8420, %rd8419, 24;
	or.b64  	%rd8421, %rd8420, %rd8418;
	or.b64  	%rd8422, %rd8421, %rd8416;
	shl.b64 	%rd8423, %rd8422, 32;
	or.b64  	%rd8424, %rd8423, %rd8412;
	st.local.v2.u64 	[%rd8+896], {%rd8402, %rd8424};
	ld.global.u8 	%rd8425, [%rd676+524176];
	ld.global.u8 	%rd8426, [%rd676+524177];
	shl.b64 	%rd8427, %rd8426, 8;
	or.b64  	%rd8428, %rd8427, %rd8425;
	ld.global.u8 	%rd8429, [%rd676+524178];
	shl.b64 	%rd8430, %rd8429, 16;
	ld.global.u8 	%rd8431, [%rd676+524179];
	shl.b64 	%rd8432, %rd8431, 24;
	or.b64  	%rd8433, %rd8432, %rd8430;
	or.b64  	%rd8434, %rd8433, %rd8428;
	ld.global.u8 	%rd8435, [%rd676+524180];
	ld.global.u8 	%rd8436, [%rd676+524181];
	shl.b64 	%rd8437, %rd8436, 8;
	or.b64  	%rd8438, %rd8437, %rd8435;
	ld.global.u8 	%rd8439, [%rd676+524182];
	shl.b64 	%rd8440, %rd8439, 16;
	ld.global.u8 	%rd8441, [%rd676+524183];
	shl.b64 	%rd8442, %rd8441, 24;
	or.b64  	%rd8443, %rd8442, %rd8440;
	or.b64  	%rd8444, %rd8443, %rd8438;
	shl.b64 	%rd8445, %rd8444, 32;
	or.b64  	%rd8446, %rd8445, %rd8434;
	ld.global.u8 	%rd8447, [%rd676+524184];
	ld.global.u8 	%rd8448, [%rd676+524185];
	shl.b64 	%rd8449, %rd8448, 8;
	or.b64  	%rd8450, %rd8449, %rd8447;
	ld.global.u8 	%rd8451, [%rd676+524186];
	shl.b64 	%rd8452, %rd8451, 16;
	ld.global.u8 	%rd8453, [%rd676+524187];
	shl.b64 	%rd8454, %rd8453, 24;
	or.b64  	%rd8455, %rd8454, %rd8452;
	or.b64  	%rd8456, %rd8455, %rd8450;
	ld.global.u8 	%rd8457, [%rd676+524188];
	ld.global.u8 	%rd8458, [%rd676+524189];
	shl.b64 	%rd8459, %rd8458, 8;
	or.b64  	%rd8460, %rd8459, %rd8457;
	ld.global.u8 	%rd8461, [%rd676+524190];
	shl.b64 	%rd8462, %rd8461, 16;
	ld.global.u8 	%rd8463, [%rd676+524191];
	shl.b64 	%rd8464, %rd8463, 24;
	or.b64  	%rd8465, %rd8464, %rd8462;
	or.b64  	%rd8466, %rd8465, %rd8460;
	shl.b64 	%rd8467, %rd8466, 32;
	or.b64  	%rd8468, %rd8467, %rd8456;
	st.local.v2.u64 	[%rd8+912], {%rd8446, %rd8468};
	ld.global.u8 	%rd8469, [%rd676+524192];
	ld.global.u8 	%rd8470, [%rd676+524193];
	shl.b64 	%rd8471, %rd8470, 8;
	or.b64  	%rd8472, %rd8471, %rd8469;
	ld.global.u8 	%rd8473, [%rd676+524194];
	shl.b64 	%rd8474, %rd8473, 16;
	ld.global.u8 	%rd8475, [%rd676+524195];
	shl.b64 	%rd8476, %rd8475, 24;
	or.b64  	%rd8477, %rd8476, %rd8474;
	or.b64  	%rd8478, %rd8477, %rd8472;
	ld.global.u8 	%rd8479, [%rd676+524196];
	ld.global.u8 	%rd8480, [%rd676+524197];
	shl.b64 	%rd8481, %rd8480, 8;
	or.b64  	%rd8482, %rd8481, %rd8479;
	ld.global.u8 	%rd8483, [%rd676+524198];
	shl.b64 	%rd8484, %rd8483, 16;
	ld.global.u8 	%rd8485, [%rd676+524199];
	shl.b64 	%rd8486, %rd8485, 24;
	or.b64  	%rd8487, %rd8486, %rd8484;
	or.b64  	%rd8488, %rd8487, %rd8482;
	shl.b64 	%rd8489, %rd8488, 32;
	or.b64  	%rd8490, %rd8489, %rd8478;
	ld.global.u8 	%rd8491, [%rd676+524200];
	ld.global.u8 	%rd8492, [%rd676+524201];
	shl.b64 	%rd8493, %rd8492, 8;
	or.b64  	%rd8494, %rd8493, %rd8491;
	ld.global.u8 	%rd8495, [%rd676+524202];
	shl.b64 	%rd8496, %rd8495, 16;
	ld.global.u8 	%rd8497, [%rd676+524203];
	shl.b64 	%rd8498, %rd8497, 24;
	or.b64  	%rd8499, %rd8498, %rd8496;
	or.b64  	%rd8500, %rd8499, %rd8494;
	ld.global.u8 	%rd8501, [%rd676+524204];
	ld.global.u8 	%rd8502, [%rd676+524205];
	shl.b64 	%rd8503, %rd8502, 8;
	or.b64  	%rd8504, %rd8503, %rd8501;
	ld.global.u8 	%rd8505, [%rd676+524206];
	shl.b64 	%rd8506, %rd8505, 16;
	ld.global.u8 	%rd8507, [%rd676+524207];
	shl.b64 	%rd8508, %rd8507, 24;
	or.b64  	%rd8509, %rd8508, %rd8506;
	or.b64  	%rd8510, %rd8509, %rd8504;
	shl.b64 	%rd8511, %rd8510, 32;
	or.b64  	%rd8512, %rd8511, %rd8500;
	st.local.v2.u64 	[%rd8+928], {%rd8490, %rd8512};
	ld.global.u8 	%rd8513, [%rd676+524208];
	ld.global.u8 	%rd8514, [%rd676+524209];
	shl.b64 	%rd8515, %rd8514, 8;
	or.b64  	%rd8516, %rd8515, %rd8513;
	ld.global.u8 	%rd8517, [%rd676+524210];
	shl.b64 	%rd8518, %rd8517, 16;
	ld.global.u8 	%rd8519, [%rd676+524211];
	shl.b64 	%rd8520, %rd8519, 24;
	or.b64  	%rd8521, %rd8520, %rd8518;
	or.b64  	%rd8522, %rd8521, %rd8516;
	ld.global.u8 	%rd8523, [%rd676+524212];
	ld.global.u8 	%rd8524, [%rd676+524213];
	shl.b64 	%rd8525, %rd8524, 8;
	or.b64  	%rd8526, %rd8525, %rd8523;
	ld.global.u8 	%rd8527, [%rd676+524214];
	shl.b64 	%rd8528, %rd8527, 16;
	ld.global.u8 	%rd8529, [%rd676+524215];
	shl.b64 	%rd8530, %rd8529, 24;
	or.b64  	%rd8531, %rd8530, %rd8528;
	or.b64  	%rd8532, %rd8531, %rd8526;
	shl.b64 	%rd8533, %rd8532, 32;
	or.b64  	%rd8534, %rd8533, %rd8522;
	ld.global.u8 	%rd8535, [%rd676+524216];
	ld.global.u8 	%rd8536, [%rd676+524217];
	shl.b64 	%rd8537, %rd8536, 8;
	or.b64  	%rd8538, %rd8537, %rd8535;
	ld.global.u8 	%rd8539, [%rd676+524218];
	shl.b64 	%rd8540, %rd8539, 16;
	ld.global.u8 	%rd8541, [%rd676+524219];
	shl.b64 	%rd8542, %rd8541, 24;
	or.b64  	%rd8543, %rd8542, %rd8540;
	or.b64  	%rd8544, %rd8543, %rd8538;
	ld.global.u8 	%rd8545, [%rd676+524220];
	ld.global.u8 	%rd8546, [%rd676+524221];
	shl.b64 	%rd8547, %rd8546, 8;
	or.b64  	%rd8548, %rd8547, %rd8545;
	ld.global.u8 	%rd8549, [%rd676+524222];
	shl.b64 	%rd8550, %rd8549, 16;
	ld.global.u8 	%rd8551, [%rd676+524223];
	shl.b64 	%rd8552, %rd8551, 24;
	or.b64  	%rd8553, %rd8552, %rd8550;
	or.b64  	%rd8554, %rd8553, %rd8548;
	shl.b64 	%rd8555, %rd8554, 32;
	or.b64  	%rd8556, %rd8555, %rd8544;
	st.local.v2.u64 	[%rd8+944], {%rd8534, %rd8556};
	ld.global.u8 	%rd8557, [%rd676+524224];
	ld.global.u8 	%rd8558, [%rd676+524225];
	shl.b64 	%rd8559, %rd8558, 8;
	or.b64  	%rd8560, %rd8559, %rd8557;
	ld.global.u8 	%rd8561, [%rd676+524226];
	shl.b64 	%rd8562, %rd8561, 16;
	ld.global.u8 	%rd8563, [%rd676+524227];
	shl.b64 	%rd8564, %rd8563, 24;
	or.b64  	%rd8565, %rd8564, %rd8562;
	or.b64  	%rd8566, %rd8565, %rd8560;
	ld.global.u8 	%rd8567, [%rd676+524228];
	ld.global.u8 	%rd8568, [%rd676+524229];
	shl.b64 	%rd8569, %rd8568, 8;
	or.b64  	%rd8570, %rd8569, %rd8567;
	ld.global.u8 	%rd8571, [%rd676+524230];
	shl.b64 	%rd8572, %rd8571, 16;
	ld.global.u8 	%rd8573, [%rd676+524231];
	shl.b64 	%rd8574, %rd8573, 24;
	or.b64  	%rd8575, %rd8574, %rd8572;
	or.b64  	%rd8576, %rd8575, %rd8570;
	shl.b64 	%rd8577, %rd8576, 32;
	or.b64  	%rd8578, %rd8577, %rd8566;
	ld.global.u8 	%rd8579, [%rd676+524232];
	ld.global.u8 	%rd8580, [%rd676+524233];
	shl.b64 	%rd8581, %rd8580, 8;
	or.b64  	%rd8582, %rd8581, %rd8579;
	ld.global.u8 	%rd8583, [%rd676+524234];
	shl.b64 	%rd8584, %rd8583, 16;
	ld.global.u8 	%rd8585, [%rd676+524235];
	shl.b64 	%rd8586, %rd8585, 24;
	or.b64  	%rd8587, %rd8586, %rd8584;
	or.b64  	%rd8588, %rd8587, %rd8582;
	ld.global.u8 	%rd8589, [%rd676+524236];
	ld.global.u8 	%rd8590, [%rd676+524237];
	shl.b64 	%rd8591, %rd8590, 8;
	or.b64  	%rd8592, %rd8591, %rd8589;
	ld.global.u8 	%rd8593, [%rd676+524238];
	shl.b64 	%rd8594, %rd8593, 16;
	ld.global.u8 	%rd8595, [%rd676+524239];
	shl.b64 	%rd8596, %rd8595, 24;
	or.b64  	%rd8597, %rd8596, %rd8594;
	or.b64  	%rd8598, %rd8597, %rd8592;
	shl.b64 	%rd8599, %rd8598, 32;
	or.b64  	%rd8600, %rd8599, %rd8588;
	st.local.v2.u64 	[%rd8+960], {%rd8578, %rd8600};
	ld.global.u8 	%rd8601, [%rd676+524240];
	ld.global.u8 	%rd8602, [%rd676+524241];
	shl.b64 	%rd8603, %rd8602, 8;
	or.b64  	%rd8604, %rd8603, %rd8601;
	ld.global.u8 	%rd8605, [%rd676+524242];
	shl.b64 	%rd8606, %rd8605, 16;
	ld.global.u8 	%rd8607, [%rd676+524243];
	shl.b64 	%rd8608, %rd8607, 24;
	or.b64  	%rd8609, %rd8608, %rd8606;
	or.b64  	%rd8610, %rd8609, %rd8604;
	ld.global.u8 	%rd8611, [%rd676+524244];
	ld.global.u8 	%rd8612, [%rd676+524245];
	shl.b64 	%rd8613, %rd8612, 8;
	or.b64  	%rd8614, %rd8613, %rd8611;
	ld.global.u8 	%rd8615, [%rd676+524246];
	shl.b64 	%rd8616, %rd8615, 16;
	ld.global.u8 	%rd8617, [%rd676+524247];
	shl.b64 	%rd8618, %rd8617, 24;
	or.b64  	%rd8619, %rd8618, %rd8616;
	or.b64  	%rd8620, %rd8619, %rd8614;
	shl.b64 	%rd8621, %rd8620, 32;
	or.b64  	%rd8622, %rd8621, %rd8610;
	ld.global.u8 	%rd8623, [%rd676+524248];
	ld.global.u8 	%rd8624, [%rd676+524249];
	shl.b64 	%rd8625, %rd8624, 8;
	or.b64  	%rd8626, %rd8625, %rd8623;
	ld.global.u8 	%rd8627, [%rd676+524250];
	shl.b64 	%rd8628, %rd8627, 16;
	ld.global.u8 	%rd8629, [%rd676+524251];
	shl.b64 	%rd8630, %rd8629, 24;
	or.b64  	%rd8631, %rd8630, %rd8628;
	or.b64  	%rd8632, %rd8631, %rd8626;
	ld.global.u8 	%rd8633, [%rd676+524252];
	ld.global.u8 	%rd8634, [%rd676+524253];
	shl.b64 	%rd8635, %rd8634, 8;
	or.b64  	%rd8636, %rd8635, %rd8633;
	ld.global.u8 	%rd8637, [%rd676+524254];
	shl.b64 	%rd8638, %rd8637, 16;
	ld.global.u8 	%rd8639, [%rd676+524255];
	shl.b64 	%rd8640, %rd8639, 24;
	or.b64  	%rd8641, %rd8640, %rd8638;
	or.b64  	%rd8642, %rd8641, %rd8636;
	shl.b64 	%rd8643, %rd8642, 32;
	or.b64  	%rd8644, %rd8643, %rd8632;
	st.local.v2.u64 	[%rd8+976], {%rd8622, %rd8644};
	ld.global.u8 	%rd8645, [%rd676+524256];
	ld.global.u8 	%rd8646, [%rd676+524257];
	shl.b64 	%rd8647, %rd8646, 8;
	or.b64  	%rd8648, %rd8647, %rd8645;
	ld.global.u8 	%rd8649, [%rd676+524258];
	shl.b64 	%rd8650, %rd8649, 16;
	ld.global.u8 	%rd8651, [%rd676+524259];
	shl.b64 	%rd8652, %rd8651, 24;
	or.b64  	%rd8653, %rd8652, %rd8650;
	or.b64  	%rd8654, %rd8653, %rd8648;
	ld.global.u8 	%rd8655, [%rd676+524260];
	ld.global.u8 	%rd8656, [%rd676+524261];
	shl.b64 	%rd8657, %rd8656, 8;
	or.b64  	%rd8658, %rd8657, %rd8655;
	ld.global.u8 	%rd8659, [%rd676+524262];
	shl.b64 	%rd8660, %rd8659, 16;
	ld.global.u8 	%rd8661, [%rd676+524263];
	shl.b64 	%rd8662, %rd8661, 24;
	or.b64  	%rd8663, %rd8662, %rd8660;
	or.b64  	%rd8664, %rd8663, %rd8658;
	shl.b64 	%rd8665, %rd8664, 32;
	or.b64  	%rd8666, %rd8665, %rd8654;
	ld.global.u8 	%rd8667, [%rd676+524264];
	ld.global.u8 	%rd8668, [%rd676+524265];
	shl.b64 	%rd8669, %rd8668, 8;
	or.b64  	%rd8670, %rd8669, %rd8667;
	ld.global.u8 	%rd8671, [%rd676+524266];
	shl.b64 	%rd8672, %rd8671, 16;
	ld.global.u8 	%rd8673, [%rd676+524267];
	shl.b64 	%rd8674, %rd8673, 24;
	or.b64  	%rd8675, %rd8674, %rd8672;
	or.b64  	%rd8676, %rd8675, %rd8670;
	ld.global.u8 	%rd8677, [%rd676+524268];
	ld.global.u8 	%rd8678, [%rd676+524269];
	shl.b64 	%rd8679, %rd8678, 8;
	or.b64  	%rd8680, %rd8679, %rd8677;
	ld.global.u8 	%rd8681, [%rd676+524270];
	shl.b64 	%rd8682, %rd8681, 16;
	ld.global.u8 	%rd8683, [%rd676+524271];
	shl.b64 	%rd8684, %rd8683, 24;
	or.b64  	%rd8685, %rd8684, %rd8682;
	or.b64  	%rd8686, %rd8685, %rd8680;
	shl.b64 	%rd8687, %rd8686, 32;
	or.b64  	%rd8688, %rd8687, %rd8676;
	st.local.v2.u64 	[%rd8+992], {%rd8666, %rd8688};
	ld.global.u8 	%rd8689, [%rd676+524272];
	ld.global.u8 	%rd8690, [%rd676+524273];
	shl.b64 	%rd8691, %rd8690, 8;
	or.b64  	%rd8692, %rd8691, %rd8689;
	ld.global.u8 	%rd8693, [%rd676+524274];
	shl.b64 	%rd8694, %rd8693, 16;
	ld.global.u8 	%rd8695, [%rd676+524275];
	shl.b64 	%rd8696, %rd8695, 24;
	or.b64  	%rd8697, %rd8696, %rd8694;
	or.b64  	%rd8698, %rd8697, %rd8692;
	ld.global.u8 	%rd8699, [%rd676+524276];
	ld.global.u8 	%rd8700, [%rd676+524277];
	shl.b64 	%rd8701, %rd8700, 8;
	or.b64  	%rd8702, %rd8701, %rd8699;
	ld.global.u8 	%rd8703, [%rd676+524278];
	shl.b64 	%rd8704, %rd8703, 16;
	ld.global.u8 	%rd8705, [%rd676+524279];
	shl.b64 	%rd8706, %rd8705, 24;
	or.b64  	%rd8707, %rd8706, %rd8704;
	or.b64  	%rd8708, %rd8707, %rd8702;
	shl.b64 	%rd8709, %rd8708, 32;
	or.b64  	%rd8710, %rd8709, %rd8698;
	ld.global.u8 	%rd8711, [%rd676+524280];
	ld.global.u8 	%rd8712, [%rd676+524281];
	shl.b64 	%rd8713, %rd8712, 8;
	or.b64  	%rd8714, %rd8713, %rd8711;
	ld.global.u8 	%rd8715, [%rd676+524282];
	shl.b64 	%rd8716, %rd8715, 16;
	ld.global.u8 	%rd8717, [%rd676+524283];
	shl.b64 	%rd8718, %rd8717, 24;
	or.b64  	%rd8719, %rd8718, %rd8716;
	or.b64  	%rd8720, %rd8719, %rd8714;
	ld.global.u8 	%rd8721, [%rd676+524284];
	ld.global.u8 	%rd8722, [%rd676+524285];
	shl.b64 	%rd8723, %rd8722, 8;
	or.b64  	%rd8724, %rd8723, %rd8721;
	ld.global.u8 	%rd8725, [%rd676+524286];
	shl.b64 	%rd8726, %rd8725, 16;
	ld.global.u8 	%rd8727, [%rd676+524287];
	shl.b64 	%rd8728, %rd8727, 24;
	or.b64  	%rd8729, %rd8728, %rd8726;
	or.b64  	%rd8730, %rd8729, %rd8724;
	shl.b64 	%rd8731, %rd8730, 32;
	or.b64  	%rd8732, %rd8731, %rd8720;
	st.local.v2.u64 	[%rd8+1008], {%rd8710, %rd8732};
	{ // callseq 6, 0
	.param .b64 param0;
	st.param.b64 	[param0], 1028;
	.param .b64 retval0;
	call.uni (retval0), 
	malloc, 
	(
	param0
	);
	ld.param.b64 	%rd8733, [retval0];
	} // callseq 6
	mov.b32 	%r2276, 0;
	st.u8 	[%rd8733+3], %r2276;
	st.u8 	[%rd8733+2], %r2276;
	st.u8 	[%rd8733+1], %r2276;
	mov.b32 	%r2277, 32;
	st.u8 	[%rd8733], %r2277;
	mov.b32 	%r2585, 4;
$L__BB0_79:
	cvt.u64.u32 	%rd8734, %r2585;
	add.s64 	%rd8735, %rd8, %rd8734;
	ld.local.v4.b32 	{%r2278, %r2279, %r2280, %r2281}, [%rd8735+-4];
	bfe.u32 	%r2282, %r2281, 24, 8;
	bfe.u32 	%r2283, %r2281, 16, 8;
	bfe.u32 	%r2284, %r2281, 8, 8;
	bfe.u32 	%r2285, %r2281, 0, 8;
	bfe.u32 	%r2286, %r2280, 24, 8;
	bfe.u32 	%r2287, %r2280, 16, 8;
	bfe.u32 	%r2288, %r2280, 8, 8;
	bfe.u32 	%r2289, %r2280, 0, 8;
	bfe.u32 	%r2290, %r2279, 24, 8;
	bfe.u32 	%r2291, %r2279, 16, 8;
	bfe.u32 	%r2292, %r2279, 8, 8;
	bfe.u32 	%r2293, %r2279, 0, 8;
	bfe.u32 	%r2294, %r2278, 24, 8;
	bfe.u32 	%r2295, %r2278, 16, 8;
	bfe.u32 	%r2296, %r2278, 8, 8;
	bfe.u32 	%r2297, %r2278, 0, 8;
	add.s64 	%rd8736, %rd8733, %rd8734;
	st.u8 	[%rd8736], %r2297;
	st.u8 	[%rd8736+1], %r2296;
	st.u8 	[%rd8736+2], %r2295;
	st.u8 	[%rd8736+3], %r2294;
	st.u8 	[%rd8736+4], %r2293;
	st.u8 	[%rd8736+5], %r2292;
	st.u8 	[%rd8736+6], %r2291;
	st.u8 	[%rd8736+7], %r2290;
	st.u8 	[%rd8736+8], %r2289;
	st.u8 	[%rd8736+9], %r2288;
	st.u8 	[%rd8736+10], %r2287;
	st.u8 	[%rd8736+11], %r2286;
	st.u8 	[%rd8736+12], %r2285;
	st.u8 	[%rd8736+13], %r2284;
	st.u8 	[%rd8736+14], %r2283;
	st.u8 	[%rd8736+15], %r2282;
	add.s32 	%r2585, %r2585, 16;
	setp.ne.s32 	%p48, %r2585, 1028;
	@%p48 bra 	$L__BB0_79;
	mov.b64 	%rd9307, 0;
	st.local.v2.u64 	[%rd2], {%rd9307, %rd9307};
	st.local.v2.u64 	[%rd2+16], {%rd9307, %rd9307};
	st.local.v2.u64 	[%rd2+32], {%rd9307, %rd9307};
	st.local.v2.u64 	[%rd2+48], {%rd9307, %rd9307};
	st.local.v2.u64 	[%rd2+64], {%rd9307, %rd9307};
	st.local.v2.u64 	[%rd2+80], {%rd9307, %rd9307};
	st.local.v2.u64 	[%rd2+96], {%rd9307, %rd9307};
	st.local.v2.u64 	[%rd2+112], {%rd9307, %rd9307};
	mov.b16 	%rs115, 0;
	mov.b64 	%rd9306, 1028;
	mov.b64 	%rd9334, 6620516959819538809;
	mov.b64 	%rd9333, 2270897969802886507;
	mov.b64 	%rd9332, -7276294671716946913;
	mov.b64 	%rd9331, 5840696475078001361;
	mov.b64 	%rd9330, -6534734903238641935;
	mov.b64 	%rd9329, 4354685564936845355;
	mov.b64 	%rd9328, -4942790177534073029;
	mov.b64 	%rd9327, 7640891576939301160;
	mov.u64 	%rd9305, %rd2;
	mov.u64 	%rd9308, %rd9307;
	mov.u64 	%rd9309, %rd9307;
$L__BB0_81:
	and.b16  	%rs104, %rs115, 255;
	setp.ne.s16 	%p49, %rs104, 128;
	@%p49 bra 	$L__BB0_85;
	xor.b64  	%rd9324, %rd9309, 5840696475078001361;
	mov.u64 	%rd8754, SIGMA;
	add.s64 	%rd9310, %rd8754, 7;
	xor.b64  	%rd9320, %rd9308, -7276294671716946913;
	mov.b32 	%r2586, 0;
	mov.b64 	%rd9323, 7640891576956012808;
	mov.b64 	%rd9319, -4942790177534073029;
	mov.b64 	%rd9316, 2270897969802886507;
	mov.b64 	%rd9315, 4354685564936845355;
	mov.b64 	%rd9312, 6620516959819538809;
	mov.b64 	%rd9311, -6534734903238641935;
	mov.u64 	%rd9313, %rd9330;
	mov.u64 	%rd9314, %rd9334;
	mov.u64 	%rd9317, %rd9329;
	mov.u64 	%rd9318, %rd9333;
	mov.u64 	%rd9321, %rd9328;
	mov.u64 	%rd9322, %rd9332;
	mov.u64 	%rd9325, %rd9327;
	mov.u64 	%rd9326, %rd9331;
$L__BB0_83:
	ld.const.u8 	%r2299, [%rd9310+-7];
	mul.wide.u32 	%rd8755, %r2299, 8;
	add.s64 	%rd8756, %rd2, %rd8755;
	ld.local.u64 	%rd8757, [%rd8756];
	ld.const.u8 	%r2300, [%rd9310+-6];
	mul.wide.u32 	%rd8758, %r2300, 8;
	add.s64 	%rd8759, %rd2, %rd8758;
	ld.local.u64 	%rd8760, [%rd8759];
	add.s64 	%rd8761, %rd9326, %rd8757;
	add.s64 	%rd8762, %rd8761, %rd9325;
	xor.b64  	%rd8763, %rd9324, %rd8762;
	mov.b64 	{%r2301, %r2302}, %rd8763;
	mov.b64 	%rd8764, {%r2302, %r2301};
	add.s64 	%rd8765, %rd9323, %rd8764;
	xor.b64  	%rd8766, %rd9326, %rd8765;
	mov.b64 	{%r2303, %r2304}, %rd8766;
	shf.l.wrap.b32 	%r2305, %r2304, %r2303, 8;
	shf.l.wrap.b32 	%r2306, %r2303, %r2304, 8;
	mov.b64 	%rd8767, {%r2306, %r2305};
	add.s64 	%rd8768, %rd8767, %rd8760;
	add.s64 	%rd8769, %rd8768, %rd8762;
	xor.b64  	%rd8770, %rd8764, %rd8769;
	mov.b64 	{%r2307, %r2308}, %rd8770;
	shf.l.wrap.b32 	%r2309, %r2308, %r2307, 16;
	shf.l.wrap.b32 	%r2310, %r2307, %r2308, 16;
	mov.b64 	%rd8771, {%r2310, %r2309};
	add.s64 	%rd8772, %rd8765, %rd8771;
	xor.b64  	%rd8773, %rd8767, %rd8772;
	mov.b64 	{%r2311, %r2312}, %rd8773;
	shf.l.wrap.b32 	%r2313, %r2311, %r2312, 1;
	shf.l.wrap.b32 	%r2314, %r2312, %r2311, 1;
	mov.b64 	%rd8774, {%r2314, %r2313};
	ld.const.u8 	%r2315, [%rd9310+-5];
	mul.wide.u32 	%rd8775, %r2315, 8;
	add.s64 	%rd8776, %rd2, %rd8775;
	ld.local.u64 	%rd8777, [%rd8776];
	ld.const.u8 	%r2316, [%rd9310+-4];
	mul.wide.u32 	%rd8778, %r2316, 8;
	add.s64 	%rd8779, %rd2, %rd8778;
	ld.local.u64 	%rd8780, [%rd8779];
	add.s64 	%rd8781, %rd9322, %rd8777;
	add.s64 	%rd8782, %rd8781, %rd9321;
	xor.b64  	%rd8783, %rd9320, %rd8782;
	mov.b64 	{%r2317, %r2318}, %rd8783;
	mov.b64 	%rd8784, {%r2318, %r2317};
	add.s64 	%rd8785, %rd9319, %rd8784;
	xor.b64  	%rd8786, %rd9322, %rd8785;
	mov.b64 	{%r2319, %r2320}, %rd8786;
	shf.l.wrap.b32 	%r2321, %r2320, %r2319, 8;
	shf.l.wrap.b32 	%r2322, %r2319, %r2320, 8;
	mov.b64 	%rd8787, {%r2322, %r2321};
	add.s64 	%rd8788, %rd8787, %rd8780;
	add.s64 	%rd8789, %rd8788, %rd8782;
	xor.b64  	%rd8790, %rd8784, %rd8789;
	mov.b64 	{%r2323, %r2324}, %rd8790;
	shf.l.wrap.b32 	%r2325, %r2324, %r2323, 16;
	shf.l.wrap.b32 	%r2326, %r2323, %r2324, 16;
	mov.b64 	%rd8791, {%r2326, %r2325};
	add.s64 	%rd8792, %rd8785, %rd8791;
	xor.b64  	%rd8793, %rd8787, %rd8792;
	mov.b64 	{%r2327, %r2328}, %rd8793;
	shf.l.wrap.b32 	%r2329, %r2327, %r2328, 1;
	shf.l.wrap.b32 	%r2330, %r2328, %r2327, 1;
	mov.b64 	%rd8794, {%r2330, %r2329};
	ld.const.u8 	%r2331, [%rd9310+-3];
	mul.wide.u32 	%rd8795, %r2331, 8;
	add.s64 	%rd8796, %rd2, %rd8795;
	ld.local.u64 	%rd8797, [%rd8796];
	ld.const.u8 	%r2332, [%rd9310+-2];
	mul.wide.u32 	%rd8798, %r2332, 8;
	add.s64 	%rd8799, %rd2, %rd8798;
	ld.local.u64 	%rd8800, [%rd8799];
	add.s64 	%rd8801, %rd9318, %rd8797;
	add.s64 	%rd8802, %rd8801, %rd9317;
	xor.b64  	%rd8803, %rd9316, %rd8802;
	mov.b64 	{%r2333, %r2334}, %rd8803;
	mov.b64 	%rd8804, {%r2334, %r2333};
	add.s64 	%rd8805, %rd9315, %rd8804;
	xor.b64  	%rd8806, %rd9318, %rd8805;
	mov.b64 	{%r2335, %r2336}, %rd8806;
	shf.l.wrap.b32 	%r2337, %r2336, %r2335, 8;
	shf.l.wrap.b32 	%r2338, %r2335, %r2336, 8;
	mov.b64 	%rd8807, {%r2338, %r2337};
	add.s64 	%rd8808, %rd8807, %rd8800;
	add.s64 	%rd8809, %rd8808, %rd8802;
	xor.b64  	%rd8810, %rd8804, %rd8809;
	mov.b64 	{%r2339, %r2340}, %rd8810;
	shf.l.wrap.b32 	%r2341, %r2340, %r2339, 16;
	shf.l.wrap.b32 	%r2342, %r2339, %r2340, 16;
	mov.b64 	%rd8811, {%r2342, %r2341};
	add.s64 	%rd8812, %rd8805, %rd8811;
	xor.b64  	%rd8813, %rd8807, %rd8812;
	mov.b64 	{%r2343, %r2344}, %rd8813;
	shf.l.wrap.b32 	%r2345, %r2343, %r2344, 1;
	shf.l.wrap.b32 	%r2346, %r2344, %r2343, 1;
	mov.b64 	%rd8814, {%r2346, %r2345};
	ld.const.u8 	%r2347, [%rd9310+-1];
	mul.wide.u32 	%rd8815, %r2347, 8;
	add.s64 	%rd8816, %rd2, %rd8815;
	ld.local.u64 	%rd8817, [%rd8816];
	ld.const.u8 	%r2348, [%rd9310];
	mul.wide.u32 	%rd8818, %r2348, 8;
	add.s64 	%rd8819, %rd2, %rd8818;
	ld.local.u64 	%rd8820, [%rd8819];
	add.s64 	%rd8821, %rd9314, %rd8817;
	add.s64 	%rd8822, %rd8821, %rd9313;
	xor.b64  	%rd8823, %rd9312, %rd8822;
	mov.b64 	{%r2349, %r2350}, %rd8823;
	mov.b64 	%rd8824, {%r2350, %r2349};
	add.s64 	%rd8825, %rd9311, %rd8824;
	xor.b64  	%rd8826, %rd9314, %rd8825;
	mov.b64 	{%r2351, %r2352}, %rd8826;
	shf.l.wrap.b32 	%r2353, %r2352, %r2351, 8;
	shf.l.wrap.b32 	%r2354, %r2351, %r2352, 8;
	mov.b64 	%rd8827, {%r2354, %r2353};
	add.s64 	%rd8828, %rd8827, %rd8820;
	add.s64 	%rd8829, %rd8828, %rd8822;
	xor.b64  	%rd8830, %rd8824, %rd8829;
	mov.b64 	{%r2355, %r2356}, %rd8830;
	shf.l.wrap.b32 	%r2357, %r2356, %r2355, 16;
	shf.l.wrap.b32 	%r2358, %r2355, %r2356, 16;
	mov.b64 	%rd8831, {%r2358, %r2357};
	add.s64 	%rd8832, %rd8825, %rd8831;
	xor.b64  	%rd8833, %rd8827, %rd8832;
	mov.b64 	{%r2359, %r2360}, %rd8833;
	shf.l.wrap.b32 	%r2361, %r2359, %r2360, 1;
	shf.l.wrap.b32 	%r2362, %r2360, %r2359, 1;
	mov.b64 	%rd8834, {%r2362, %r2361};
	ld.const.u8 	%r2363, [%rd9310+1];
	mul.wide.u32 	%rd8835, %r2363, 8;
	add.s64 	%rd8836, %rd2, %rd8835;
	ld.local.u64 	%rd8837, [%rd8836];
	ld.const.u8 	%r2364, [%rd9310+2];
	mul.wide.u32 	%rd8838, %r2364, 8;
	add.s64 	%rd8839, %rd2, %rd8838;
	ld.local.u64 	%rd8840, [%rd8839];
	add.s64 	%rd8841, %rd8794, %rd8837;
	add.s64 	%rd8842, %rd8841, %rd8769;
	xor.b64  	%rd8843, %rd8831, %rd8842;
	mov.b64 	{%r2365, %r2366}, %rd8843;
	mov.b64 	%rd8844, {%r2366, %r2365};
	add.s64 	%rd8845, %rd8812, %rd8844;
	xor.b64  	%rd8846, %rd8794, %rd8845;
	mov.b64 	{%r2367, %r2368}, %rd8846;
	shf.l.wrap.b32 	%r2369, %r2368, %r2367, 8;
	shf.l.wrap.b32 	%r2370, %r2367, %r2368, 8;
	mov.b64 	%rd8847, {%r2370, %r2369};
	add.s64 	%rd8848, %rd8847, %rd8840;
	add.s64 	%rd9325, %rd8848, %rd8842;
	xor.b64  	%rd8849, %rd8844, %rd9325;
	mov.b64 	{%r2371, %r2372}, %rd8849;
	shf.l.wrap.b32 	%r2373, %r2372, %r2371, 16;
	shf.l.wrap.b32 	%r2374, %r2371, %r2372, 16;
	mov.b64 	%rd9312, {%r2374, %r2373};
	add.s64 	%rd9315, %rd8845, %rd9312;
	xor.b64  	%rd8850, %rd8847, %rd9315;
	mov.b64 	{%r2375, %r2376}, %rd8850;
	shf.l.wrap.b32 	%r2377, %r2375, %r2376, 1;
	shf.l.wrap.b32 	%r2378, %r2376, %r2375, 1;
	mov.b64 	%rd9322, {%r2378, %r2377};
	ld.const.u8 	%r2379, [%rd9310+3];
	mul.wide.u32 	%rd8851, %r2379, 8;
	add.s64 	%rd8852, %rd2, %rd8851;
	ld.local.u64 	%rd8853, [%rd8852];
	ld.const.u8 	%r2380, [%rd9310+4];
	mul.wide.u32 	%rd8854, %r2380, 8;
	add.s64 	%rd8855, %rd2, %rd8854;
	ld.local.u64 	%rd8856, [%rd8855];
	add.s64 	%rd8857, %rd8814, %rd8853;
	add.s64 	%rd8858, %rd8857, %rd8789;
	xor.b64  	%rd8859, %rd8771, %rd8858;
	mov.b64 	{%r2381, %r2382}, %rd8859;
	mov.b64 	%rd8860, {%r2382, %r2381};
	add.s64 	%rd8861, %rd8832, %rd8860;
	xor.b64  	%rd8862, %rd8814, %rd8861;
	mov.b64 	{%r2383, %r2384}, %rd8862;
	shf.l.wrap.b32 	%r2385, %r2384, %r2383, 8;
	shf.l.wrap.b32 	%r2386, %r2383, %r2384, 8;
	mov.b64 	%rd8863, {%r2386, %r2385};
	add.s64 	%rd8864, %rd8863, %rd8856;
	add.s64 	%rd9321, %rd8864, %rd8858;
	xor.b64  	%rd8865, %rd8860, %rd9321;
	mov.b64 	{%r2387, %r2388}, %rd8865;
	shf.l.wrap.b32 	%r2389, %r2388, %r2387, 16;
	shf.l.wrap.b32 	%r2390, %r2387, %r2388, 16;
	mov.b64 	%rd9324, {%r2390, %r2389};
	add.s64 	%rd9311, %rd8861, %rd9324;
	xor.b64  	%rd8866, %rd8863, %rd9311;
	mov.b64 	{%r2391, %r2392}, %rd8866;
	shf.l.wrap.b32 	%r2393, %r2391, %r2392, 1;
	shf.l.wrap.b32 	%r2394, %r2392, %r2391, 1;
	mov.b64 	%rd9318, {%r2394, %r2393};
	ld.const.u8 	%r2395, [%rd9310+5];
	mul.wide.u32 	%rd8867, %r2395, 8;
	add.s64 	%rd8868, %rd2, %rd8867;
	ld.local.u64 	%rd8869, [%rd8868];
	ld.const.u8 	%r2396, [%rd9310+6];
	mul.wide.u32 	%rd8870, %r2396, 8;
	add.s64 	%rd8871, %rd2, %rd8870;
	ld.local.u64 	%rd8872, [%rd8871];
	add.s64 	%rd8873, %rd8834, %rd8869;
	add.s64 	%rd8874, %rd8873, %rd8809;
	xor.b64  	%rd8875, %rd8791, %rd8874;
	mov.b64 	{%r2397, %r2398}, %rd8875;
	mov.b64 	%rd8876, {%r2398, %r2397};
	add.s64 	%rd8877, %rd8772, %rd8876;
	xor.b64  	%rd8878, %rd8834, %rd8877;
	mov.b64 	{%r2399, %r2400}, %rd8878;
	shf.l.wrap.b32 	%r2401, %r2400, %r2399, 8;
	shf.l.wrap.b32 	%r2402, %r2399, %r2400, 8;
	mov.b64 	%rd8879, {%r2402, %r2401};
	add.s64 	%rd8880, %rd8879, %rd8872;
	add.s64 	%rd9317, %rd8880, %rd8874;
	xor.b64  	%rd8881, %rd8876, %rd9317;
	mov.b64 	{%r2403, %r2404}, %rd8881;
	shf.l.wrap.b32 	%r2405, %r2404, %r2403, 16;
	shf.l.wrap.b32 	%r2406, %r2403, %r2404, 16;
	mov.b64 	%rd9320, {%r2406, %r2405};
	add.s64 	%rd9323, %rd8877, %rd9320;
	xor.b64  	%rd8882, %rd8879, %rd9323;
	mov.b64 	{%r2407, %r2408}, %rd8882;
	shf.l.wrap.b32 	%r2409, %r2407, %r2408, 1;
	shf.l.wrap.b32 	%r2410, %r2408, %r2407, 1;
	mov.b64 	%rd9314, {%r2410, %r2409};
	ld.const.u8 	%r2411, [%rd9310+7];
	mul.wide.u32 	%rd8883, %r2411, 8;
	add.s64 	%rd8884, %rd2, %rd8883;
	ld.local.u64 	%rd8885, [%rd8884];
	ld.const.u8 	%r2412, [%rd9310+8];
	mul.wide.u32 	%rd8886, %r2412, 8;
	add.s64 	%rd8887, %rd2, %rd8886;
	ld.local.u64 	%rd8888, [%rd8887];
	add.s64 	%rd8889, %rd8774, %rd8885;
	add.s64 	%rd8890, %rd8889, %rd8829;
	xor.b64  	%rd8891, %rd8811, %rd8890;
	mov.b64 	{%r2413, %r2414}, %rd8891;
	mov.b64 	%rd8892, {%r2414, %r2413};
	add.s64 	%rd8893, %rd8792, %rd8892;
	xor.b64  	%rd8894, %rd8774, %rd8893;
	mov.b64 	{%r2415, %r2416}, %rd8894;
	shf.l.wrap.b32 	%r2417, %r2416, %r2415, 8;
	shf.l.wrap.b32 	%r2418, %r2415, %r2416, 8;
	mov.b64 	%rd8895, {%r2418, %r2417};
	add.s64 	%rd8896, %rd8895, %rd8888;
	add.s64 	%rd9313, %rd8896, %rd8890;
	xor.b64  	%rd8897, %rd8892, %rd9313;
	mov.b64 	{%r2419, %r2420}, %rd8897;
	shf.l.wrap.b32 	%r2421, %r2420, %r2419, 16;
	shf.l.wrap.b32 	%r2422, %r2419, %r2420, 16;
	mov.b64 	%rd9316, {%r2422, %r2421};
	add.s64 	%rd9319, %rd8893, %rd9316;
	xor.b64  	%rd8898, %rd8895, %rd9319;
	mov.b64 	{%r2423, %r2424}, %rd8898;
	shf.l.wrap.b32 	%r2425, %r2423, %r2424, 1;
	shf.l.wrap.b32 	%r2426, %r2424, %r2423, 1;
	mov.b64 	%rd9326, {%r2426, %r2425};
	add.s32 	%r2586, %r2586, 1;
	add.s64 	%rd9310, %rd9310, 16;
	setp.ne.s32 	%p50, %r2586, 12;
	@%p50 bra 	$L__BB0_83;
	xor.b64  	%rd8899, %rd9323, %rd9325;
	xor.b64  	%rd9327, %rd8899, %rd9327;
	xor.b64  	%rd8900, %rd9319, %rd9321;
	xor.b64  	%rd9328, %rd8900, %rd9328;
	xor.b64  	%rd8901, %rd9315, %rd9317;
	xor.b64  	%rd9329, %rd8901, %rd9329;
	xor.b64  	%rd8902, %rd9311, %rd9313;
	xor.b64  	%rd9330, %rd8902, %rd9330;
	xor.b64  	%rd8903, %rd9324, %rd9326;
	xor.b64  	%rd9331, %rd8903, %rd9331;
	xor.b64  	%rd8904, %rd9320, %rd9322;
	xor.b64  	%rd9332, %rd8904, %rd9332;
	xor.b64  	%rd8905, %rd9316, %rd9318;
	xor.b64  	%rd9333, %rd8905, %rd9333;
	xor.b64  	%rd8906, %rd9312, %rd9314;
	xor.b64  	%rd9334, %rd8906, %rd9334;
	mov.b16 	%rs115, 0;
$L__BB0_85:
	and.b16  	%rs106, %rs115, 255;
	sub.s16 	%rs107, -128, %rs115;
	cvt.u64.u16 	%rd8907, %rs107;
	and.b64  	%rd8908, %rd8907, 255;
	min.u64 	%rd745, %rd9306, %rd8908;
	cvt.u64.u16 	%rd8909, %rs115;
	and.b64  	%rd8910, %rd8909, 255;
	add.s64 	%rd9305, %rd9305, %rd8910;
	setp.eq.s16 	%p51, %rs106, 128;
	@%p51 bra 	$L__BB0_88;
	mov.b64 	%rd9335, 0;
$L__BB0_87:
	add.s64 	%rd8912, %rd9307, %rd9335;
	add.s64 	%rd8913, %rd8733, %rd8912;
	ld.u8 	%rs108, [%rd8913];
	add.s64 	%rd8914, %rd9305, %rd9335;
	st.local.u8 	[%rd8914], %rs108;
	add.s64 	%rd9335, %rd9335, 1;
	setp.lt.u64 	%p52, %rd9335, %rd745;
	@%p52 bra 	$L__BB0_87;
$L__BB0_88:
	cvt.u16.u64 	%rs109, %rd745;
	add.s16 	%rs115, %rs115, %rs109;
	add.s64 	%rd9309, %rd745, %rd9309;
	setp.lt.u64 	%p53, %rd9309, %rd745;
	selp.u64 	%rd8915, 1, 0, %p53;
	add.s64 	%rd9308, %rd9308, %rd8915;
	sub.s64 	%rd9306, %rd9306, %rd745;
	add.s64 	%rd9307, %rd745, %rd9307;
	setp.ne.s64 	%p54, %rd9306, 0;
	@%p54 bra 	$L__BB0_81;
	and.b16  	%rs110, %rs115, 255;
	setp.eq.s16 	%p55, %rs110, 128;
	@%p55 bra 	$L__BB0_92;
	cvt.u64.u16 	%rd8917, %rs115;
	and.b64  	%rd8918, %rd8917, 255;
	add.s64 	%rd753, %rd2, %rd8918;
	sub.s64 	%rd754, 128, %rd8918;
	mov.b64 	%rd9336, 0;
$L__BB0_91:
	add.s64 	%rd8919, %rd753, %rd9336;
	mov.b16 	%rs111, 0;
	st.local.u8 	[%rd8919], %rs111;
	add.s64 	%rd9336, %rd9336, 1;
	setp.lt.u64 	%p56, %rd9336, %rd754;
	@%p56 bra 	$L__BB0_91;
$L__BB0_92:
	xor.b64  	%rd9351, %rd9309, 5840696475078001361;
	mov.u64 	%rd8927, SIGMA;
	add.s64 	%rd9337, %rd8927, 7;
	xor.b64  	%rd9347, %rd9308, -7276294671716946913;
	mov.b32 	%r2587, 0;
	mov.b64 	%rd9350, 7640891576956012808;
	mov.b64 	%rd9346, -4942790177534073029;
	mov.b64 	%rd9343, -2270897969802886508;
	mov.b64 	%rd9342, 4354685564936845355;
	mov.b64 	%rd9339, 6620516959819538809;
	mov.b64 	%rd9338, -6534734903238641935;
	mov.u64 	%rd9340, %rd9330;
	mov.u64 	%rd9344, %rd9329;
	mov.u64 	%rd9348, %rd9328;
	mov.u64 	%rd9352, %rd9327;
$L__BB0_93:
	ld.const.u8 	%r2428, [%rd9337+-7];
	mul.wide.u32 	%rd8928, %r2428, 8;
	add.s64 	%rd8929, %rd2, %rd8928;
	ld.local.u64 	%rd8930, [%rd8929];
	ld.const.u8 	%r2429, [%rd9337+-6];
	mul.wide.u32 	%rd8931, %r2429, 8;
	add.s64 	%rd8932, %rd2, %rd8931;
	ld.local.u64 	%rd8933, [%rd8932];
	add.s64 	%rd8934, %rd9331, %rd8930;
	add.s64 	%rd8935, %rd8934, %rd9352;
	xor.b64  	%rd8936, %rd9351, %rd8935;
	mov.b64 	{%r2430, %r2431}, %rd8936;
	mov.b64 	%rd8937, {%r2431, %r2430};
	add.s64 	%rd8938, %rd9350, %rd8937;
	xor.b64  	%rd8939, %rd9331, %rd8938;
	mov.b64 	{%r2432, %r2433}, %rd8939;
	shf.l.wrap.b32 	%r2434, %r2433, %r2432, 8;
	shf.l.wrap.b32 	%r2435, %r2432, %r2433, 8;
	mov.b64 	%rd8940, {%r2435, %r2434};
	add.s64 	%rd8941, %rd8940, %rd8933;
	add.s64 	%rd8942, %rd8941, %rd8935;
	xor.b64  	%rd8943, %rd8937, %rd8942;
	mov.b64 	{%r2436, %r2437}, %rd8943;
	shf.l.wrap.b32 	%r2438, %r2437, %r2436, 16;
	shf.l.wrap.b32 	%r2439, %r2436, %r2437, 16;
	mov.b64 	%rd8944, {%r2439, %r2438};
	add.s64 	%rd8945, %rd8938, %rd8944;
	xor.b64  	%rd8946, %rd8940, %rd8945;
	mov.b64 	{%r2440, %r2441}, %rd8946;
	shf.l.wrap.b32 	%r2442, %r2440, %r2441, 1;
	shf.l.wrap.b32 	%r2443, %r2441, %r2440, 1;
	mov.b64 	%rd8947, {%r2443, %r2442};
	ld.const.u8 	%r2444, [%rd9337+-5];
	mul.wide.u32 	%rd8948, %r2444, 8;
	add.s64 	%rd8949, %rd2, %rd8948;
	ld.local.u64 	%rd8950, [%rd8949];
	ld.const.u8 	%r2445, [%rd9337+-4];
	mul.wide.u32 	%rd8951, %r2445, 8;
	add.s64 	%rd8952, %rd2, %rd8951;
	ld.local.u64 	%rd8953, [%rd8952];
	add.s64 	%rd8954, %rd9332, %rd8950;
	add.s64 	%rd8955, %rd8954, %rd9348;
	xor.b64  	%rd8956, %rd9347, %rd8955;
	mov.b64 	{%r2446, %r2447}, %rd8956;
	mov.b64 	%rd8957, {%r2447, %r2446};
	add.s64 	%rd8958, %rd9346, %rd8957;
	xor.b64  	%rd8959, %rd9332, %rd8958;
	mov.b64 	{%r2448, %r2449}, %rd8959;
	shf.l.wrap.b32 	%r2450, %r2449, %r2448, 8;
	shf.l.wrap.b32 	%r2451, %r2448, %r2449, 8;
	mov.b64 	%rd8960, {%r2451, %r2450};
	add.s64 	%rd8961, %rd8960, %rd8953;
	add.s64 	%rd8962, %rd8961, %rd8955;
	xor.b64  	%rd8963, %rd8957, %rd8962;
	mov.b64 	{%r2452, %r2453}, %rd8963;
	shf.l.wrap.b32 	%r2454, %r2453, %r2452, 16;
	shf.l.wrap.b32 	%r2455, %r2452, %r2453, 16;
	mov.b64 	%rd8964, {%r2455, %r2454};
	add.s64 	%rd8965, %rd8958, %rd8964;
	xor.b64  	%rd8966, %rd8960, %rd8965;
	mov.b64 	{%r2456, %r2457}, %rd8966;
	shf.l.wrap.b32 	%r2458, %r2456, %r2457, 1;
	shf.l.wrap.b32 	%r2459, %r2457, %r2456, 1;
	mov.b64 	%rd8967, {%r2459, %r2458};
	ld.const.u8 	%r2460, [%rd9337+-3];
	mul.wide.u32 	%rd8968, %r2460, 8;
	add.s64 	%rd8969, %rd2, %rd8968;
	ld.local.u64 	%rd8970, [%rd8969];
	ld.const.u8 	%r2461, [%rd9337+-2];
	mul.wide.u32 	%rd8971, %r2461, 8;
	add.s64 	%rd8972, %rd2, %rd8971;
	ld.local.u64 	%rd8973, [%rd8972];
	add.s64 	%rd8974, %rd9333, %rd8970;
	add.s64 	%rd8975, %rd8974, %rd9344;
	xor.b64  	%rd8976, %rd9343, %rd8975;
	mov.b64 	{%r2462, %r2463}, %rd8976;
	mov.b64 	%rd8977, {%r2463, %r2462};
	add.s64 	%rd8978, %rd9342, %rd8977;
	xor.b64  	%rd8979, %rd9333, %rd8978;
	mov.b64 	{%r2464, %r2465}, %rd8979;
	shf.l.wrap.b32 	%r2466, %r2465, %r2464, 8;
	shf.l.wrap.b32 	%r2467, %r2464, %r2465, 8;
	mov.b64 	%rd8980, {%r2467, %r2466};
	add.s64 	%rd8981, %rd8980, %rd8973;
	add.s64 	%rd8982, %rd8981, %rd8975;
	xor.b64  	%rd8983, %rd8977, %rd8982;
	mov.b64 	{%r2468, %r2469}, %rd8983;
	shf.l.wrap.b32 	%r2470, %r2469, %r2468, 16;
	shf.l.wrap.b32 	%r2471, %r2468, %r2469, 16;
	mov.b64 	%rd8984, {%r2471, %r2470};
	add.s64 	%rd8985, %rd8978, %rd8984;
	xor.b64  	%rd8986, %rd8980, %rd8985;
	mov.b64 	{%r2472, %r2473}, %rd8986;
	shf.l.wrap.b32 	%r2474, %r2472, %r2473, 1;
	shf.l.wrap.b32 	%r2475, %r2473, %r2472, 1;
	mov.b64 	%rd8987, {%r2475, %r2474};
	ld.const.u8 	%r2476, [%rd9337+-1];
	mul.wide.u32 	%rd8988, %r2476, 8;
	add.s64 	%rd8989, %rd2, %rd8988;
	ld.local.u64 	%rd8990, [%rd8989];
	ld.const.u8 	%r2477, [%rd9337];
	mul.wide.u32 	%rd8991, %r2477, 8;
	add.s64 	%rd8992, %rd2, %rd8991;
	ld.local.u64 	%rd8993, [%rd8992];
	add.s64 	%rd8994, %rd9334, %rd8990;
	add.s64 	%rd8995, %rd8994, %rd9340;
	xor.b64  	%rd8996, %rd9339, %rd8995;
	mov.b64 	{%r2478, %r2479}, %rd8996;
	mov.b64 	%rd8997, {%r2479, %r2478};
	add.s64 	%rd8998, %rd9338, %rd8997;
	xor.b64  	%rd8999, %rd9334, %rd8998;
	mov.b64 	{%r2480, %r2481}, %rd8999;
	shf.l.wrap.b32 	%r2482, %r2481, %r2480, 8;
	shf.l.wrap.b32 	%r2483, %r2480, %r2481, 8;
	mov.b64 	%rd9000, {%r2483, %r2482};
	add.s64 	%rd9001, %rd9000, %rd8993;
	add.s64 	%rd9002, %rd9001, %rd8995;
	xor.b64  	%rd9003, %rd8997, %rd9002;
	mov.b64 	{%r2484, %r2485}, %rd9003;
	shf.l.wrap.b32 	%r2486, %r2485, %r2484, 16;
	shf.l.wrap.b32 	%r2487, %r2484, %r2485, 16;
	mov.b64 	%rd9004, {%r2487, %r2486};
	add.s64 	%rd9005, %rd8998, %rd9004;
	xor.b64  	%rd9006, %rd9000, %rd9005;
	mov.b64 	{%r2488, %r2489}, %rd9006;
	shf.l.wrap.b32 	%r2490, %r2488, %r2489, 1;
	shf.l.wrap.b32 	%r2491, %r2489, %r2488, 1;
	mov.b64 	%rd9007, {%r2491, %r2490};
	ld.const.u8 	%r2492, [%rd9337+1];
	mul.wide.u32 	%rd9008, %r2492, 8;
	add.s64 	%rd9009, %rd2, %rd9008;
	ld.local.u64 	%rd9010, [%rd9009];
	ld.const.u8 	%r2493, [%rd9337+2];
	mul.wide.u32 	%rd9011, %r2493, 8;
	add.s64 	%rd9012, %rd2, %rd9011;
	ld.local.u64 	%rd9013, [%rd9012];
	add.s64 	%rd9014, %rd8967, %rd9010;
	add.s64 	%rd9015, %rd9014, %rd8942;
	xor.b64  	%rd9016, %rd9004, %rd9015;
	mov.b64 	{%r2494, %r2495}, %rd9016;
	mov.b64 	%rd9017, {%r2495, %r2494};
	add.s64 	%rd9018, %rd8985, %rd9017;
	xor.b64  	%rd9019, %rd8967, %rd9018;
	mov.b64 	{%r2496, %r2497}, %rd9019;
	shf.l.wrap.b32 	%r2498, %r2497, %r2496, 8;
	shf.l.wrap.b32 	%r2499, %r2496, %r2497, 8;
	mov.b64 	%rd9020, {%r2499, %r2498};
	add.s64 	%rd9021, %rd9020, %rd9013;
	add.s64 	%rd9352, %rd9021, %rd9015;
	xor.b64  	%rd9022, %rd9017, %rd9352;
	mov.b64 	{%r2500, %r2501}, %rd9022;
	shf.l.wrap.b32 	%r2502, %r2501, %r2500, 16;
	shf.l.wrap.b32 	%r2503, %r2500, %r2501, 16;
	mov.b64 	%rd9339, {%r2503, %r2502};
	add.s64 	%rd9342, %rd9018, %rd9339;
	xor.b64  	%rd9023, %rd9020, %rd9342;
	mov.b64 	{%r2504, %r2505}, %rd9023;
	shf.l.wrap.b32 	%r2506, %r2504, %r2505, 1;
	shf.l.wrap.b32 	%r2507, %r2505, %r2504, 1;
	mov.b64 	%rd9332, {%r2507, %r2506};
	ld.const.u8 	%r2508, [%rd9337+3];
	mul.wide.u32 	%rd9024, %r2508, 8;
	add.s64 	%rd9025, %rd2, %rd9024;
	ld.local.u64 	%rd9026, [%rd9025];
	ld.const.u8 	%r2509, [%rd9337+4];
	mul.wide.u32 	%rd9027, %r2509, 8;
	add.s64 	%rd9028, %rd2, %rd9027;
	ld.local.u64 	%rd9029, [%rd9028];
	add.s64 	%rd9030, %rd8987, %rd9026;
	add.s64 	%rd9031, %rd9030, %rd8962;
	xor.b64  	%rd9032, %rd8944, %rd9031;
	mov.b64 	{%r2510, %r2511}, %rd9032;
	mov.b64 	%rd9033, {%r2511, %r2510};
	add.s64 	%rd9034, %rd9005, %rd9033;
	xor.b64  	%rd9035, %rd8987, %rd9034;
	mov.b64 	{%r2512, %r2513}, %rd9035;
	shf.l.wrap.b32 	%r2514, %r2513, %r2512, 8;
	shf.l.wrap.b32 	%r2515, %r2512, %r2513, 8;
	mov.b64 	%rd9036, {%r2515, %r2514};
	add.s64 	%rd9037, %rd9036, %rd9029;
	add.s64 	%rd9348, %rd9037, %rd9031;
	xor.b64  	%rd9038, %rd9033, %rd9348;
	mov.b64 	{%r2516, %r2517}, %rd9038;
	shf.l.wrap.b32 	%r2518, %r2517, %r2516, 16;
	shf.l.wrap.b32 	%r2519, %r2516, %r2517, 16;
	mov.b64 	%rd9351, {%r2519, %r2518};
	add.s64 	%rd9338, %rd9034, %rd9351;
	xor.b64  	%rd9039, %rd9036, %rd9338;
	mov.b64 	{%r2520, %r2521}, %rd9039;
	shf.l.wrap.b32 	%r2522, %r2520, %r2521, 1;
	shf.l.wrap.b32 	%r2523, %r2521, %r2520, 1;
	mov.b64 	%rd9333, {%r2523, %r2522};
	ld.const.u8 	%r2524, [%rd9337+5];
	mul.wide.u32 	%rd9040, %r2524, 8;
	add.s64 	%rd9041, %rd2, %rd9040;
	ld.local.u64 	%rd9042, [%rd9041];
	ld.const.u8 	%r2525, [%rd9337+6];
	mul.wide.u32 	%rd9043, %r2525, 8;
	add.s64 	%rd9044, %rd2, %rd9043;
	ld.local.u64 	%rd9045, [%rd9044];
	add.s64 	%rd9046, %rd9007, %rd9042;
	add.s64 	%rd9047, %rd9046, %rd8982;
	xor.b64  	%rd9048, %rd8964, %rd9047;
	mov.b64 	{%r2526, %r2527}, %rd9048;
	mov.b64 	%rd9049, {%r2527, %r2526};
	add.s64 	%rd9050, %rd8945, %rd9049;
	xor.b64  	%rd9051, %rd9007, %rd9050;
	mov.b64 	{%r2528, %r2529}, %rd9051;
	shf.l.wrap.b32 	%r2530, %r2529, %r2528, 8;
	shf.l.wrap.b32 	%r2531, %r2528, %r2529, 8;
	mov.b64 	%rd9052, {%r2531, %r2530};
	add.s64 	%rd9053, %rd9052, %rd9045;
	add.s64 	%rd9344, %rd9053, %rd9047;
	xor.b64  	%rd9054, %rd9049, %rd9344;
	mov.b64 	{%r2532, %r2533}, %rd9054;
	shf.l.wrap.b32 	%r2534, %r2533, %r2532, 16;
	shf.l.wrap.b32 	%r2535, %r2532, %r2533, 16;
	mov.b64 	%rd9347, {%r2535, %r2534};
	add.s64 	%rd9350, %rd9050, %rd9347;
	xor.b64  	%rd9055, %rd9052, %rd9350;
	mov.b64 	{%r2536, %r2537}, %rd9055;
	shf.l.wrap.b32 	%r2538, %r2536, %r2537, 1;
	shf.l.wrap.b32 	%r2539, %r2537, %r2536, 1;
	mov.b64 	%rd9334, {%r2539, %r2538};
	ld.const.u8 	%r2540, [%rd9337+7];
	mul.wide.u32 	%rd9056, %r2540, 8;
	add.s64 	%rd9057, %rd2, %rd9056;
	ld.local.u64 	%rd9058, [%rd9057];
	ld.const.u8 	%r2541, [%rd9337+8];
	mul.wide.u32 	%rd9059, %r2541, 8;
	add.s64 	%rd9060, %rd2, %rd9059;
	ld.local.u64 	%rd9061, [%rd9060];
	add.s64 	%rd9062, %rd8947, %rd9058;
	add.s64 	%rd9063, %rd9062, %rd9002;
	xor.b64  	%rd9064, %rd8984, %rd9063;
	mov.b64 	{%r2542, %r2543}, %rd9064;
	mov.b64 	%rd9065, {%r2543, %r2542};
	add.s64 	%rd9066, %rd8965, %rd9065;
	xor.b64  	%rd9067, %rd8947, %rd9066;
	mov.b64 	{%r2544, %r2545}, %rd9067;
	shf.l.wrap.b32 	%r2546, %r2545, %r2544, 8;
	shf.l.wrap.b32 	%r2547, %r2544, %r2545, 8;
	mov.b64 	%rd9068, {%r2547, %r2546};
	add.s64 	%rd9069, %rd9068, %rd9061;
	add.s64 	%rd9340, %rd9069, %rd9063;
	xor.b64  	%rd9070, %rd9065, %rd9340;
	mov.b64 	{%r2548, %r2549}, %rd9070;
	shf.l.wrap.b32 	%r2550, %r2549, %r2548, 16;
	shf.l.wrap.b32 	%r2551, %r2548, %r2549, 16;
	mov.b64 	%rd9343, {%r2551, %r2550};
	add.s64 	%rd9346, %rd9066, %rd9343;
	xor.b64  	%rd9071, %rd9068, %rd9346;
	mov.b64 	{%r2552, %r2553}, %rd9071;
	shf.l.wrap.b32 	%r2554, %r2552, %r2553, 1;
	shf.l.wrap.b32 	%r2555, %r2553, %r2552, 1;
	mov.b64 	%rd9331, {%r2555, %r2554};
	add.s32 	%r2587, %r2587, 1;
	add.s64 	%rd9337, %rd9337, 16;
	setp.ne.s32 	%p57, %r2587, 12;
	@%p57 bra 	$L__BB0_93;
	ld.param.u64 	%rd9112, [_Z10hashKernelPhmS_PmS__param_4];
	xor.b64  	%rd9072, %rd9350, %rd9352;
	xor.b64  	%rd9073, %rd9072, %rd9327;
	xor.b64  	%rd9074, %rd9346, %rd9348;
	xor.b64  	%rd9075, %rd9074, %rd9328;
	xor.b64  	%rd9076, %rd9342, %rd9344;
	xor.b64  	%rd9077, %rd9076, %rd9329;
	xor.b64  	%rd9078, %rd9338, %rd9340;
	xor.b64  	%rd9079, %rd9078, %rd9330;
	cvta.to.global.u64 	%rd9080, %rd9112;
	st.global.u8 	[%rd9080], %rd9073;
	shr.u64 	%rd9081, %rd9073, 56;
	st.global.u8 	[%rd9080+7], %rd9081;
	shr.u64 	%rd9082, %rd9073, 48;
	st.global.u8 	[%rd9080+6], %rd9082;
	shr.u64 	%rd9083, %rd9073, 40;
	st.global.u8 	[%rd9080+5], %rd9083;
	shr.u64 	%rd9084, %rd9073, 32;
	st.global.u8 	[%rd9080+4], %rd9084;
	shr.u64 	%rd9085, %rd9073, 24;
	st.global.u8 	[%rd9080+3], %rd9085;
	shr.u64 	%rd9086, %rd9073, 16;
	st.global.u8 	[%rd9080+2], %rd9086;
	shr.u64 	%rd9087, %rd9073, 8;
	st.global.u8 	[%rd9080+1], %rd9087;
	st.global.u8 	[%rd9080+8], %rd9075;
	shr.u64 	%rd9088, %rd9075, 56;
	st.global.u8 	[%rd9080+15], %rd9088;
	shr.u64 	%rd9089, %rd9075, 48;
	st.global.u8 	[%rd9080+14], %rd9089;
	shr.u64 	%rd9090, %rd9075, 40;
	st.global.u8 	[%rd9080+13], %rd9090;
	shr.u64 	%rd9091, %rd9075, 32;
	st.global.u8 	[%rd9080+12], %rd9091;
	shr.u64 	%rd9092, %rd9075, 24;
	st.global.u8 	[%rd9080+11], %rd9092;
	shr.u64 	%rd9093, %rd9075, 16;
	st.global.u8 	[%rd9080+10], %rd9093;
	shr.u64 	%rd9094, %rd9075, 8;
	st.global.u8 	[%rd9080+9], %rd9094;
	st.global.u8 	[%rd9080+16], %rd9077;
	shr.u64 	%rd9095, %rd9077, 56;
	st.global.u8 	[%rd9080+23], %rd9095;
	shr.u64 	%rd9096, %rd9077, 48;
	st.global.u8 	[%rd9080+22], %rd9096;
	shr.u64 	%rd9097, %rd9077, 40;
	st.global.u8 	[%rd9080+21], %rd9097;
	shr.u64 	%rd9098, %rd9077, 32;
	st.global.u8 	[%rd9080+20], %rd9098;
	shr.u64 	%rd9099, %rd9077, 24;
	st.global.u8 	[%rd9080+19], %rd9099;
	shr.u64 	%rd9100, %rd9077, 16;
	st.global.u8 	[%rd9080+18], %rd9100;
	shr.u64 	%rd9101, %rd9077, 8;
	st.global.u8 	[%rd9080+17], %rd9101;
	st.global.u8 	[%rd9080+24], %rd9079;
	shr.u64 	%rd9102, %rd9079, 56;
	st.global.u8 	[%rd9080+31], %rd9102;
	shr.u64 	%rd9103, %rd9079, 48;
	st.global.u8 	[%rd9080+30], %rd9103;
	shr.u64 	%rd9104, %rd9079, 40;
	st.global.u8 	[%rd9080+29], %rd9104;
	shr.u64 	%rd9105, %rd9079, 32;
	st.global.u8 	[%rd9080+28], %rd9105;
	shr.u64 	%rd9106, %rd9079, 24;
	st.global.u8 	[%rd9080+27], %rd9106;
	shr.u64 	%rd9107, %rd9079, 16;
	st.global.u8 	[%rd9080+26], %rd9107;
	shr.u64 	%rd9108, %rd9079, 8;
	st.global.u8 	[%rd9080+25], %rd9108;
	{ // callseq 7, 0
	.param .b64 param0;
	st.param.b64 	[param0], %rd8733;
	call.uni 
	free, 
	(
	param0
	);
	} // callseq 7
	ret;

}


// ===== COMPILED SASS (sm_100) =====

	.target	sm_100

	.elftype	@"ET_EXEC"


//--------------------- .note.nv.tkinfo           --------------------------
	.section	.note.nv.tkinfo,"",@"SHT_NOTE"
	.sectionflags	@"SHF_NOTE_NV_TKINFO"
	.tkinfo
        /*0018*/ 	.word	0x00000002
        /*0030*/ 	.string	""
        /*0030*/ 	.string	"ptxas"
        /*0030*/ 	.string	"Cuda compilation tools, release 13.0, V13.0.88"
        /*0030*/ 	.string	"Build cuda_13.0.r13.0/compiler.36424714_0"
        /*0030*/ 	.string	"-arch sm_100 -m 64 "



//--------------------- .note.nv.cuinfo           --------------------------
	.section	.note.nv.cuinfo,"",@"SHT_NOTE"
	.sectionflags	@"SHF_NOTE_NV_CUINFO"
        /*0018*/ 	.short	0x0002
        /*001a*/ 	.short	0x0064
        /*001c*/ 	.short	0x0082
	.zero		2


//--------------------- .nv.info                  --------------------------
	.section	.nv.info,"",@"SHT_CUDA_INFO"
	.align	4


	//----- nvinfo : EIATTR_REGCOUNT
	.align		4
        /*0000*/ 	.byte	0x04, 0x2f
        /*0002*/ 	.short	(.L_2 - .L_1)
	.align		4
.L_1:
        /*0004*/ 	.word	index@(_Z10hashKernelPhmS_PmS_)
        /*0008*/ 	.word	0x000000ff


	//----- nvinfo : EIATTR_FRAME_SIZE
	.align		4
.L_2:
        /*000c*/ 	.byte	0x04, 0x11
        /*000e*/ 	.short	(.L_4 - .L_3)
	.align		4
.L_3:
        /*0010*/ 	.word	index@(_Z10hashKernelPhmS_PmS_)
        /*0014*/ 	.word	0x000008f0


	//----- nvinfo : EIATTR_MIN_STACK_SIZE
	.align		4
.L_4:
        /*0018*/ 	.byte	0x04, 0x12
        /*001a*/ 	.short	(.L_6 - .L_5)
	.align		4
.L_5:
        /*001c*/ 	.word	index@(_Z10hashKernelPhmS_PmS_)
        /*0020*/ 	.word	0x000008f0
.L_6:


//--------------------- .nv.compat                --------------------------
	.section	.nv.compat,"",@"SHT_CUDA_COMPAT_INFO"
	.align	4
        /*0000*/ 	.byte	0x02, 0x09, 0x00, 0x00, 0x02, 0x02, 0x01, 0x00, 0x02, 0x05, 0x05, 0x00, 0x03, 0x07, 0x01, 0x01
        /*0010*/ 	.byte	0x02, 0x03, 0x00, 0x00, 0x02, 0x06, 0x01, 0x00, 0x04, 0x0b, 0x08, 0x00, 0x09, 0x00, 0x00, 0x00
        /*0020*/ 	.byte	0x00, 0x00, 0x00, 0x00


//--------------------- .nv.info._Z10hashKernelPhmS_PmS_ --------------------------
	.section	.nv.info._Z10hashKernelPhmS_PmS_,"",@"SHT_CUDA_INFO"
	.sectionflags	@""
	.align	4


	//----- nvinfo : EIATTR_CUDA_API_VERSION
	.align		4
        /*0000*/ 	.byte	0x04, 0x37
        /*0002*/ 	.short	(.L_8 - .L_7)
.L_7:
        /*0004*/ 	.word	0x00000082


	//----- nvinfo : EIATTR_KPARAM_INFO
	.align		4
.L_8:
        /*0008*/ 	.byte	0x04, 0x17
        /*000a*/ 	.short	(.L_10 - .L_9)
.L_9:
        /*000c*/ 	.word	0x00000000
        /*0010*/ 	.short	0x0004
        /*0012*/ 	.short	0x0020
        /*0014*/ 	.byte	0x00, 0xf5, 0x21, 0x00


	//----- nvinfo : EIATTR_KPARAM_INFO
	.align		4
.L_10:
        /*0018*/ 	.byte	0x04, 0x17
        /*001a*/ 	.short	(.L_12 - .L_11)
.L_11:
        /*001c*/ 	.word	0x00000000
        /*0020*/ 	.short	0x0003
        /*0022*/ 	.short	0x0018
        /*0024*/ 	.byte	0x00, 0xf5, 0x21, 0x00


	//----- nvinfo : EIATTR_KPARAM_INFO
	.align		4
.L_12:
        /*0028*/ 	.byte	0x04, 0x17
        /*002a*/ 	.short	(.L_14 - .L_13)
.L_13:
        /*002c*/ 	.word	0x00000000
        /*0030*/ 	.short	0x0002
        /*0032*/ 	.short	0x0010
        /*0034*/ 	.byte	0x00, 0xf5, 0x21, 0x00


	//----- nvinfo : EIATTR_KPARAM_INFO
	.align		4
.L_14:
        /*0038*/ 	.byte	0x04, 0x17
        /*003a*/ 	.short	(.L_16 - .L_15)
.L_15:
        /*003c*/ 	.word	0x00000000
        /*0040*/ 	.short	0x0001
        /*0042*/ 	.short	0x0008
        /*0044*/ 	.byte	0x00, 0xf0, 0x21, 0x00


	//----- nvinfo : EIATTR_KPARAM_INFO
	.align		4
.L_16:
        /*0048*/ 	.byte	0x04, 0x17
        /*004a*/ 	.short	(.L_18 - .L_17)
.L_17:
        /*004c*/ 	.word	0x00000000
        /*0050*/ 	.short	0x0000
        /*0052*/ 	.short	0x0000
        /*0054*/ 	.byte	0x00, 0xf5, 0x21, 0x00


	//----- nvinfo : EIATTR_SPARSE_MMA_MASK
	.align		4
.L_18:
        /*0058*/ 	.byte	0x03, 0x50
        /*005a*/ 	.short	0x0000


	//----- nvinfo : EIATTR_MAXREG_COUNT
	.align		4
        /*005c*/ 	.byte	0x03, 0x1b
        /*005e*/ 	.short	0x00ff


	//----- nvinfo : EIATTR_EXTERNS
	.align		4
        /*0060*/ 	.byte	0x04, 0x0f
        /*0062*/ 	.short	(.L_20 - .L_19)


	//   ....[0]....
	.align		4
.L_19:
        /*0064*/ 	.word	index@(malloc)


	//   ....[1]....
	.align		4
        /*0068*/ 	.word	index@(free)


	//----- nvinfo : EIATTR_ANNOTATIONS
	.align		4
.L_20:
        /*006c*/ 	.byte	0x04, 0x55
        /*006e*/ 	.short	(.L_22 - .L_21)


	//   ....[0]....
.L_21:
        /*0070*/ 	.word	0x00000001
        /*0074*/ 	.byte	0x40, 0x32, 0x00, 0x00, 0x01, 0x00, 0x00, 0x00, 0x90, 0x32, 0x00, 0x00, 0x01, 0x00, 0x00, 0x00
        /* <DEDUP_REMOVED lines=76> */
        /*0544*/ 	.byte	0xf0, 0xb8, 0x02, 0x00


	//----- nvinfo : EIATTR_MERCURY_ISA_VERSION
	.align		4
.L_22:
        /*0548*/ 	.byte	0x03, 0x5f
        /*054a*/ 	.short	0x0101


	//----- nvinfo : EIATTR_VRC_CTA_INIT_COUNT
	.align		4
        /*054c*/ 	.byte	0x02, 0x4a
	.zero		1
	.zero		1


	//----- nvinfo : EIATTR_SYSCALL_OFFSETS
	.align		4
        /*0550*/ 	.byte	0x04, 0x46
        /*0552*/ 	.short	(.L_24 - .L_23)


	//   ....[0]....
.L_23:
        /*0554*/ 	.word	0x000000e0


	//   ....[1]....
        /*0558*/ 	.word	0x00003880


	//   ....[2]....
        /*055c*/ 	.word	0x000038e0


	//   ....[3]....
        /*0560*/ 	.word	0x00005950


	//   ....[4]....
        /*0564*/ 	.word	0x00008cc0


	//   ....[5]....
        /*0568*/ 	.word	0x0000aea0


	//   ....[6]....
        /*056c*/ 	.word	0x00034650


	//   ....[7]....
        /*0570*/ 	.word	0x0003f8f0


	//----- nvinfo : EIATTR_EXIT_INSTR_OFFSETS
	.align		4
.L_24:
        /*0574*/ 	.byte	0x04, 0x1c
        /*0576*/ 	.short	(.L_26 - .L_25)


	//   ....[0]....
.L_25:
        /*0578*/ 	.word	0x0003f900


	//----- nvinfo : EIATTR_CRS_STACK_SIZE
	.align		4
.L_26:
        /*057c*/ 	.byte	0x04, 0x1e
        /*057e*/ 	.short	(.L_28 - .L_27)
.L_27:
        /*0580*/ 	.word	0x00000000


	//----- nvinfo : EIATTR_CBANK_PARAM_SIZE
	.align		4
.L_28:
        /*0584*/ 	.byte	0x03, 0x19
        /*0586*/ 	.short	0x0028


	//----- nvinfo : EIATTR_PARAM_CBANK
	.align		4
        /*0588*/ 	.byte	0x04, 0x0a
        /*058a*/ 	.short	(.L_30 - .L_29)
	.align		4
.L_29:
        /*058c*/ 	.word	index@(.nv.constant0._Z10hashKernelPhmS_PmS_)
        /*0590*/ 	.short	0x0380
        /*0592*/ 	.short	0x0028


	//----- nvinfo : EIATTR_SW_WAR
	.align		4
.L_30:
        /*0594*/ 	.byte	0x04, 0x36
        /*0596*/ 	.short	(.L_32 - .L_31)
.L_31:
        /*0598*/ 	.word	0x00000008
.L_32:


//--------------------- .nv.callgraph             --------------------------
	.section	.nv.callgraph,"",@"SHT_CUDA_CALLGRAPH"
	.align	4
	.sectionentsize	8
	.align		4
        /*0000*/ 	.word	0x00000000
	.align		4
        /*0004*/ 	.word	0xffffffff
	.align		4
        /*0008*/ 	.word	index@(_Z10hashKernelPhmS_PmS_)
	.align		4
        /*000c*/ 	.word	index@(free)
	.align		4
        /*0010*/ 	.word	index@(_Z10hashKernelPhmS_PmS_)
	.align		4
        /*0014*/ 	.word	index@(malloc)
	.align		4
        /*0018*/ 	.word	0x00000000
	.align		4
        /*001c*/ 	.word	0xfffffffe
	.align		4
        /*0020*/ 	.word	0x00000000
	.align		4
        /*0024*/ 	.word	0xfffffffd
	.align		4
        /*0028*/ 	.word	0x00000000
	.align		4
        /*002c*/ 	.word	0xfffffffc


//--------------------- .nv.constant4             --------------------------
	.section	.nv.constant4,"a",@progbits
	.align	8
	.align		8
.nv.constant4:
        /*0000*/ 	.dword	malloc
	.align		8
        /*0008*/ 	.dword	free


//--------------------- .nv.constant3             --------------------------
	.section	.nv.constant3,"a",@progbits
.nv.constant3:
	.type		SIGMA,@object
	.size		SIGMA,(.L_0 - SIGMA)
SIGMA:
        /* <DEDUP_REMOVED lines=12> */
.L_0:


//--------------------- .text._Z10hashKernelPhmS_PmS_ --------------------------
	.section	.text._Z10hashKernelPhmS_PmS_,"ax",@progbits
	.align	128
        .global         _Z10hashKernelPhmS_PmS_
        .type           _Z10hashKernelPhmS_PmS_,@function
        .size           _Z10hashKernelPhmS_PmS_,(.L_x_96 - _Z10hashKernelPhmS_PmS_)
        .other          _Z10hashKernelPhmS_PmS_,@"STO_CUDA_ENTRY STV_DEFAULT"
_Z10hashKernelPhmS_PmS_:
.text._Z10hashKernelPhmS_PmS_:
[----:B------:R-:W0:Y:S01]  /*0000*/  LDC R1, c[0x0][0x37c] ;  /* 0x0000df00ff017b82 */ /* 0x000e220000000800 */
[----:B------:R-:W1:Y:S01]  /*0010*/  LDCU UR4, c[0x0][0x388] ;  /* 0x00007100ff0477ac */ /* 0x000e620008000800 */
[----:B------:R-:W-:Y:S01]  /*0020*/  MOV R0, 0x0 ;  /* 0x0000000000007802 */ /* 0x000fe20000000f00 */
[----:B0-----:R-:W-:Y:S01]  /*0030*/  VIADD R1, R1, 0xfffff710 ;  /* 0xfffff71001017836 */ /* 0x001fe20000000000 */
[----:B------:R-:W0:Y:S04]  /*0040*/  LDCU.64 UR36, c[0x0][0x358] ;  /* 0x00006b00ff2477ac */ /* 0x000e280008000a00 */
[----:B------:R2:W3:Y:S01]  /*0050*/  LDC.64 R2, c[0x4][R0] ;  /* 0x0100000000027b82 */ /* 0x0004e20000000a00 */
[----:B------:R-:W4:Y:S01]  /*0060*/  LDCU.64 UR38, c[0x0][0x380] ;  /* 0x00007000ff2677ac */ /* 0x000f220008000a00 */
[----:B-1----:R-:W-:-:S04]  /*0070*/  UIADD3 UR4, UP0, UPT, UR4, 0x38, URZ ;  /* 0x0000003804047890 */ /* 0x002fc8000ff1e0ff */
[----:B------:R-:W-:Y:S02]  /*0080*/  UIADD3.X UR5, UPT, UPT, URZ, URZ, URZ, UP0, !UPT ;  /* 0x000000ffff057290 */ /* 0x000fe400087fe4ff */
[----:B------:R-:W-:Y:S02]  /*0090*/  IMAD.U32 R4, RZ, RZ, UR4 ;  /* 0x00000004ff047e24 */ /* 0x000fe4000f8e00ff */
[----:B------:R-:W-:Y:S02]  /*00a0*/  IMAD.U32 R16, RZ, RZ, UR4 ;  /* 0x00000004ff107e24 */ /* 0x000fe4000f8e00ff */
[----:B------:R-:W-:Y:S02]  /*00b0*/  IMAD.U32 R5, RZ, RZ, UR5 ;  /* 0x00000005ff057e24 */ /* 0x000fe4000f8e00ff */
[----:B0-2---:R-:W-:-:S07]  /*00c0*/  IMAD.U32 R17, RZ, RZ, UR5 ;  /* 0x00000005ff117e24 */ /* 0x005fce000f8e00ff */
[----:B------:R-:W-:-:S07]  /*00d0*/  LEPC R20, `(.L_x_0) ;  /* 0x000000001014794e */ /* 0x000fce0000000000 */
[----:B---34-:R-:W-:Y:S05]  /*00e0*/  CALL.ABS.NOINC R2 ;  /* 0x0000000002007343 */ /* 0x018fea0003c00000 */
.L_x_0:
[----:B------:R-:W0:Y:S01]  /*00f0*/  LDC.64 R14, c[0x0][0x388] ;  /* 0x0000e200ff0e7b82 */ /* 0x000e220000000a00 */
[----:B------:R-:W-:Y:S01]  /*0100*/  IMAD.MOV.U32 R6, RZ, RZ, 0x2 ;  /* 0x00000002ff067424 */ /* 0x000fe200078e00ff */
[----:B------:R-:W-:Y:S01]  /*0110*/  ST.E.U8 desc[UR36][R4.64+0x3], RZ ;  /* 0x000003ff04007985 */ /* 0x000fe2000c101124 */
[----:B------:R-:W-:Y:S02]  /*0120*/  IMAD.MOV.U32 R7, RZ, RZ, 0x3 ;  /* 0x00000003ff077424 */ /* 0x000fe400078e00ff */
[----:B------:R-:W-:Y:S01]  /*0130*/  IMAD.MOV.U32 R8, RZ, RZ, 0x13 ;  /* 0x00000013ff087424 */ /* 0x000fe200078e00ff */
[----:B------:R-:W-:Y:S01]  /*0140*/  ST.E.U8 desc[UR36][R4.64+0x9], R6 ;  /* 0x0000090604007985 */ /* 0x000fe2000c101124 */
[----:B------:R-:W-:Y:S01]  /*0150*/  IMAD.MOV.U32 R2, RZ, RZ, 0x1 ;  /* 0x00000001ff027424 */ /* 0x000fe200078e00ff */
[----:B------:R-:W1:Y:S01]  /*0160*/  LDC.U8 R13, c[0x0][0x388] ;  /* 0x0000e200ff0d7b82 */ /* 0x000e620000000000 */
[----:B------:R-:W-:Y:S01]  /*0170*/  IMAD.MOV.U32 R0, RZ, RZ, 0x20 ;  /* 0x00000020ff007424 */ /* 0x000fe200078e00ff */
[----:B------:R-:W-:Y:S04]  /*0180*/  ST.E.U8 desc[UR36][R4.64+0x14], R6 ;  /* 0x0000140604007985 */ /* 0x000fe8000c101124 */
[----:B------:R2:W-:Y:S04]  /*0190*/  ST.E.U8 desc[UR36][R4.64+0xc], R7 ;  /* 0x00000c0704007985 */ /* 0x0005e8000c101124 */
[----:B------:R-:W-:Y:S04]  /*01a0*/  ST.E.U8 desc[UR36][R4.64+0x10], R8 ;  /* 0x0000100804007985 */ /* 0x000fe8000c101124 */
[----:B------:R-:W-:Y:S01]  /*01b0*/  ST.E.U8 desc[UR36][R4.64+0x2], RZ ;  /* 0x000002ff04007985 */ /* 0x000fe2000c101124 */
[----:B0-----:R-:W-:-:S02]  /*01c0*/  SHF.R.U64 R11, R14, 0x18, R15 ;  /* 0x000000180e0b7819 */ /* 0x001fc4000000120f */
[C-C-:B------:R-:W-:Y:S01]  /*01d0*/  SHF.R.U64 R9, R14.reuse, 0x10, R15.reuse ;  /* 0x000000100e097819 */ /* 0x140fe2000000120f */
[----:B--2---:R-:W0:Y:S01]  /*01e0*/  LDC.64 R6, c[0x0][0x390] ;  /* 0x0000e400ff067b82 */ /* 0x004e220000000a00 */
[----:B------:R-:W-:Y:S01]  /*01f0*/  ST.E.U8 desc[UR36][R4.64+0x1], RZ ;  /* 0x000001ff04007985 */ /* 0x000fe2000c101124 */
[C---:B------:R-:W-:Y:S02]  /*0200*/  ISETP.NE.U32.AND P0, PT, R14.reuse, RZ, PT ;  /* 0x000000ff0e00720c */ /* 0x040fe40003f05070 */
[----:B------:R-:W-:Y:S01]  /*0210*/  SHF.R.U64 R3, R14, 0x8, R15 ;  /* 0x000000080e037819 */ /* 0x000fe2000000120f */
[----:B------:R-:W-:Y:S01]  /*0220*/  ST.E.U8 desc[UR36][R4.64+0x1b], R11 ;  /* 0x00001b0b04007985 */ /* 0x000fe2000c101124 */
[----:B------:R-:W-:-:S03]  /*0230*/  ISETP.NE.AND.EX P0, PT, RZ, RZ, PT, P0 ;  /* 0x000000ffff00720c */ /* 0x000fc60003f05300 */
[----:B------:R-:W-:Y:S04]  /*0240*/  ST.E.U8 desc[UR36][R4.64+0x1a], R9 ;  /* 0x00001a0904007985 */ /* 0x000fe8000c101124 */
[----:B-1----:R-:W-:Y:S04]  /*0250*/  ST.E.U8 desc[UR36][R4.64+0x18], R13 ;  /* 0x0000180d04007985 */ /* 0x002fe8000c101124 */
[----:B------:R-:W-:Y:S04]  /*0260*/  ST.E.U8 desc[UR36][R4.64+0x7], RZ ;  /* 0x000007ff04007985 */ /* 0x000fe8000c101124 */
        /* <DEDUP_REMOVED lines=14> */
[----:B------:R1:W-:Y:S04]  /*0350*/  ST.E.U8 desc[UR36][R4.64], R2 ;  /* 0x0000000204007985 */ /* 0x0003e8000c101124 */
[----:B------:R2:W-:Y:S04]  /*0360*/  ST.E.U8 desc[UR36][R4.64+0x4], R0 ;  /* 0x0000040004007985 */ /* 0x0005e8000c101124 */
[----:B------:R3:W-:Y:S01]  /*0370*/  ST.E.U8 desc[UR36][R4.64+0x19], R3 ;  /* 0x0000190304007985 */ /* 0x0007e2000c101124 */
[----:B-1----:R-:W-:Y:S01]  /*0380*/  IADD3 R2, P1, PT, R4, R14, RZ ;  /* 0x0000000e04027210 */ /* 0x002fe20007f3e0ff */
[----:B--2---:R-:W-:-:S04]  /*0390*/  IMAD.MOV.U32 R0, RZ, RZ, 0x10 ;  /* 0x00000010ff007424 */ /* 0x004fc800078e00ff */
[----:B---3--:R-:W-:Y:S01]  /*03a0*/  IMAD.X R3, RZ, RZ, R5, P1 ;  /* 0x000000ffff037224 */ /* 0x008fe200008e0605 */
[----:B0-----:R-:W-:Y:S07]  /*03b0*/  @!P0 BRA `(.L_x_1) ;  /* 0x00000000003c8947 */ /* 0x001fee0003800000 */
[----:B------:R-:W-:Y:S01]  /*03c0*/  BSSY.RECONVERGENT B0, `(.L_x_1) ;  /* 0x000000e000007945 */ /* 0x000fe20003800200 */
[----:B------:R-:W-:Y:S02]  /*03d0*/  IMAD.MOV.U32 R13, RZ, RZ, RZ ;  /* 0x000000ffff0d7224 */ /* 0x000fe400078e00ff */
[----:B------:R-:W-:-:S07]  /*03e0*/  IMAD.MOV.U32 R15, RZ, RZ, RZ ;  /* 0x000000ffff0f7224 */ /* 0x000fce00078e00ff */
.L_x_2:
[----:B------:R-:W-:-:S04]  /*03f0*/  IADD3 R8, P0, PT, R13, UR38, RZ ;  /* 0x000000260d087c10 */ /* 0x000fc8000ff1e0ff */
[----:B0-----:R-:W-:-:S06]  /*0400*/  IADD3.X R9, PT, PT, R15, UR39, RZ, P0, !PT ;  /* 0x000000270f097c10 */ /* 0x001fcc00087fe4ff */
[----:B------:R-:W2:Y:S01]  /*0410*/  LDG.E.U8 R9, desc[UR36][R8.64] ;  /* 0x0000002408097981 */ /* 0x000ea2000c1e1100 */
[----:B------:R-:W-:-:S05]  /*0420*/  IADD3 R10, P0, PT, R4, R13, RZ ;  /* 0x0000000d040a7210 */ /* 0x000fca0007f1e0ff */
[----:B------:R-:W-:Y:S01]  /*0430*/  IMAD.X R11, R5, 0x1, R15, P0 ;  /* 0x00000001050b7824 */ /* 0x000fe200000e060f */
[----:B------:R-:W-:-:S05]  /*0440*/  IADD3 R13, P0, PT, R13, 0x1, RZ ;  /* 0x000000010d0d7810 */ /* 0x000fca0007f1e0ff */
[----:B------:R-:W-:Y:S01]  /*0450*/  IMAD.X R15, RZ, RZ, R15, P0 ;  /* 0x000000ffff0f7224 */ /* 0x000fe200000e060f */
[----:B------:R-:W-:-:S04]  /*0460*/  ISETP.GE.U32.AND P0, PT, R13, R14, PT ;  /* 0x0000000e0d00720c */ /* 0x000fc80003f06070 */
[----:B------:R-:W-:Y:S01]  /*0470*/  ISETP.GE.U32.AND.EX P0, PT, R15, RZ, PT, P0 ;  /* 0x000000ff0f00720c */ /* 0x000fe20003f06100 */
[----:B--2---:R0:W-:-:S12]  /*0480*/  ST.E.U8 desc[UR36][R10.64+0x1c], R9 ;  /* 0x00001c090a007985 */ /* 0x0041d8000c101124 */
[----:B------:R-:W-:Y:S05]  /*0490*/  @!P0 BRA `(.L_x_2) ;  /* 0xfffffffc00d48947 */ /* 0x000fea000383ffff */
[----:B------:R-:W-:Y:S05]  /*04a0*/  BSYNC.RECONVERGENT B0 ;  /* 0x0000000000007941 */ /* 0x000fea0003800200 */
.L_x_1:
[----:B------:R1:W-:Y:S04]  /*04b0*/  ST.E.U8 desc[UR36][R2.64+0x1c], R0 ;  /* 0x00001c0002007985 */ /* 0x0003e8000c101124 */
[----:B------:R-:W-:Y:S04]  /*04c0*/  ST.E.U8 desc[UR36][R2.64+0x1f], RZ ;  /* 0x00001fff02007985 */ /* 0x000fe8000c101124 */
[----:B------:R-:W-:Y:S04]  /*04d0*/  ST.E.U8 desc[UR36][R2.64+0x1e], RZ ;  /* 0x00001eff02007985 */ /* 0x000fe8000c101124 */
[----:B------:R-:W-:Y:S04]  /*04e0*/  ST.E.U8 desc[UR36][R2.64+0x1d], RZ ;  /* 0x00001dff02007985 */ /* 0x000fe8000c101124 */
[----:B0-----:R-:W2:Y:S04]  /*04f0*/  LDG.E.U8 R9, desc[UR36][R6.64] ;  /* 0x0000002406097981 */ /* 0x001ea8000c1e1100 */
[----:B------:R-:W3:Y:S04]  /*0500*/  LDG.E.U8 R11, desc[UR36][R6.64+0x1] ;  /* 0x00000124060b7981 */ /* 0x000ee8000c1e1100 */
[----:B------:R-:W4:Y:S04]  /*0510*/  LDG.E.U8 R13, desc[UR36][R6.64+0x2] ;  /* 0x00000224060d7981 */ /* 0x000f28000c1e1100 */
[----:B------:R-:W5:Y:S04]  /*0520*/  LDG.E.U8 R15, desc[UR36][R6.64+0x3] ;  /* 0x00000324060f7981 */ /* 0x000f68000c1e1100 */
        /* <DEDUP_REMOVED lines=11> */
[----:B------:R0:W5:Y:S01]  /*05e0*/  LDG.E.U8 R41, desc[UR36][R6.64+0xf] ;  /* 0x00000f2406297981 */ /* 0x000162000c1e1100 */
[----:B------:R-:W-:Y:S01]  /*05f0*/  BSSY.RECONVERGENT B0, `(.L_x_3) ;  /* 0x000017e000007945 */ /* 0x000fe20003800200 */
[----:B------:R-:W-:-:S02]  /*0600*/  IMAD.MOV.U32 R225, RZ, RZ, -0xd4236b8 ;  /* 0xf2bdc948ffe17424 */ /* 0x000fc400078e00ff */
[----:B------:R-:W-:Y:S01]  /*0610*/  ST.E.U8 desc[UR36][R2.64+0x33], RZ ;  /* 0x000033ff02007985 */ /* 0x000fe2000c101124 */
[----:B------:R-:W-:Y:S02]  /*0620*/  IMAD.MOV.U32 R208, RZ, RZ, 0x6a09e667 ;  /* 0x6a09e667ffd07424 */ /* 0x000fe400078e00ff */
[----:B------:R-:W-:Y:S01]  /*0630*/  IMAD.MOV.U32 R224, RZ, RZ, -0x7b3558c5 ;  /* 0x84caa73bffe07424 */ /* 0x000fe200078e00ff */
[----:B------:R-:W-:Y:S01]  /*0640*/  ST.E.U8 desc[UR36][R2.64+0x32], RZ ;  /* 0x000032ff02007985 */ /* 0x000fe2000c101124 */
[----:B------:R-:W-:Y:S01]  /*0650*/  IMAD.MOV.U32 R209, RZ, RZ, -0x4498517b ;  /* 0xbb67ae85ffd17424 */ /* 0x000fe200078e00ff */
[----:B0-----:R-:W-:Y:S01]  /*0660*/  PRMT R6, RZ, 0x7610, R6 ;  /* 0x00007610ff067816 */ /* 0x001fe20000000006 */
[----:B------:R-:W-:Y:S01]  /*0670*/  IMAD.MOV.U32 R210, RZ, RZ, -0x16b07d5 ;  /* 0xfe94f82bffd27424 */ /* 0x000fe200078e00ff */
[----:B------:R-:W-:Y:S01]  /*0680*/  ST.E.U8 desc[UR36][R2.64+0x31], RZ ;  /* 0x000031ff02007985 */ /* 0x000fe2000c101124 */
[----:B------:R-:W-:Y:S02]  /*0690*/  IMAD.MOV.U32 R211, RZ, RZ, 0x3c6ef372 ;  /* 0x3c6ef372ffd37424 */ /* 0x000fe400078e00ff */
[----:B------:R-:W-:Y:S01]  /*06a0*/  IMAD.MOV.U32 R212, RZ, RZ, 0x5f1d36f1 ;  /* 0x5f1d36f1ffd47424 */ /* 0x000fe200078e00ff */
[----:B------:R-:W-:Y:S01]  /*06b0*/  ST.E.U8 desc[UR36][R2.64+0x30], RZ ;  /* 0x000030ff02007985 */ /* 0x000fe2000c101124 */
[----:B------:R-:W-:-:S02]  /*06c0*/  IMAD.MOV.U32 R213, RZ, RZ, -0x5ab00ac6 ;  /* 0xa54ff53affd57424 */ /* 0x000fc400078e00ff */
[----:B------:R-:W-:Y:S01]  /*06d0*/  IMAD.MOV.U32 R214, RZ, RZ, -0x52197d2f ;  /* 0xade682d1ffd67424 */ /* 0x000fe200078e00ff */
[----:B------:R-:W-:Y:S01]  /*06e0*/  ST.E.U8 desc[UR36][R2.64+0x37], RZ ;  /* 0x000037ff02007985 */ /* 0x000fe2000c101124 */
[----:B------:R-:W-:Y:S02]  /*06f0*/  IMAD.MOV.U32 R215, RZ, RZ, 0x510e527f ;  /* 0x510e527fffd77424 */ /* 0x000fe400078e00ff */
[----:B------:R-:W-:Y:S01]  /*0700*/  IMAD.MOV.U32 R216, RZ, RZ, 0x2b3e6c1f ;  /* 0x2b3e6c1fffd87424 */ /* 0x000fe200078e00ff */
[----:B------:R-:W-:Y:S01]  /*0710*/  ST.E.U8 desc[UR36][R2.64+0x36], RZ ;  /* 0x000036ff02007985 */ /* 0x000fe2000c101124 */
[----:B------:R-:W-:Y:S02]  /*0720*/  IMAD.MOV.U32 R217, RZ, RZ, -0x64fa9774 ;  /* 0x9b05688cffd97424 */ /* 0x000fe400078e00ff */
[----:B------:R-:W-:Y:S01]  /*0730*/  IMAD.MOV.U32 R218, RZ, RZ, -0x4be4295 ;  /* 0xfb41bd6bffda7424 */ /* 0x000fe200078e00ff */
[----:B------:R-:W-:Y:S01]  /*0740*/  ST.E.U8 desc[UR36][R2.64+0x35], RZ ;  /* 0x000035ff02007985 */ /* 0x000fe2000c101124 */
[----:B------:R-:W-:-:S02]  /*0750*/  IMAD.MOV.U32 R219, RZ, RZ, 0x1f83d9ab ;  /* 0x1f83d9abffdb7424 */ /* 0x000fc400078e00ff */
[----:B------:R-:W-:Y:S01]  /*0760*/  IMAD.MOV.U32 R220, RZ, RZ, 0x137e2179 ;  /* 0x137e2179ffdc7424 */ /* 0x000fe200078e00ff */
[----:B------:R-:W-:Y:S01]  /*0770*/  ST.E.U8 desc[UR36][R2.64+0x34], RZ ;  /* 0x000034ff02007985 */ /* 0x000fe2000c101124 */
[----:B------:R-:W-:Y:S02]  /*0780*/  IMAD.MOV.U32 R221, RZ, RZ, 0x5be0cd19 ;  /* 0x5be0cd19ffdd7424 */ /* 0x000fe400078e00ff */
[----:B-1----:R-:W-:Y:S01]  /*0790*/  IMAD.MOV.U32 R0, RZ, RZ, R1 ;  /* 0x000000ffff007224 */ /* 0x002fe200078e0001 */
[----:B--2---:R-:W-:Y:S04]  /*07a0*/  ST.E.U8 desc[UR36][R2.64+0x20], R9 ;  /* 0x0000200902007985 */ /* 0x004fe8000c101124 */
[----:B---3--:R-:W-:Y:S04]  /*07b0*/  ST.E.U8 desc[UR36][R2.64+0x21], R11 ;  /* 0x0000210b02007985 */ /* 0x008fe8000c101124 */
[----:B----4-:R-:W-:Y:S04]  /*07c0*/  ST.E.U8 desc[UR36][R2.64+0x22], R13 ;  /* 0x0000220d02007985 */ /* 0x010fe8000c101124 */
[----:B-----5:R-:W-:Y:S04]  /*07d0*/  ST.E.U8 desc[UR36][R2.64+0x23], R15 ;  /* 0x0000230f02007985 */ /* 0x020fe8000c101124 */
[----:B------:R-:W-:Y:S04]  /*07e0*/  ST.E.U8 desc[UR36][R2.64+0x24], R19 ;  /* 0x0000241302007985 */ /* 0x000fe8000c101124 */
[----:B------:R-:W-:Y:S04]  /*07f0*/  ST.E.U8 desc[UR36][R2.64+0x25], R21 ;  /* 0x0000251502007985 */ /* 0x000fe8000c101124 */
[----:B------:R0:W-:Y:S04]  /*0800*/  ST.E.U8 desc[UR36][R2.64+0x26], R23 ;  /* 0x0000261702007985 */ /* 0x0001e8000c101124 */
[----:B------:R1:W-:Y:S04]  /*0810*/  ST.E.U8 desc[UR36][R2.64+0x27], R25 ;  /* 0x0000271902007985 */ /* 0x0003e8000c101124 */
[----:B------:R2:W-:Y:S04]  /*0820*/  ST.E.U8 desc[UR36][R2.64+0x28], R27 ;  /* 0x0000281b02007985 */ /* 0x0005e8000c101124 */
[----:B------:R3:W-:Y:S01]  /*0830*/  ST.E.U8 desc[UR36][R2.64+0x29], R29 ;  /* 0x0000291d02007985 */ /* 0x0007e2000c101124 */
[----:B0-----:R-:W-:-:S03]  /*0840*/  CS2R R22, SRZ ;  /* 0x0000000000167805 */ /* 0x001fc6000001ff00 */
[----:B------:R0:W-:Y:S01]  /*0850*/  ST.E.U8 desc[UR36][R2.64+0x2a], R31 ;  /* 0x00002a1f02007985 */ /* 0x0001e2000c101124 */
[----:B-1----:R-:W-:-:S03]  /*0860*/  CS2R R24, SRZ ;  /* 0x0000000000187805 */ /* 0x002fc6000001ff00 */
[----:B------:R0:W-:Y:S01]  /*0870*/  ST.E.U8 desc[UR36][R2.64+0x2b], R33 ;  /* 0x00002b2102007985 */ /* 0x0001e2000c101124 */
[----:B--2---:R-:W-:-:S03]  /*0880*/  IMAD.MOV.U32 R27, RZ, RZ, RZ ;  /* 0x000000ffff1b7224 */ /* 0x004fc600078e00ff */
[----:B------:R0:W-:Y:S01]  /*0890*/  ST.E.U8 desc[UR36][R2.64+0x2c], R35 ;  /* 0x00002c2302007985 */ /* 0x0001e2000c101124 */
[----:B---3--:R-:W-:-:S03]  /*08a0*/  IMAD.MOV.U32 R29, RZ, RZ, RZ ;  /* 0x000000ffff1d7224 */ /* 0x008fc600078e00ff */
[----:B------:R0:W-:Y:S04]  /*08b0*/  ST.E.U8 desc[UR36][R2.64+0x2d], R37 ;  /* 0x00002d2502007985 */ /* 0x0001e8000c101124 */
[----:B------:R0:W-:Y:S04]  /*08c0*/  ST.E.U8 desc[UR36][R2.64+0x2e], R39 ;  /* 0x00002e2702007985 */ /* 0x0001e8000c101124 */
[----:B------:R0:W-:Y:S04]  /*08d0*/  ST.E.U8 desc[UR36][R2.64+0x2f], R41 ;  /* 0x00002f2902007985 */ /* 0x0001e8000c101124 */
[----:B------:R0:W-:Y:S04]  /*08e0*/  STL.128 [R1], RZ ;  /* 0x000000ff01007387 */ /* 0x0001e80000100c00 */
[----:B------:R0:W-:Y:S04]  /*08f0*/  STL.128 [R1+0x10], RZ ;  /* 0x000010ff01007387 */ /* 0x0001e80000100c00 */
[----:B------:R0:W-:Y:S04]  /*0900*/  STL.128 [R1+0x20], RZ ;  /* 0x000020ff01007387 */ /* 0x0001e80000100c00 */
[----:B------:R0:W-:Y:S04]  /*0910*/  STL.128 [R1+0x30], RZ ;  /* 0x000030ff01007387 */ /* 0x0001e80000100c00 */
[----:B------:R0:W-:Y:S04]  /*0920*/  STL.128 [R1+0x40], RZ ;  /* 0x000040ff01007387 */ /* 0x0001e80000100c00 */
[----:B------:R0:W-:Y:S04]  /*0930*/  STL.128 [R1+0x50], RZ ;  /* 0x000050ff01007387 */ /* 0x0001e80000100c00 */
[----:B------:R0:W-:Y:S04]  /*0940*/  STL.128 [R1+0x60], RZ ;  /* 0x000060ff01007387 */ /* 0x0001e80000100c00 */
[----:B------:R0:W-:Y:S02]  /*0950*/  STL.128 [R1+0x70], RZ ;  /* 0x000070ff01007387 */ /* 0x0001e40000100c00 */
.L_x_11:
[----:B0-----:R-:W-:Y:S01]  /*0960*/  LOP3.LUT R2, R6, 0xff, RZ, 0xc0, !PT ;  /* 0x000000ff06027812 */ /* 0x001fe200078ec0ff */
[----:B------:R-:W-:Y:S03]  /*0970*/  BSSY.RECONVERGENT B1, `(.L_x_4) ;  /* 0x000011c000017945 */ /* 0x000fe60003800200 */
[----:B------:R-:W-:-:S13]  /*0980*/  ISETP.NE.AND P0, PT, R2, 0x80, PT ;  /* 0x000000800200780c */ /* 0x000fda0003f05270 */
[----:B------:R-:W-:Y:S05]  /*0990*/  @P0 BRA `(.L_x_5) ;  /* 0x0000001000640947 */ /* 0x000fea0003800000 */
[----:B------:R-:W-:Y:S01]  /*09a0*/  BSSY.RECONVERGENT B2, `(.L_x_6) ;  /* 0x0000107000027945 */ /* 0x000fe20003800200 */
[----:B------:R-:W-:Y:S01]  /*09b0*/  LOP3.LUT R55, R25, 0xade682d1, RZ, 0x3c, !PT ;  /* 0xade682d119377812 */ /* 0x000fe200078e3cff */
[----:B------:R-:W-:Y:S01]  /*09c0*/  IMAD.MOV.U32 R26, RZ, RZ, 0x7 ;  /* 0x00000007ff1a7424 */ /* 0x000fe200078e00ff */
[----:B------:R-:W-:Y:S01]  /*09d0*/  LOP3.LUT R57, R24, 0x510e527f, RZ, 0x3c, !PT ;  /* 0x510e527f18397812 */ /* 0x000fe200078e3cff */
[----:B------:R-:W-:Y:S01]  /*09e0*/  IMAD.MOV.U32 R70, RZ, RZ, RZ ;  /* 0x000000ffff467224 */ /* 0x000fe200078e00ff */
[----:B------:R-:W-:Y:S01]  /*09f0*/  LOP3.LUT R51, R23, 0x2b3e6c1f, RZ, 0x3c, !PT ;  /* 0x2b3e6c1f17337812 */ /* 0x000fe200078e3cff */
[----:B------:R-:W-:Y:S01]  /*0a00*/  IMAD.MOV.U32 R66, RZ, RZ, -0xc4336f8 ;  /* 0xf3bcc908ff427424 */ /* 0x000fe200078e00ff */
[----:B------:R-:W-:Y:S01]  /*0a10*/  LOP3.LUT R53, R22, 0x9b05688c, RZ, 0x3c, !PT ;  /* 0x9b05688c16357812 */ /* 0x000fe200078e3cff */
[----:B------:R-:W-:Y:S02]  /*0a20*/  IMAD.MOV.U32 R80, RZ, RZ, 0x6a09e667 ;  /* 0x6a09e667ff507424 */ /* 0x000fe400078e00ff */
[----:B------:R-:W-:-:S02]  /*0a30*/  IMAD.MOV.U32 R58, RZ, RZ, -0x7b3558c5 ;  /* 0x84caa73bff3a7424 */ /* 0x000fc400078e00ff */
[----:B------:R-:W-:Y:S02]  /*0a40*/  IMAD.MOV.U32 R62, RZ, RZ, -0x4498517b ;  /* 0xbb67ae85ff3e7424 */ /* 0x000fe400078e00ff */
[----:B------:R-:W-:Y:S02]  /*0a50*/  IMAD.MOV.U32 R87, RZ, RZ, -0x4be4295 ;  /* 0xfb41bd6bff577424 */ /* 0x000fe400078e00ff */
[----:B------:R-:W-:Y:S02]  /*0a60*/  IMAD.MOV.U32 R89, RZ, RZ, 0x1f83d9ab ;  /* 0x1f83d9abff597424 */ /* 0x000fe400078e00ff */
[----:B------:R-:W-:Y:S02]  /*0a70*/  IMAD.MOV.U32 R76, RZ, RZ, -0x16b07d5 ;  /* 0xfe94f82bff4c7424 */ /* 0x000fe400078e00ff */
[----:B------:R-:W-:Y:S02]  /*0a80*/  IMAD.MOV.U32 R78, RZ, RZ, 0x3c6ef372 ;  /* 0x3c6ef372ff4e7424 */ /* 0x000fe400078e00ff */
[----:B------:R-:W-:-:S02]  /*0a90*/  IMAD.MOV.U32 R83, RZ, RZ, 0x137e2179 ;  /* 0x137e2179ff537424 */ /* 0x000fc400078e00ff */
[----:B------:R-:W-:Y:S02]  /*0aa0*/  IMAD.MOV.U32 R85, RZ, RZ, 0x5be0cd19 ;  /* 0x5be0cd19ff557424 */ /* 0x000fe400078e00ff */
[----:B------:R-:W-:Y:S02]  /*0ab0*/  IMAD.MOV.U32 R72, RZ, RZ, 0x5f1d36f1 ;  /* 0x5f1d36f1ff487424 */ /* 0x000fe400078e00ff */
[----:B------:R-:W-:Y:S02]  /*0ac0*/  IMAD.MOV.U32 R74, RZ, RZ, -0x5ab00ac6 ;  /* 0xa54ff53aff4a7424 */ /* 0x000fe400078e00ff */
[----:B------:R-:W-:Y:S02]  /*0ad0*/  IMAD.MOV.U32 R79, RZ, RZ, R212 ;  /* 0x000000ffff4f7224 */ /* 0x000fe400078e00d4 */
[----:B------:R-:W-:Y:S02]  /*0ae0*/  IMAD.MOV.U32 R81, RZ, RZ, R213 ;  /* 0x000000ffff517224 */ /* 0x000fe400078e00d5 */
[----:B------:R-:W-:-:S02]  /*0af0*/  IMAD.MOV.U32 R77, RZ, RZ, R220 ;  /* 0x000000ffff4d7224 */ /* 0x000fc400078e00dc */
[----:B------:R-:W-:Y:S02]  /*0b00*/  IMAD.MOV.U32 R68, RZ, RZ, R221 ;  /* 0x000000ffff447224 */ /* 0x000fe400078e00dd */
[----:B------:R-:W-:Y:S02]  /*0b10*/  IMAD.MOV.U32 R73, RZ, RZ, R210 ;  /* 0x000000ffff497224 */ /* 0x000fe400078e00d2 */
[----:B------:R-:W-:Y:S02]  /*0b20*/  IMAD.MOV.U32 R75, RZ, RZ, R211 ;  /* 0x000000ffff4b7224 */ /* 0x000fe400078e00d3 */
        /* <DEDUP_REMOVED lines=9> */
[----:B------:R-:W-:-:S07]  /*0bc0*/  IMAD.MOV.U32 R52, RZ, RZ, R215 ;  /* 0x000000ffff347224 */ /* 0x000fce00078e00d7 */
.L_x_7:
[----:B------:R-:W0:Y:S08]  /*0bd0*/  LDC.U8 R2, c[0x3][R26+-0x7] ;  /* 0x00fffe401a027b82 */ /* 0x000e300000000000 */
[----:B------:R-:W1:Y:S08]  /*0be0*/  LDC.U8 R8, c[0x3][R26+-0x5] ;  /* 0x00fffec01a087b82 */ /* 0x000e700000000000 */
[----:B------:R-:W2:Y:S08]  /*0bf0*/  LDC.U8 R6, c[0x3][R26+-0x6] ;  /* 0x00fffe801a067b82 */ /* 0x000eb00000000000 */
[----:B------:R-:W3:Y:S08]  /*0c00*/  LDC.U8 R12, c[0x3][R26+-0x3] ;  /* 0x00ffff401a0c7b82 */ /* 0x000ef00000000000 */
[----:B------:R-:W4:Y:S08]  /*0c10*/  LDC.U8 R18, c[0x3][R26+-0x1] ;  /* 0x00ffffc01a127b82 */ /* 0x000f300000000000 */
[----:B------:R-:W5:Y:S01]  /*0c20*/  LDC.U8 R10, c[0x3][R26+-0x4] ;  /* 0x00ffff001a0a7b82 */ /* 0x000f620000000000 */
[----:B0-----:R-:W-:-:S05]  /*0c30*/  IMAD R2, R2, 0x8, R1 ;  /* 0x0000000802027824 */ /* 0x001fca00078e0201 */
[----:B------:R-:W5:Y:S01]  /*0c40*/  LDL.64 R40, [R2] ;  /* 0x0000000002287983 */ /* 0x000f620000100a00 */
[--C-:B-1----:R-:W-:Y:S01]  /*0c50*/  IMAD R8, R8, 0x8, R1.reuse ;  /* 0x0000000808087824 */ /* 0x102fe200078e0201 */
[----:B------:R-:W0:Y:S04]  /*0c60*/  LDC.U8 R14, c[0x3][R26+-0x2] ;  /* 0x00ffff801a0e7b82 */ /* 0x000e280000000000 */
[----:B------:R1:W5:Y:S01]  /*0c70*/  LDL.64 R44, [R8] ;  /* 0x00000000082c7983 */ /* 0x0003620000100a00 */
[----:B--2---:R-:W-:-:S03]  /*0c80*/  IMAD R6, R6, 0x8, R1 ;  /* 0x0000000806067824 */ /* 0x004fc600078e0201 */
[----:B------:R-:W2:Y:S02]  /*0c90*/  LDC.U8 R20, c[0x3][R26] ;  /* 0x00c000001a147b82 */ /* 0x000ea40000000000 */
[----:B------:R2:W2:Y:S01]  /*0ca0*/  LDL.64 R42, [R6] ;  /* 0x00000000062a7983 */ /* 0x0004a20000100a00 */
[----:B---3--:R-:W-:-:S05]  /*0cb0*/  IMAD R12, R12, 0x8, R1 ;  /* 0x000000080c0c7824 */ /* 0x008fca00078e0201 */
[----:B------:R-:W3:Y:S01]  /*0cc0*/  LDC.U8 R28, c[0x3][R26+0x1] ;  /* 0x00c000401a1c7b82 */ /* 0x000ee20000000000 */
[----:B------:R-:W3:Y:S01]  /*0cd0*/  LDL.64 R38, [R12] ;  /* 0x000000000c267983 */ /* 0x000ee20000100a00 */
[----:B----4-:R-:W-:-:S05]  /*0ce0*/  IMAD R18, R18, 0x8, R1 ;  /* 0x0000000812127824 */ /* 0x010fca00078e0201 */
[----:B------:R4:W4:Y:S01]  /*0cf0*/  LDL.64 R36, [R18] ;  /* 0x0000000012247983 */ /* 0x0009220000100a00 */
[----:B-----5:R-:W-:-:S05]  /*0d00*/  IMAD R10, R10, 0x8, R1 ;  /* 0x000000080a0a7824 */ /* 0x020fca00078e0201 */
[----:B------:R5:W5:Y:S01]  /*0d10*/  LDL.64 R34, [R10] ;  /* 0x000000000a227983 */ /* 0x000b620000100a00 */
[----:B-1----:R-:W4:Y:S08]  /*0d20*/  LDC.U8 R8, c[0x3][R26+0x3] ;  /* 0x00c000c01a087b82 */ /* 0x002f300000000000 */
[----:B------:R-:W1:Y:S08]  /*0d30*/  LDC.U8 R46, c[0x3][R26+0x5] ;  /* 0x00c001401a2e7b82 */ /* 0x000e700000000000 */
[----:B------:R-:W1:Y:S01]  /*0d40*/  LDC.U8 R48, c[0x3][R26+0x7] ;  /* 0x00c001c01a307b82 */ /* 0x000e620000000000 */
[----:B0-----:R-:W-:-:S02]  /*0d50*/  IMAD R14, R14, 0x8, R1 ;  /* 0x000000080e0e7824 */ /* 0x001fc400078e0201 */
[----:B--2---:R-:W-:-:S03]  /*0d60*/  IMAD R30, R20, 0x8, R1 ;  /* 0x00000008141e7824 */ /* 0x004fc600078e0201 */
[----:B------:R-:W2:Y:S02]  /*0d70*/  LDL.64 R32, [R14] ;  /* 0x000000000e207983 */ /* 0x000ea40000100a00 */
[----:B------:R-:W5:Y:S02]  /*0d80*/  LDC.U8 R2, c[0x3][R26+0x2] ;  /* 0x00c000801a027b82 */ /* 0x000f640000000000 */
[----:B------:R-:W2:Y:S01]  /*0d90*/  LDL.64 R30, [R30] ;  /* 0x000000001e1e7983 */ /* 0x000ea20000100a00 */
[----:B---3--:R-:W-:-:S06]  /*0da0*/  IMAD R20, R28, 0x8, R1 ;  /* 0x000000081c147824 */ /* 0x008fcc00078e0201 */
[----:B------:R-:W3:Y:S01]  /*0db0*/  LDL.64 R20, [R20] ;  /* 0x0000000014147983 */ /* 0x000ee20000100a00 */
[----:B------:R-:W0:Y:S08]  /*0dc0*/  LDC.U8 R6, c[0x3][R26+0x4] ;  /* 0x00c001001a067b82 */ /* 0x000e300000000000 */
[----:B------:R-:W0:Y:S08]  /*0dd0*/  LDC.U8 R28, c[0x3][R26+0x6] ;  /* 0x00c001801a1c7b82 */ /* 0x000e300000000000 */
[----:B------:R-:W0:Y:S01]  /*0de0*/  LDC.U8 R50, c[0x3][R26+0x8] ;  /* 0x00c002001a327b82 */ /* 0x000e220000000000 */
[----:B----4-:R-:W-:-:S02]  /*0df0*/  IMAD R18, R8, 0x8, R1 ;  /* 0x0000000808127824 */ /* 0x010fc400078e0201 */
[----:B-1----:R-:W-:-:S04]  /*0e00*/  IMAD R15, R46, 0x8, R1 ;  /* 0x000000082e0f7824 */ /* 0x002fc800078e0201 */
[----:B------:R-:W4:Y:S04]  /*0e10*/  LDL.64 R18, [R18] ;  /* 0x0000000012127983 */ /* 0x000f280000100a00 */
[----:B------:R-:W4:Y:S01]  /*0e20*/  LDL.64 R14, [R15] ;  /* 0x000000000f0e7983 */ /* 0x000f220000100a00 */
[----:B------:R-:W-:-:S06]  /*0e30*/  IMAD R12, R48, 0x8, R1 ;  /* 0x00000008300c7824 */ /* 0x000fcc00078e0201 */
[----:B------:R-:W4:Y:S01]  /*0e40*/  LDL.64 R12, [R12] ;  /* 0x000000000c0c7983 */ /* 0x000f220000100a00 */
[----:B-----5:R-:W-:-:S06]  /*0e50*/  IMAD R10, R2, 0x8, R1 ;  /* 0x00000008020a7824 */ /* 0x020fcc00078e0201 */
[----:B------:R-:W5:Y:S01]  /*0e60*/  LDL.64 R10, [R10] ;  /* 0x000000000a0a7983 */ /* 0x000f620000100a00 */
[----:B0-----:R-:W-:-:S06]  /*0e70*/  IMAD R8, R6, 0x8, R1 ;  /* 0x0000000806087824 */ /* 0x001fcc00078e0201 */
[----:B------:R-:W5:Y:S01]  /*0e80*/  LDL.64 R8, [R8] ;  /* 0x0000000008087983 */ /* 0x000f620000100a00 */
[----:B------:R-:W-:-:S06]  /*0e90*/  IMAD R6, R28, 0x8, R1 ;  /* 0x000000081c067824 */ /* 0x000fcc00078e0201 */
[----:B------:R-:W5:Y:S01]  /*0ea0*/  LDL.64 R6, [R6] ;  /* 0x0000000006067983 */ /* 0x000f620000100a00 */
[----:B------:R-:W-:-:S06]  /*0eb0*/  IMAD R2, R50, 0x8, R1 ;  /* 0x0000000832027824 */ /* 0x000fcc00078e0201 */
[----:B------:R-:W5:Y:S01]  /*0ec0*/  LDL.64 R2, [R2] ;  /* 0x0000000002027983 */ /* 0x000f620000100a00 */
[----:B------:R-:W-:Y:S01]  /*0ed0*/  VIADD R70, R70, 0x1 ;  /* 0x0000000146467836 */ /* 0x000fe20000000000 */
[----:B------:R-:W-:-:S04]  /*0ee0*/  IADD3 R46, P0, P1, R54, R47, R40 ;  /* 0x0000002f362e7210 */ /* 0x000fc8000791e028 */
[----:B------:R-:W-:-:S04]  /*0ef0*/  IADD3.X R40, PT, PT, R61, R52, R41, P0, P1 ;  /* 0x000000343d287210 */ /* 0x000fc800007e2429 */
[----:B------:R-:W-:Y:S02]  /*0f00*/  LOP3.LUT R57, R57, R40, RZ, 0x3c, !PT ;  /* 0x0000002839397212 */ /* 0x000fe400078e3cff */
[----:B------:R-:W-:Y:S02]  /*0f10*/  IADD3 R64, P1, P2, R65, R59, R44 ;  /* 0x0000003b41407210 */ /* 0x000fe40007a3e02c */
[----:B------:R-:W-:Y:S02]  /*0f20*/  LOP3.LUT R55, R55, R46, RZ, 0x3c, !PT ;  /* 0x0000002e37377212 */ /* 0x000fe400078e3cff */
[----:B------:R-:W-:Y:S02]  /*0f30*/  IADD3 R69, P0, PT, R66, R57, RZ ;  /* 0x0000003942457210 */ /* 0x000fe40007f1e0ff */
[----:B------:R-:W-:-:S03]  /*0f40*/  IADD3.X R44, PT, PT, R56, R63, R45, P1, P2 ;  /* 0x0000003f382c7210 */ /* 0x000fc60000fe442d */
[----:B------:R-:W-:Y:S01]  /*0f50*/  IMAD.X R71, R80, 0x1, R55, P0 ;  /* 0x0000000150477824 */ /* 0x000fe200000e0637 */
[----:B------:R-:W-:Y:S02]  /*0f60*/  LOP3.LUT R53, R53, R44, RZ, 0x3c, !PT ;  /* 0x0000002c35357212 */ /* 0x000fe400078e3cff */
[----:B------:R-:W-:Y:S02]  /*0f70*/  LOP3.LUT R41, R47, R69, RZ, 0x3c, !PT ;  /* 0x000000452f297212 */ /* 0x000fe400078e3cff */
[----:B------:R-:W-:Y:S02]  /*0f80*/  LOP3.LUT R28, R52, R71, RZ, 0x3c, !PT ;  /* 0x00000047341c7212 */ /* 0x000fe400078e3cff */
[----:B------:R-:W-:Y:S02]  /*0f90*/  LOP3.LUT R51, R51, R64, RZ, 0x3c, !PT ;  /* 0x0000004033337212 */ /* 0x000fe400078e3cff */
[----:B------:R-:W-:Y:S02]  /*0fa0*/  IADD3 R49, P0, PT, R58, R53, RZ ;  /* 0x000000353a317210 */ /* 0x000fe40007f1e0ff */
[----:B------:R-:W-:-:S03]  /*0fb0*/  SHF.L.W.U32.HI R45, R41, 0x8, R28 ;  /* 0x00000008292d7819 */ /* 0x000fc60000010e1c */
[----:B------:R-:W-:Y:S01]  /*0fc0*/  IMAD.X R62, R62, 0x1, R51, P0 ;  /* 0x000000013e3e7824 */ /* 0x000fe200000e0633 */
[----:B------:R-:W-:Y:S02]  /*0fd0*/  SHF.L.W.U32.HI R41, R28, 0x8, R41 ;  /* 0x000000081c297819 */ /* 0x000fe40000010e29 */
[----:B------:R-:W-:Y:S02]  /*0fe0*/  IADD3 R46, P0, P1, R46, R45, R42 ;  /* 0x0000002d2e2e7210 */ /* 0x000fe4000791e02a */
[----:B------:R-:W-:Y:S02]  /*0ff0*/  LOP3.LUT R47, R59, R49, RZ, 0x3c, !PT ;  /* 0x000000313b2f7212 */ /* 0x000fe400078e3cff */
[----:B------:R-:W-:Y:S02]  /*1000*/  LOP3.LUT R28, R63, R62, RZ, 0x3c, !PT ;  /* 0x0000003e3f1c7212 */ /* 0x000fe400078e3cff */
[----:B------:R-:W-:Y:S02]  /*1010*/  IADD3.X R48, PT, PT, R40, R41, R43, P0, P1 ;  /* 0x0000002928307210 */ /* 0x000fe400007e242b */
[----:B------:R-:W-:-:S02]  /*1020*/  IADD3 R56, P0, P1, R73, R67, R38 ;  /* 0x0000004349387210 */ /* 0x000fc4000791e026 */
[----:B------:R-:W-:Y:S02]  /*1030*/  SHF.L.W.U32.HI R43, R28, 0x8, R47 ;  /* 0x000000081c2b7819 */ /* 0x000fe40000010e2f */
[----:B------:R-:W-:Y:S02]  /*1040*/  SHF.L.W.U32.HI R47, R47, 0x8, R28 ;  /* 0x000000082f2f7819 */ /* 0x000fe40000010e1c */
[----:B------:R-:W-:Y:S02]  /*1050*/  IADD3.X R58, PT, PT, R75, R60, R39, P0, P1 ;  /* 0x0000003c4b3a7210 */ /* 0x000fe400007e2427 */
[----:B------:R-:W-:Y:S02]  /*1060*/  IADD3 R42, P2, P3, R79, R77, R36 ;  /* 0x0000004d4f2a7210 */ /* 0x000fe40007b5e024 */
[----:B------:R-:W-:Y:S02]  /*1070*/  IADD3 R64, P0, P1, R64, R47, R34 ;  /* 0x0000002f40407210 */ /* 0x000fe4000791e022 */
[----:B------:R-:W-:-:S02]  /*1080*/  IADD3.X R54, PT, PT, R81, R68, R37, P2, P3 ;  /* 0x0000004451367210 */ /* 0x000fc400017e6425 */
[----:B------:R-:W-:Y:S02]  /*1090*/  LOP3.LUT R65, R89, R58, RZ, 0x3c, !PT ;  /* 0x0000003a59417212 */ /* 0x000fe400078e3cff */
[----:B------:R-:W-:Y:S02]  /*10a0*/  IADD3.X R66, PT, PT, R44, R43, R35, P0, P1 ;  /* 0x0000002b2c427210 */ /* 0x000fe400007e2423 */
[----:B------:R-:W-:Y:S02]  /*10b0*/  LOP3.LUT R59, R87, R56, RZ, 0x3c, !PT ;  /* 0x00000038573b7212 */ /* 0x000fe400078e3cff */
[----:B------:R-:W-:Y:S02]  /*10c0*/  LOP3.LUT R40, R85, R54, RZ, 0x3c, !PT ;  /* 0x0000003655287212 */ /* 0x000fe400078e3cff */
[----:B------:R-:W-:Y:S02]  /*10d0*/  IADD3 R61, P0, PT, R76, R65, RZ ;  /* 0x000000414c3d7210 */ /* 0x000fe40007f1e0ff */
[----:B------:R-:W-:-:S02]  /*10e0*/  LOP3.LUT R36, R53, R64, RZ, 0x3c, !PT ;  /* 0x0000004035247212 */ /* 0x000fc400078e3cff */
[----:B------:R-:W-:Y:S02]  /*10f0*/  LOP3.LUT R37, R51, R66, RZ, 0x3c, !PT ;  /* 0x0000004233257212 */ /* 0x000fe400078e3cff */
[----:B------:R-:W-:Y:S01]  /*1100*/  LOP3.LUT R38, R57, R46, RZ, 0x3c, !PT ;  /* 0x0000002e39267212 */ /* 0x000fe200078e3cff */
[----:B------:R-:W-:Y:S01]  /*1110*/  IMAD.X R63, R78, 0x1, R59, P0 ;  /* 0x000000014e3f7824 */ /* 0x000fe200000e063b */
[----:B------:R-:W-:Y:S02]  /*1120*/  LOP3.LUT R55, R55, R48, RZ, 0x3c, !PT ;  /* 0x0000003037377212 */ /* 0x000fe400078e3cff */
[----:B------:R-:W-:Y:S02]  /*1130*/  LOP3.LUT R57, R83, R42, RZ, 0x3c, !PT ;  /* 0x0000002a53397212 */ /* 0x000fe400078e3cff */
[----:B------:R-:W-:Y:S02]  /*1140*/  IADD3 R53, P1, PT, R72, R40, RZ ;  /* 0x0000002848357210 */ /* 0x000fe40007f3e0ff */
[----:B------:R-:W-:-:S02]  /*1150*/  SHF.L.W.U32.HI R35, R37, 0x10, R36 ;  /* 0x0000001025237819 */ /* 0x000fc40000010e24 */
[----:B------:R-:W-:Y:S02]  /*1160*/  SHF.L.W.U32.HI R36, R36, 0x10, R37 ;  /* 0x0000001024247819 */ /* 0x000fe40000010e25 */
[----:B------:R-:W-:Y:S02]  /*1170*/  SHF.L.W.U32.HI R28, R55, 0x10, R38 ;  /* 0x00000010371c7819 */ /* 0x000fe40000010e26 */
[----:B------:R-:W-:Y:S01]  /*1180*/  SHF.L.W.U32.HI R34, R38, 0x10, R55 ;  /* 0x0000001026227819 */ /* 0x000fe20000010e37 */
[----:B------:R-:W-:Y:S01]  /*1190*/  IMAD.X R55, R74, 0x1, R57, P1 ;  /* 0x000000014a377824 */ /* 0x000fe200008e0639 */
[----:B------:R-:W-:Y:S02]  /*11a0*/  LOP3.LUT R39, R67, R61, RZ, 0x3c, !PT ;  /* 0x0000003d43277212 */ /* 0x000fe400078e3cff */
[----:B------:R-:W-:Y:S02]  /*11b0*/  LOP3.LUT R44, R60, R63, RZ, 0x3c, !PT ;  /* 0x0000003f3c2c7212 */ /* 0x000fe400078e3cff */
[----:B------:R-:W-:-:S02]  /*11c0*/  IADD3 R60, P0, PT, R36, R49, RZ ;  /* 0x00000031243c7210 */ /* 0x000fc40007f1e0ff */
[----:B------:R-:W-:Y:S02]  /*11d0*/  LOP3.LUT R37, R77, R53, RZ, 0x3c, !PT ;  /* 0x000000354d257212 */ /* 0x000fe400078e3cff */
[----:B------:R-:W-:Y:S02]  /*11e0*/  LOP3.LUT R38, R68, R55, RZ, 0x3c, !PT ;  /* 0x0000003744267212 */ /* 0x000fe400078e3cff */
[----:B------:R-:W-:Y:S01]  /*11f0*/  SHF.L.W.U32.HI R49, R39, 0x8, R44 ;  /* 0x0000000827317819 */ /* 0x000fe20000010e2c */
[----:B------:R-:W-:Y:S01]  /*1200*/  IMAD.X R62, R35, 0x1, R62, P0 ;  /* 0x00000001233e7824 */ /* 0x000fe200000e063e */
[----:B------:R-:W-:Y:S02]  /*1210*/  SHF.L.W.U32.HI R39, R44, 0x8, R39 ;  /* 0x000000082c277819 */ /* 0x000fe40000010e27 */
[----:B------:R-:W-:Y:S02]  /*1220*/  SHF.L.W.U32.HI R51, R37, 0x8, R38 ;  /* 0x0000000825337819 */ /* 0x000fe40000010e26 */
[----:B--2---:R-:W-:-:S02]  /*1230*/  IADD3 R56, P0, P1, R56, R49, R32 ;  /* 0x0000003138387210 */ /* 0x004fc4000791e020 */
[----:B------:R-:W-:Y:S02]  /*1240*/  LOP3.LUT R32, R47, R60, RZ, 0x3c, !PT ;  /* 0x0000003c2f207212 */ /* 0x000fe400078e3cff */
[----:B------:R-:W-:Y:S02]  /*1250*/  LOP3.LUT R67, R43, R62, RZ, 0x3c, !PT ;  /* 0x0000003e2b437212 */ /* 0x000fe400078e3cff */
[----:B------:R-:W-:Y:S02]  /*1260*/  SHF.L.W.U32.HI R43, R38, 0x8, R37 ;  /* 0x00000008262b7819 */ /* 0x000fe40000010e25 */
[----:B------:R-:W-:Y:S02]  /*1270*/  IADD3 R47, P2, P3, R42, R51, R30 ;  /* 0x000000332a2f7210 */ /* 0x000fe40007b5e01e */
[----:B------:R-:W-:Y:S02]  /*1280*/  IADD3.X R58, PT, PT, R58, R39, R33, P0, P1 ;  /* 0x000000273a3a7210 */ /* 0x000fe400007e2421 */
[----:B------:R-:W-:-:S02]  /*1290*/  SHF.L.W.U32.HI R33, R32, 0x1, R67 ;  /* 0x0000000120217819 */ /* 0x000fc40000010e43 */
[----:B------:R-:W-:Y:S02]  /*12a0*/  SHF.L.W.U32.HI R37, R67, 0x1, R32 ;  /* 0x0000000143257819 */ /* 0x000fe40000010e20 */
[----:B------:R-:W-:Y:S02]  /*12b0*/  IADD3.X R54, PT, PT, R54, R43, R31, P2, P3 ;  /* 0x0000002b36367210 */ /* 0x000fe400017e641f */
[----:B------:R-:W-:Y:S02]  /*12c0*/  LOP3.LUT R32, R65, R56, RZ, 0x3c, !PT ;  /* 0x0000003841207212 */ /* 0x000fe400078e3cff */
[----:B------:R-:W-:Y:S02]  /*12d0*/  LOP3.LUT R59, R59, R58, RZ, 0x3c, !PT ;  /* 0x0000003a3b3b7212 */ /* 0x000fe400078e3cff */
[----:B------:R-:W-:Y:S02]  /*12e0*/  LOP3.LUT R31, R40, R47, RZ, 0x3c, !PT ;  /* 0x0000002f281f7212 */ /* 0x000fe400078e3cff */
[----:B------:R-:W-:-:S02]  /*12f0*/  IADD3 R65, P0, PT, R34, R69, RZ ;  /* 0x0000004522417210 */ /* 0x000fc40007f1e0ff */
[----:B------:R-:W-:Y:S02]  /*1300*/  LOP3.LUT R40, R57, R54, RZ, 0x3c, !PT ;  /* 0x0000003639287212 */ /* 0x000fe400078e3cff */
[----:B------:R-:W-:Y:S02]  /*1310*/  SHF.L.W.U32.HI R30, R59, 0x10, R32 ;  /* 0x000000103b1e7819 */ /* 0x000fe40000010e20 */
[----:B------:R-:W-:Y:S01]  /*1320*/  SHF.L.W.U32.HI R32, R32, 0x10, R59 ;  /* 0x0000001020207819 */ /* 0x000fe20000010e3b */
[----:B------:R-:W-:Y:S01]  /*1330*/  IMAD.X R67, R28, 0x1, R71, P0 ;  /* 0x000000011c437824 */ /* 0x000fe200000e0647 */
[----:B---3--:R-:W-:Y:S02]  /*1340*/  IADD3 R57, P1, P2, R46, R37, R20 ;  /* 0x000000252e397210 */ /* 0x008fe40007a3e014 */
[----:B------:R-:W-:Y:S02]  /*1350*/  SHF.L.W.U32.HI R38, R40, 0x10, R31 ;  /* 0x0000001028267819 */ /* 0x000fe40000010e1f */
[----:B------:R-:W-:-:S02]  /*1360*/  SHF.L.W.U32.HI R20, R31, 0x10, R40 ;  /* 0x000000101f147819 */ /* 0x000fc40000010e28 */
[----:B------:R-:W-:Y:S02]  /*1370*/  IADD3 R40, P0, PT, R32, R61, RZ ;  /* 0x0000003d20287210 */ /* 0x000fe40007f1e0ff */
[----:B------:R-:W-:-:S03]  /*1380*/  IADD3.X R59, PT, PT, R48, R33, R21, P1, P2 ;  /* 0x00000021303b7210 */ /* 0x000fc60000fe4415 */
[----:B------:R-:W-:Y:S01]  /*1390*/  IMAD.X R44, R30, 0x1, R63, P0 ;  /* 0x000000011e2c7824 */ /* 0x000fe200000e063f */
[----:B------:R-:W-:Y:S02]  /*13a0*/  IADD3 R46, P0, PT, R20, R53, RZ ;  /* 0x00000035142e7210 */ /* 0x000fe40007f1e0ff */
[----:B------:R-:W-:Y:S02]  /*13b0*/  LOP3.LUT R45, R45, R65, RZ, 0x3c, !PT ;  /* 0x000000412d2d7212 */ /* 0x000fe400078e3cff */
[----:B------:R-:W-:Y:S02]  /*13c0*/  LOP3.LUT R42, R41, R67, RZ, 0x3c, !PT ;  /* 0x00000043292a7212 */ /* 0x000fe400078e3cff */
[C---:B------:R-:W-:Y:S01]  /*13d0*/  LOP3.LUT R48, R38.reuse, R59, RZ, 0x3c, !PT ;  /* 0x0000003b26307212 */ /* 0x040fe200078e3cff */
[----:B------:R-:W-:Y:S01]  /*13e0*/  IMAD.X R52, R38, 0x1, R55, P0 ;  /* 0x0000000126347824 */ /* 0x000fe200000e0637 */
[----:B------:R-:W-:Y:S02]  /*13f0*/  SHF.L.W.U32.HI R21, R45, 0x1, R42 ;  /* 0x000000012d157819 */ /* 0x000fe40000010e2a */
[----:B------:R-:W-:-:S02]  /*1400*/  SHF.L.W.U32.HI R31, R42, 0x1, R45 ;  /* 0x000000012a1f7819 */ /* 0x000fc40000010e2d */
[----:B------:R-:W-:Y:S02]  /*1410*/  LOP3.LUT R49, R49, R40, RZ, 0x3c, !PT ;  /* 0x0000002831317212 */ /* 0x000fe400078e3cff */
[----:B------:R-:W-:Y:S02]  /*1420*/  LOP3.LUT R42, R39, R44, RZ, 0x3c, !PT ;  /* 0x0000002c272a7212 */ /* 0x000fe400078e3cff */
[----:B------:R-:W-:Y:S02]  /*1430*/  IADD3 R48, P1, PT, R48, R40, RZ ;  /* 0x0000002830307210 */ /* 0x000fe40007f3e0ff */
[----:B------:R-:W-:Y:S02]  /*1440*/  LOP3.LUT R50, R20, R57, RZ, 0x3c, !PT ;  /* 0x0000003914327212 */ /* 0x000fe400078e3cff */
[----:B------:R-:W-:Y:S02]  /*1450*/  LOP3.LUT R45, R51, R46, RZ, 0x3c, !PT ;  /* 0x0000002e332d7212 */ /* 0x000fe400078e3cff */
[----:B------:R-:W-:Y:S01]  /*1460*/  SHF.L.W.U32.HI R41, R42, 0x1, R49 ;  /* 0x000000012a297819 */ /* 0x000fe20000010e31 */
[----:B------:R-:W-:Y:S01]  /*1470*/  IMAD.X R50, R50, 0x1, R44, P1 ;  /* 0x0000000132327824 */ /* 0x000fe200008e062c */
[----:B------:R-:W-:-:S02]  /*1480*/  LOP3.LUT R40, R43, R52, RZ, 0x3c, !PT ;  /* 0x000000342b287212 */ /* 0x000fc400078e3cff */
[----:B------:R-:W-:Y:S02]  /*1490*/  SHF.L.W.U32.HI R39, R49, 0x1, R42 ;  /* 0x0000000131277819 */ /* 0x000fe40000010e2a */
[----:B----4-:R-:W-:Y:S02]  /*14a0*/  IADD3 R53, P0, P2, R64, R41, R18 ;  /* 0x0000002940357210 */ /* 0x010fe40007a1e012 */
[----:B------:R-:W-:Y:S02]  /*14b0*/  SHF.L.W.U32.HI R43, R45, 0x1, R40 ;  /* 0x000000012d2b7819 */ /* 0x000fe40000010e28 */
[----:B------:R-:W-:Y:S02]  /*14c0*/  SHF.L.W.U32.HI R45, R40, 0x1, R45 ;  /* 0x00000001282d7819 */ /* 0x000fe40000010e2d */
[----:B------:R-:W-:Y:S02]  /*14d0*/  LOP3.LUT R37, R37, R48, RZ, 0x3c, !PT ;  /* 0x0000003025257212 */ /* 0x000fe400078e3cff */
[----:B------:R-:W-:-:S02]  /*14e0*/  LOP3.LUT R18, R33, R50, RZ, 0x3c, !PT ;  /* 0x0000003221127212 */ /* 0x000fc400078e3cff */
[----:B------:R-:W-:Y:S02]  /*14f0*/  IADD3.X R55, PT, PT, R66, R39, R19, P0, P2 ;  /* 0x0000002742377210 */ /* 0x000fe400007e4413 */
[----:B------:R-:W-:Y:S02]  /*1500*/  IADD3 R51, P0, P1, R56, R45, R14 ;  /* 0x0000002d38337210 */ /* 0x000fe4000791e00e */
[----:B------:R-:W-:Y:S02]  /*1510*/  IADD3 R47, P2, P3, R47, R31, R12 ;  /* 0x0000001f2f2f7210 */ /* 0x000fe40007b5e00c */
[----:B------:R-:W-:Y:S02]  /*1520*/  SHF.L.W.U32.HI R33, R37, 0x8, R18 ;  /* 0x0000000825217819 */ /* 0x000fe40000010e12 */
[----:B------:R-:W-:Y:S02]  /*1530*/  IADD3.X R42, PT, PT, R58, R43, R15, P0, P1 ;  /* 0x0000002b3a2a7210 */ /* 0x000fe400007e240f */
[----:B------:R-:W-:-:S02]  /*1540*/  IADD3.X R49, PT, PT, R54, R21, R13, P2, P3 ;  /* 0x0000001536317210 */ /* 0x000fc400017e640d */
[----:B------:R-:W-:Y:S02]  /*1550*/  LOP3.LUT R44, R28, R55, RZ, 0x3c, !PT ;  /* 0x000000371c2c7212 */ /* 0x000fe400078e3cff */
[----:B------:R-:W-:Y:S02]  /*1560*/  SHF.L.W.U32.HI R19, R18, 0x8, R37 ;  /* 0x0000000812137819 */ /* 0x000fe40000010e25 */
[----:B-----5:R-:W-:Y:S02]  /*1570*/  IADD3 R54, P0, P1, R57, R33, R10 ;  /* 0x0000002139367210 */ /* 0x020fe4000791e00a */
[----:B------:R-:W-:Y:S02]  /*1580*/  IADD3 R44, P2, PT, R44, R46, RZ ;  /* 0x0000002e2c2c7210 */ /* 0x000fe40007f5e0ff */
[----:B------:R-:W-:Y:S02]  /*1590*/  IADD3.X R61, PT, PT, R59, R19, R11, P0, P1 ;  /* 0x000000133b3d7210 */ /* 0x000fe400007e240b */
[----:B------:R-:W-:-:S02]  /*15a0*/  LOP3.LUT R46, R34, R53, RZ, 0x3c, !PT ;  /* 0x00000035222e7212 */ /* 0x000fc400078e3cff */
[----:B------:R-:W-:Y:S02]  /*15b0*/  LOP3.LUT R40, R35, R42, RZ, 0x3c, !PT ;  /* 0x0000002a23287212 */ /* 0x000fe400078e3cff */
[----:B------:R-:W-:Y:S02]  /*15c0*/  LOP3.LUT R38, R54, R38, R59, 0x96, !PT ;  /* 0x0000002636267212 */ /* 0x000fe400078e963b */
[----:B------:R-:W-:Y:S01]  /*15d0*/  LOP3.LUT R15, R61, R20, R57, 0x96, !PT ;  /* 0x000000143d0f7212 */ /* 0x000fe200078e9639 */
[----:B------:R-:W-:Y:S01]  /*15e0*/  IMAD.X R46, R46, 0x1, R52, P2 ;  /* 0x000000012e2e7824 */ /* 0x000fe200010e0634 */
[----:B------:R-:W-:Y:S02]  /*15f0*/  LOP3.LUT R12, R30, R49, RZ, 0x3c, !PT ;  /* 0x000000311e0c7212 */ /* 0x000fe400078e3cff */
[----:B------:R-:W-:Y:S02]  /*1600*/  IADD3 R40, P2, PT, R40, R65, RZ ;  /* 0x0000004128287210 */ /* 0x000fe40007f5e0ff */
[----:B------:R-:W-:-:S02]  /*1610*/  LOP3.LUT R20, R36, R51, RZ, 0x3c, !PT ;  /* 0x0000003324147212 */ /* 0x000fc400078e3cff */
[----:B------:R-:W-:Y:S02]  /*1620*/  SHF.L.W.U32.HI R83, R38, 0x10, R15 ;  /* 0x0000001026537819 */ /* 0x000fe40000010e0f */
[----:B------:R-:W-:Y:S02]  /*1630*/  IADD3 R12, P3, PT, R12, R60, RZ ;  /* 0x0000003c0c0c7210 */ /* 0x000fe40007f7e0ff */
[----:B------:R-:W-:Y:S01]  /*1640*/  LOP3.LUT R14, R32, R47, RZ, 0x3c, !PT ;  /* 0x0000002f200e7212 */ /* 0x000fe200078e3cff */
[----:B------:R-:W-:Y:S01]  /*1650*/  IMAD.X R20, R20, 0x1, R67, P2 ;  /* 0x0000000114147824 */ /* 0x000fe200010e0643 */
[----:B------:R-:W-:Y:S02]  /*1660*/  SHF.L.W.U32.HI R85, R15, 0x10, R38 ;  /* 0x000000100f557819 */ /* 0x000fe40000010e26 */
[----:B------:R-:W-:Y:S01]  /*1670*/  IADD3 R76, P0, PT, R83, R48, RZ ;  /* 0x00000030534c7210 */ /* 0x000fe20007f1e0ff */
[----:B------:R-:W-:Y:S01]  /*1680*/  IMAD.X R14, R14, 0x1, R62, P3 ;  /* 0x000000010e0e7824 */ /* 0x000fe200018e063e */
[----:B------:R-:W-:-:S02]  /*1690*/  LOP3.LUT R13, R41, R44, RZ, 0x3c, !PT ;  /* 0x0000002c290d7212 */ /* 0x000fc400078e3cff */
[----:B------:R-:W-:Y:S01]  /*16a0*/  LOP3.LUT R10, R39, R46, RZ, 0x3c, !PT ;  /* 0x0000002e270a7212 */ /* 0x000fe200078e3cff */
[----:B------:R-:W-:Y:S01]  /*16b0*/  IMAD.X R78, R85, 0x1, R50, P0 ;  /* 0x00000001554e7824 */ /* 0x000fe200000e0632 */
[----:B------:R-:W-:Y:S02]  /*16c0*/  LOP3.LUT R45, R45, R40, RZ, 0x3c, !PT ;  /* 0x000000282d2d7212 */ /* 0x000fe400078e3cff */
[----:B------:R-:W-:Y:S02]  /*16d0*/  SHF.L.W.U32.HI R11, R10, 0x8, R13 ;  /* 0x000000080a0b7819 */ /* 0x000fe40000010e0d */
[----:B------:R-:W-:Y:S02]  /*16e0*/  LOP3.LUT R18, R43, R20, RZ, 0x3c, !PT ;  /* 0x000000142b127212 */ /* 0x000fe400078e3cff */
[----:B------:R-:W-:Y:S02]  /*16f0*/  SHF.L.W.U32.HI R13, R13, 0x8, R10 ;  /* 0x000000080d0d7819 */ /* 0x000fe40000010e0a */
[----:B------:R-:W-:-:S02]  /*1700*/  LOP3.LUT R10, R31, R12, RZ, 0x3c, !PT ;  /* 0x0000000c1f0a7212 */ /* 0x000fc400078e3cff */
[----:B------:R-:W-:Y:S02]  /*1710*/  LOP3.LUT R37, R21, R14, RZ, 0x3c, !PT ;  /* 0x0000000e15257212 */ /* 0x000fe400078e3cff */
[----:B------:R-:W-:Y:S02]  /*1720*/  SHF.L.W.U32.HI R15, R18, 0x8, R45 ;  /* 0x00000008120f7819 */ /* 0x000fe40000010e2d */
[----:B------:R-:W-:Y:S02]  /*1730*/  SHF.L.W.U32.HI R21, R45, 0x8, R18 ;  /* 0x000000082d157819 */ /* 0x000fe40000010e12 */
[----:B------:R-:W-:Y:S02]  /*1740*/  LOP3.LUT R18, R19, R78, RZ, 0x3c, !PT ;  /* 0x0000004e13127212 */ /* 0x000fe400078e3cff */
[----:B------:R-:W-:Y:S02]  /*1750*/  IADD3 R65, P0, P1, R53, R13, R8 ;  /* 0x0000000d35417210 */ /* 0x000fe4000791e008 */
[----:B------:R-:W-:-:S02]  /*1760*/  SHF.L.W.U32.HI R19, R10, 0x8, R37 ;  /* 0x000000080a137819 */ /* 0x000fc40000010e25 */
[----:B------:R-:W-:Y:S02]  /*1770*/  IADD3.X R56, PT, PT, R55, R11, R9, P0, P1 ;  /* 0x0000000b37387210 */ /* 0x000fe400007e2409 */
[----:B------:R-:W-:Y:S02]  /*1780*/  SHF.L.W.U32.HI R31, R37, 0x8, R10 ;  /* 0x00000008251f7819 */ /* 0x000fe40000010e0a */
[----:B------:R-:W-:Y:S02]  /*1790*/  IADD3 R73, P2, P3, R51, R21, R6 ;  /* 0x0000001533497210 */ /* 0x000fe40007b5e006 */
[----:B------:R-:W-:Y:S02]  /*17a0*/  IADD3 R79, P0, P1, R47, R19, R2 ;  /* 0x000000132f4f7210 */ /* 0x000fe4000791e002 */
[----:B------:R-:W-:Y:S02]  /*17b0*/  IADD3.X R75, PT, PT, R42, R15, R7, P2, P3 ;  /* 0x0000000f2a4b7210 */ /* 0x000fe400017e6407 */
[----:B------:R-:W-:-:S02]  /*17c0*/  IADD3.X R81, PT, PT, R49, R31, R3, P0, P1 ;  /* 0x0000001f31517210 */ /* 0x000fc400007e2403 */
[----:B------:R-:W-:Y:S02]  /*17d0*/  LOP3.LUT R28, R65, R28, R55, 0x96, !PT ;  /* 0x0000001c411c7212 */ /* 0x000fe400078e9637 */
[----:B------:R-:W-:Y:S02]  /*17e0*/  LOP3.LUT R7, R56, R34, R53, 0x96, !PT ;  /* 0x0000002238077212 */ /* 0x000fe400078e9635 */
[----:B------:R-:W-:Y:S02]  /*17f0*/  LOP3.LUT R35, R73, R35, R42, 0x96, !PT ;  /* 0x0000002349237212 */ /* 0x000fe400078e962a */
[----:B------:R-:W-:Y:S02]  /*1800*/  LOP3.LUT R36, R75, R36, R51, 0x96, !PT ;  /* 0x000000244b247212 */ /* 0x000fe400078e9633 */
[----:B------:R-:W-:Y:S02]  /*1810*/  LOP3.LUT R30, R79, R30, R49, 0x96, !PT ;  /* 0x0000001e4f1e7212 */ /* 0x000fe400078e9631 */
[----:B------:R-:W-:-:S02]  /*1820*/  LOP3.LUT R3, R81, R32, R47, 0x96, !PT ;  /* 0x0000002051037212 */ /* 0x000fc400078e962f */
[----:B------:R-:W-:Y:S02]  /*1830*/  SHF.L.W.U32.HI R55, R28, 0x10, R7 ;  /* 0x000000101c377819 */ /* 0x000fe40000010e07 */
[----:B------:R-:W-:Y:S02]  /*1840*/  SHF.L.W.U32.HI R51, R35, 0x10, R36 ;  /* 0x0000001023337819 */ /* 0x000fe40000010e24 */
[----:B------:R-:W-:Y:S02]  /*1850*/  SHF.L.W.U32.HI R87, R30, 0x10, R3 ;  /* 0x000000101e577819 */ /* 0x000fe40000010e03 */
[----:B------:R-:W-:Y:S02]  /*1860*/  ISETP.NE.AND P0, PT, R70, 0xc, PT ;  /* 0x0000000c4600780c */ /* 0x000fe40003f05270 */
[----:B------:R-:W-:Y:S02]  /*1870*/  SHF.L.W.U32.HI R57, R7, 0x10, R28 ;  /* 0x0000001007397819 */ /* 0x000fe40000010e1c */
[----:B------:R-:W-:-:S02]  /*1880*/  SHF.L.W.U32.HI R53, R36, 0x10, R35 ;  /* 0x0000001024357819 */ /* 0x000fc40000010e23 */
[----:B------:R-:W-:Y:S02]  /*1890*/  SHF.L.W.U32.HI R89, R3, 0x10, R30 ;  /* 0x0000001003597819 */ /* 0x000fe40000010e1e */
[----:B------:R-:W-:Y:S02]  /*18a0*/  IADD3 R72, P1, PT, R55, R44, RZ ;  /* 0x0000002c37487210 */ /* 0x000fe40007f3e0ff */
[----:B------:R-:W-:Y:S02]  /*18b0*/  IADD3 R66, P2, PT, R51, R40, RZ ;  /* 0x0000002833427210 */ /* 0x000fe40007f5e0ff */
[----:B------:R-:W-:Y:S01]  /*18c0*/  IADD3 R58, P3, PT, R87, R12, RZ ;  /* 0x0000000c573a7210 */ /* 0x000fe20007f7e0ff */
[----:B------:R-:W-:Y:S02]  /*18d0*/  IMAD.X R74, R57, 0x1, R46, P1 ;  /* 0x00000001394a7824 */ /* 0x000fe400008e062e */
[----:B------:R-:W-:Y:S02]  /*18e0*/  IMAD.X R80, R53, 0x1, R20, P2 ;  /* 0x0000000135507824 */ /* 0x000fe400010e0614 */
[----:B------:R-:W-:Y:S01]  /*18f0*/  IMAD.X R62, R89, 0x1, R14, P3 ;  /* 0x00000001593e7824 */ /* 0x000fe200018e060e */
[----:B------:R-:W-:-:S02]  /*1900*/  LOP3.LUT R33, R33, R76, RZ, 0x3c, !PT ;  /* 0x0000004c21217212 */ /* 0x000fc400078e3cff */
[----:B------:R-:W-:Y:S02]  /*1910*/  LOP3.LUT R13, R13, R72, RZ, 0x3c, !PT ;  /* 0x000000480d0d7212 */ /* 0x000fe400078e3cff */
[----:B------:R-:W-:Y:S02]  /*1920*/  LOP3.LUT R21, R21, R66, RZ, 0x3c, !PT ;  /* 0x0000004215157212 */ /* 0x000fe400078e3cff */
[----:B------:R-:W-:Y:S02]  /*1930*/  LOP3.LUT R8, R11, R74, RZ, 0x3c, !PT ;  /* 0x0000004a0b087212 */ /* 0x000fe400078e3cff */
[----:B------:R-:W-:Y:S02]  /*1940*/  LOP3.LUT R19, R19, R58, RZ, 0x3c, !PT ;  /* 0x0000003a13137212 */ /* 0x000fe400078e3cff */
[----:B------:R-:W-:Y:S02]  /*1950*/  LOP3.LUT R6, R15, R80, RZ, 0x3c, !PT ;  /* 0x000000500f067212 */ /* 0x000fe400078e3cff */
[----:B------:R-:W-:Y:S01]  /*1960*/  LOP3.LUT R2, R31, R62, RZ, 0x3c, !PT ;  /* 0x0000003e1f027212 */ /* 0x000fe200078e3cff */
[----:B------:R-:W-:Y:S01]  /*1970*/  VIADD R26, R26, 0x10 ;  /* 0x000000101a1a7836 */ /* 0x000fe20000000000 */
[----:B------:R-:W-:-:S02]  /*1980*/  SHF.L.W.U32.HI R63, R33, 0x1, R18 ;  /* 0x00000001213f7819 */ /* 0x000fc40000010e12 */
[----:B------:R-:W-:Y:S02]  /*1990*/  SHF.L.W.U32.HI R59, R18, 0x1, R33 ;  /* 0x00000001123b7819 */ /* 0x000fe40000010e21 */
[----:B------:R-:W-:Y:S02]  /*19a0*/  SHF.L.W.U32.HI R60, R13, 0x1, R8 ;  /* 0x000000010d3c7819 */ /* 0x000fe40000010e08 */
[----:B------:R-:W-:Y:S02]  /*19b0*/  SHF.L.W.U32.HI R67, R8, 0x1, R13 ;  /* 0x0000000108437819 */ /* 0x000fe40000010e0d */
[----:B------:R-:W-:Y:S02]  /*19c0*/  SHF.L.W.U32.HI R68, R21, 0x1, R6 ;  /* 0x0000000115447819 */ /* 0x000fe40000010e06 */
[----:B------:R-:W-:Y:S02]  /*19d0*/  SHF.L.W.U32.HI R77, R6, 0x1, R21 ;  /* 0x00000001064d7819 */ /* 0x000fe40000010e15 */
[----:B------:R-:W-:-:S02]  /*19e0*/  SHF.L.W.U32.HI R52, R19, 0x1, R2 ;  /* 0x0000000113347819 */ /* 0x000fc40000010e02 */
[----:B------:R-:W-:Y:S01]  /*19f0*/  SHF.L.W.U32.HI R47, R2, 0x1, R19 ;  /* 0x00000001022f7819 */ /* 0x000fe20000010e13 */
[----:B------:R-:W-:Y:S06]  /*1a00*/  @P0 BRA `(.L_x_7) ;  /* 0xfffffff000700947 */ /* 0x000fec000383ffff */
[----:B------:R-:W-:Y:S05]  /*1a10*/  BSYNC.RECONVERGENT B2 ;  /* 0x0000000000027941 */ /* 0x000fea0003800200 */
.L_x_6:
[----:B------:R-:W-:Y:S02]  /*1a20*/  LOP3.LUT R225, R225, R66, R54, 0x96, !PT ;  /* 0x00000042e1e17212 */ /* 0x000fe400078e9636 */
[----:B------:R-:W-:Y:S02]  /*1a30*/  LOP3.LUT R208, R208, R80, R61, 0x96, !PT ;  /* 0x00000050d0d07212 */ /* 0x000fe400078e963d */
[----:B------:R-:W-:Y:S02]  /*1a40*/  LOP3.LUT R224, R224, R58, R65, 0x96, !PT ;  /* 0x0000003ae0e07212 */ /* 0x000fe400078e9641 */
[----:B------:R-:W-:Y:S02]  /*1a50*/  LOP3.LUT R209, R209, R62, R56, 0x96, !PT ;  /* 0x0000003ed1d17212 */ /* 0x000fe400078e9638 */
[----:B------:R-:W-:Y:S02]  /*1a60*/  LOP3.LUT R210, R210, R76, R73, 0x96, !PT ;  /* 0x0000004cd2d27212 */ /* 0x000fe400078e9649 */
[----:B------:R-:W-:-:S02]  /*1a70*/  LOP3.LUT R211, R211, R78, R75, 0x96, !PT ;  /* 0x0000004ed3d37212 */ /* 0x000fc400078e964b */
        /* <DEDUP_REMOVED lines=10> */
[----:B------:R-:W-:-:S07]  /*1b20*/  PRMT R6, RZ, 0x7610, R6 ;  /* 0x00007610ff067816 */ /* 0x000fce0000000006 */
.L_x_5:
[----:B------:R-:W-:Y:S05]  /*1b30*/  BSYNC.RECONVERGENT B1 ;  /* 0x0000000000017941 */ /* 0x000fea0003800200 */
.L_x_4:
[----:B------:R-:W-:Y:S01]  /*1b40*/  IMAD.MOV R2, RZ, RZ, -R6 ;  /* 0x000000ffff027224 */ /* 0x000fe200078e0a06 */
[----:B------:R-:W-:Y:S01]  /*1b50*/  LOP3.LUT R3, R6, 0xff, RZ, 0xc0, !PT ;  /* 0x000000ff06037812 */ /* 0x000fe200078ec0ff */
[----:B------:R-:W-:Y:S03]  /*1b60*/  BSSY.RECONVERGENT B1, `(.L_x_8) ;  /* 0x0000017000017945 */ /* 0x000fe60003800200 */
[----:B------:R-:W-:Y:S01]  /*1b70*/  PRMT R2, R2, 0x7710, RZ ;  /* 0x0000771002027816 */ /* 0x000fe200000000ff */
[----:B------:R-:W-:-:S04]  /*1b80*/  IMAD.IADD R0, R0, 0x1, R3 ;  /* 0x0000000100007824 */ /* 0x000fc800078e0203 */
[----:B------:R-:W-:-:S05]  /*1b90*/  VIADD R2, R2, 0xffffff80 ;  /* 0xffffff8002027836 */ /* 0x000fca0000000000 */
[----:B------:R-:W-:Y:S02]  /*1ba0*/  LOP3.LUT R7, R2, 0xff, RZ, 0xc0, !PT ;  /* 0x000000ff02077812 */ /* 0x000fe400078ec0ff */
[----:B------:R-:W-:Y:S02]  /*1bb0*/  LOP3.LUT R2, R6, 0xff, RZ, 0xc0, !PT ;  /* 0x000000ff06027812 */ /* 0x000fe400078ec0ff */
[----:B------:R-:W-:Y:S02]  /*1bc0*/  ISETP.LT.U32.AND P0, PT, R16, R7, PT ;  /* 0x000000071000720c */ /* 0x000fe40003f01070 */
[----:B------:R-:W-:Y:S02]  /*1bd0*/  ISETP.NE.AND P1, PT, R2, 0x80, PT ;  /* 0x000000800200780c */ /* 0x000fe40003f25270 */
[----:B------:R-:W-:-:S04]  /*1be0*/  ISETP.LT.U32.AND.EX P0, PT, R17, RZ, PT, P0 ;  /* 0x000000ff1100720c */ /* 0x000fc80003f01100 */
[----:B------:R-:W-:Y:S02]  /*1bf0*/  SEL R10, R16, R7, P0 ;  /* 0x00000007100a7207 */ /* 0x000fe40000000000 */
[----:B------:R-:W-:-:S05]  /*1c00*/  SEL R11, R17, RZ, P0 ;  /* 0x000000ff110b7207 */ /* 0x000fca0000000000 */
[----:B------:R-:W-:Y:S05]  /*1c10*/  @!P1 BRA `(.L_x_9) ;  /* 0x00000000002c9947 */ /* 0x000fea0003800000 */
[----:B------:R-:W-:-:S07]  /*1c20*/  CS2R R8, SRZ ;  /* 0x0000000000087805 */ /* 0x000fce000001ff00 */
.L_x_10:
[----:B0-----:R-:W-:-:S04]  /*1c30*/  IADD3 R2, P0, P1, R4, R29, R9 ;  /* 0x0000001d04027210 */ /* 0x001fc8000791e009 */
[----:B------:R-:W-:-:S05]  /*1c40*/  IADD3.X R3, PT, PT, R5, R27, R8, P0, P1 ;  /* 0x0000001b05037210 */ /* 0x000fca00007e2408 */
[----:B------:R-:W2:Y:S01]  /*1c50*/  LD.E.U8 R2, desc[UR36][R2.64] ;  /* 0x0000002402027980 */ /* 0x000ea2000c101100 */
[C---:B------:R-:W-:Y:S01]  /*1c60*/  IMAD.IADD R7, R9.reuse, 0x1, R0 ;  /* 0x0000000109077824 */ /* 0x040fe200078e0200 */
[----:B------:R-:W-:-:S05]  /*1c70*/  IADD3 R9, P0, PT, R9, 0x1, RZ ;  /* 0x0000000109097810 */ /* 0x000fca0007f1e0ff */
[----:B------:R-:W-:Y:S01]  /*1c80*/  IMAD.X R8, RZ, RZ, R8, P0 ;  /* 0x000000ffff087224 */ /* 0x000fe200000e0608 */
[----:B------:R-:W-:-:S04]  /*1c90*/  ISETP.GE.U32.AND P0, PT, R9, R10, PT ;  /* 0x0000000a0900720c */ /* 0x000fc80003f06070 */
[----:B------:R-:W-:Y:S01]  /*1ca0*/  ISETP.GE.U32.AND.EX P0, PT, R8, R11, PT, P0 ;  /* 0x0000000b0800720c */ /* 0x000fe20003f06100 */
[----:B--2---:R0:W-:-:S12]  /*1cb0*/  STL.U8 [R7], R2 ;  /* 0x0000000207007387 */ /* 0x0041d80000100000 */
[----:B------:R-:W-:Y:S05]  /*1cc0*/  @!P0 BRA `(.L_x_10) ;  /* 0xfffffffc00d88947 */ /* 0x000fea000383ffff */
.L_x_9:
[----:B------:R-:W-:Y:S05]  /*1cd0*/  BSYNC.RECONVERGENT B1 ;  /* 0x0000000000017941 */ /* 0x000fea0003800200 */
.L_x_8:
[-C--:B------:R-:W-:Y:S01]  /*1ce0*/  IADD3 R25, P0, PT, R25, R10.reuse, RZ ;  /* 0x0000000a19197210 */ /* 0x080fe20007f1e0ff */
[----:B------:R-:W-:Y:S01]  /*1cf0*/  IMAD.IADD R6, R6, 0x1, R10 ;  /* 0x0000000106067824 */ /* 0x000fe200078e020a */
[-C--:B------:R-:W-:Y:S02]  /*1d00*/  IADD3 R16, P1, PT, R16, -R10.reuse, RZ ;  /* 0x8000000a10107210 */ /* 0x080fe40007f3e0ff */
[-C--:B------:R-:W-:Y:S01]  /*1d10*/  IADD3 R29, P2, PT, R29, R10.reuse, RZ ;  /* 0x0000000a1d1d7210 */ /* 0x080fe20007f5e0ff */
[--C-:B------:R-:W-:Y:S01]  /*1d20*/  IMAD.X R24, R24, 0x1, R11.reuse, P0 ;  /* 0x0000000118187824 */ /* 0x100fe200000e060b */
[----:B------:R-:W-:Y:S01]  /*1d30*/  ISETP.GE.U32.AND P0, PT, R25, R10, PT ;  /* 0x0000000a1900720c */ /* 0x000fe20003f06070 */
[--C-:B------:R-:W-:Y:S01]  /*1d40*/  IMAD.X R17, R17, 0x1, ~R11.reuse, P1 ;  /* 0x0000000111117824 */ /* 0x100fe200008e0e0b */
[----:B------:R-:W-:Y:S01]  /*1d50*/  ISETP.NE.U32.AND P1, PT, R16, RZ, PT ;  /* 0x000000ff1000720c */ /* 0x000fe20003f25070 */
[----:B------:R-:W-:Y:S01]  /*1d60*/  IMAD.X R27, R27, 0x1, R11, P2 ;  /* 0x000000011b1b7824 */ /* 0x000fe200010e060b */
[----:B------:R-:W-:-:S04]  /*1d70*/  ISETP.GE.U32.AND.EX P0, PT, R24, R11, PT, P0 ;  /* 0x0000000b1800720c */ /* 0x000fc80003f06100 */
[----:B0-----:R-:W-:Y:S02]  /*1d80*/  SEL R2, RZ, 0x1, P0 ;  /* 0x00000001ff027807 */ /* 0x001fe40000000000 */
[----:B------:R-:W-:Y:S02]  /*1d90*/  ISETP.NE.AND.EX P0, PT, R17, RZ, PT, P1 ;  /* 0x000000ff1100720c */ /* 0x000fe40003f05310 */
[----:B------:R-:W-:-:S05]  /*1da0*/  IADD3 R23, P1, PT, R23, R2, RZ ;  /* 0x0000000217177210 */ /* 0x000fca0007f3e0ff */
[----:B------:R-:W-:-:S06]  /*1db0*/  IMAD.X R22, RZ, RZ, R22, P1 ;  /* 0x000000ffff167224 */ /* 0x000fcc00008e0616 */
[----:B------:R-:W-:Y:S05]  /*1dc0*/  @P0 BRA `(.L_x_11) ;  /* 0xffffffe800e40947 */ /* 0x000fea000383ffff */
[----:B------:R-:W-:Y:S05]  /*1dd0*/  BSYNC.RECONVERGENT B0 ;  /* 0x0000000000007941 */ /* 0x000fea0003800200 */
.L_x_3:
[----:B------:R-:W-:Y:S01]  /*1de0*/  LOP3.LUT R0, R6, 0xff, RZ, 0xc0, !PT ;  /* 0x000000ff06007812 */ /* 0x000fe200078ec0ff */
[----:B------:R-:W-:Y:S03]  /*1df0*/  BSSY.RECONVERGENT B0, `(.L_x_12) ;  /* 0x0000033000007945 */ /* 0x000fe60003800200 */
[----:B------:R-:W-:-:S13]  /*1e00*/  ISETP.NE.AND P0, PT, R0, 0x80, PT ;  /* 0x000000800000780c */ /* 0x000fda0003f05270 */
[----:B------:R-:W-:Y:S05]  /*1e10*/  @!P0 BRA `(.L_x_13) ;  /* 0x0000000000c08947 */ /* 0x000fea0003800000 */
[----:B------:R-:W-:Y:S02]  /*1e20*/  LOP3.LUT R0, R6, 0xff, RZ, 0xc0, !PT ;  /* 0x000000ff06007812 */ /* 0x000fe400078ec0ff */
[----:B------:R-:W-:Y:S01]  /*1e30*/  CS2R R2, SRZ ;  /* 0x0000000000027805 */ /* 0x000fe2000001ff00 */
[----:B------:R-:W-:Y:S01]  /*1e40*/  BSSY.RECONVERGENT B1, `(.L_x_14) ;  /* 0x000001d000017945 */ /* 0x000fe20003800200 */
[----:B------:R-:W-:Y:S01]  /*1e50*/  IADD3 R9, P1, PT, -R0, 0x80, RZ ;  /* 0x0000008000097810 */ /* 0x000fe20007f3e1ff */
[----:B------:R-:W-:-:S03]  /*1e60*/  IMAD.IADD R7, R1, 0x1, R0 ;  /* 0x0000000101077824 */ /* 0x000fc600078e0200 */
[----:B------:R-:W-:Y:S01]  /*1e70*/  ISETP.GT.U32.AND P0, PT, R9, RZ, PT ;  /* 0x000000ff0900720c */ /* 0x000fe20003f04070 */
[----:B------:R-:W-:-:S05]  /*1e80*/  IMAD.X R6, RZ, RZ, -0x1, P1 ;  /* 0xffffffffff067424 */ /* 0x000fca00008e06ff */
[----:B------:R-:W-:-:S13]  /*1e90*/  ISETP.GT.U32.AND.EX P0, PT, R6, RZ, PT, P0 ;  /* 0x000000ff0600720c */ /* 0x000fda0003f04100 */
[----:B------:R-:W-:Y:S02]  /*1ea0*/  @!P0 IMAD.IADD R0, R2, 0x1, R7 ;  /* 0x0000000102008824 */ /* 0x000fe400078e0207 */
[----:B------:R-:W-:-:S03]  /*1eb0*/  @!P0 IMAD.MOV.U32 R2, RZ, RZ, 0x1 ;  /* 0x00000001ff028424 */ /* 0x000fc600078e00ff */
[----:B------:R0:W-:Y:S02]  /*1ec0*/  @!P0 STL.U8 [R0], RZ ;  /* 0x000000ff00008387 */ /* 0x0001e40000100000 */
[----:B------:R-:W-:Y:S02]  /*1ed0*/  IADD3 R8, P3, PT, -R2, R9, RZ ;  /* 0x0000000902087210 */ /* 0x000fe40007f7e1ff */
[----:B------:R-:W-:Y:S02]  /*1ee0*/  ISETP.GT.U32.AND P1, PT, R9, R2, PT ;  /* 0x000000020900720c */ /* 0x000fe40003f24070 */
[----:B------:R-:W-:Y:S01]  /*1ef0*/  ISETP.LE.U32.AND P2, PT, R8, 0x3, PT ;  /* 0x000000030800780c */ /* 0x000fe20003f43070 */
[C---:B------:R-:W-:Y:S01]  /*1f00*/  IMAD.X R8, R6.reuse, 0x1, ~R3, P3 ;  /* 0x0000000106087824 */ /* 0x040fe200018e0e03 */
[----:B------:R-:W-:-:S04]  /*1f10*/  ISETP.GT.U32.AND.EX P1, PT, R6, R3, PT, P1 ;  /* 0x000000030600720c */ /* 0x000fc80003f24110 */
[----:B------:R-:W-:-:S13]  /*1f20*/  ISETP.LE.U32.OR.EX P1, PT, R8, RZ, !P1, P2 ;  /* 0x000000ff0800720c */ /* 0x000fda0004f23520 */
[----:B0-----:R-:W-:Y:S05]  /*1f30*/  @P1 BRA `(.L_x_15) ;  /* 0x0000000000341947 */ /* 0x001fea0003800000 */
[----:B------:R-:W-:Y:S02]  /*1f40*/  IADD3 R11, P1, PT, R9, -0x3, RZ ;  /* 0xfffffffd090b7810 */ /* 0x000fe40007f3e0ff */
[----:B------:R-:W-:Y:S02]  /*1f50*/  PLOP3.LUT P0, PT, PT, PT, PT, 0x8, 0x80 ;  /* 0x000000000080781c */ /* 0x000fe40003f0e170 */
[----:B------:R-:W-:-:S11]  /*1f60*/  IADD3.X R8, PT, PT, R6, -0x1, RZ, P1, !PT ;  /* 0xffffffff06087810 */ /* 0x000fd60000ffe4ff */
.L_x_16:
[C---:B0-----:R-:W-:Y:S01]  /*1f70*/  IMAD.IADD R0, R2.reuse, 0x1, R7 ;  /* 0x0000000102007824 */ /* 0x041fe200078e0207 */
[----:B------:R-:W-:-:S04]  /*1f80*/  IADD3 R2, P1, PT, R2, 0x4, RZ ;  /* 0x0000000402027810 */ /* 0x000fc80007f3e0ff */
[----:B------:R0:W-:Y:S01]  /*1f90*/  STL.U8 [R0], RZ ;  /* 0x000000ff00007387 */ /* 0x0001e20000100000 */
[----:B------:R-:W-:Y:S01]  /*1fa0*/  IMAD.X R3, RZ, RZ, R3, P1 ;  /* 0x000000ffff037224 */ /* 0x000fe200008e0603 */
[----:B------:R-:W-:Y:S02]  /*1fb0*/  ISETP.GE.U32.AND P1, PT, R2, R11, PT ;  /* 0x0000000b0200720c */ /* 0x000fe40003f26070 */
[----:B------:R0:W-:Y:S02]  /*1fc0*/  STL.U8 [R0+0x1], RZ ;  /* 0x000001ff00007387 */ /* 0x0001e40000100000 */
[----:B------:R-:W-:Y:S02]  /*1fd0*/  ISETP.GE.U32.AND.EX P1, PT, R3, R8, PT, P1 ;  /* 0x000000080300720c */ /* 0x000fe40003f26110 */
[----:B------:R0:W-:Y:S04]  /*1fe0*/  STL.U8 [R0+0x2], RZ ;  /* 0x000002ff00007387 */ /* 0x0001e80000100000 */
[----:B------:R0:W-:Y:S07]  /*1ff0*/  STL.U8 [R0+0x3], RZ ;  /* 0x000003ff00007387 */ /* 0x0001ee0000100000 */
[----:B------:R-:W-:Y:S05]  /*2000*/  @!P1 BRA `(.L_x_16) ;  /* 0xfffffffc00d89947 */ /* 0x000fea000383ffff */
.L_x_15:
[----:B------:R-:W-:Y:S05]  /*2010*/  BSYNC.RECONVERGENT B1 ;  /* 0x0000000000017941 */ /* 0x000fea0003800200 */
.L_x_14:
[----:B0-----:R-:W-:Y:S02]  /*2020*/  IADD3 R0, P3, PT, -R2, R9, RZ ;  /* 0x0000000902007210 */ /* 0x001fe40007f7e1ff */
[----:B------:R-:W-:Y:S02]  /*2030*/  ISETP.GT.U32.AND P2, PT, R9, R2, PT ;  /* 0x000000020900720c */ /* 0x000fe40003f44070 */
[----:B------:R-:W-:Y:S01]  /*2040*/  ISETP.LE.U32.AND P1, PT, R0, 0x1, PT ;  /* 0x000000010000780c */ /* 0x000fe20003f23070 */
[C---:B------:R-:W-:Y:S01]  /*2050*/  IMAD.X R0, R6.reuse, 0x1, ~R3, P3 ;  /* 0x0000000106007824 */ /* 0x040fe200018e0e03 */
[----:B------:R-:W-:-:S04]  /*2060*/  ISETP.GT.U32.AND.EX P2, PT, R6, R3, PT, P2 ;  /* 0x000000030600720c */ /* 0x000fc80003f44120 */
[----:B------:R-:W-:-:S13]  /*2070*/  ISETP.LE.U32.OR.EX P1, PT, R0, RZ, !P2, P1 ;  /* 0x000000ff0000720c */ /* 0x000fda0005723510 */
[C---:B------:R-:W-:Y:S01]  /*2080*/  @!P1 IMAD.IADD R8, R2.reuse, 0x1, R7 ;  /* 0x0000000102089824 */ /* 0x040fe200078e0207 */
[----:B------:R-:W-:Y:S02]  /*2090*/  @!P1 IADD3 R2, P3, PT, R2, 0x2, RZ ;  /* 0x0000000202029810 */ /* 0x000fe40007f7e0ff */
[----:B------:R-:W-:Y:S02]  /*20a0*/  @!P1 PLOP3.LUT P0, PT, PT, PT, PT, 0x8, 0x80 ;  /* 0x000000000080981c */ /* 0x000fe40003f0e170 */
[----:B------:R-:W-:Y:S01]  /*20b0*/  ISETP.LT.U32.AND P2, PT, R2, R9, PT ;  /* 0x000000090200720c */ /* 0x000fe20003f41070 */
[----:B------:R-:W-:Y:S01]  /*20c0*/  @!P1 IMAD.X R3, RZ, RZ, R3, P3 ;  /* 0x000000ffff039224 */ /* 0x000fe200018e0603 */
[----:B------:R0:W-:Y:S04]  /*20d0*/  @!P1 STL.U8 [R8], RZ ;  /* 0x000000ff08009387 */ /* 0x0001e80000100000 */
[----:B------:R-:W-:Y:S01]  /*20e0*/  ISETP.LT.U32.OR.EX P0, PT, R3, R6, P0, P2 ;  /* 0x000000060300720c */ /* 0x000fe20000701520 */
[----:B------:R0:W-:-:S12]  /*20f0*/  @!P1 STL.U8 [R8+0x1], RZ ;  /* 0x000001ff08009387 */ /* 0x0001d80000100000 */
[----:B------:R-:W-:-:S05]  /*2100*/  @P0 IMAD.IADD R0, R2, 0x1, R7 ;  /* 0x0000000102000824 */ /* 0x000fca00078e0207 */
[----:B------:R0:W-:Y:S02]  /*2110*/  @P0 STL.U8 [R0], RZ ;  /* 0x000000ff00000387 */ /* 0x0001e40000100000 */
.L_x_13:
[----:B------:R-:W-:Y:S05]  /*2120*/  BSYNC.RECONVERGENT B0 ;  /* 0x0000000000007941 */ /* 0x000fea0003800200 */
.L_x_12:
[----:B------:R-:W-:Y:S01]  /*2130*/  BSSY.RECONVERGENT B0, `(.L_x_17) ;  /* 0x0000107000007945 */ /* 0x000fe20003800200 */
[----:B------:R-:W-:Y:S01]  /*2140*/  LOP3.LUT R43, R25, 0xade682d1, RZ, 0x3c, !PT ;  /* 0xade682d1192b7812 */ /* 0x000fe200078e3cff */
[----:B0-----:R-:W-:Y:S01]  /*2150*/  IMAD.MOV.U32 R0, RZ, RZ, 0x7 ;  /* 0x00000007ff007424 */ /* 0x001fe200078e00ff */
        /* <DEDUP_REMOVED lines=8> */
[----:B------:R-:W-:Y:S02]  /*21e0*/  IMAD.MOV.U32 R66, RZ, RZ, 0x4be4294 ;  /* 0x04be4294ff427424 */ /* 0x000fe400078e00ff */
[----:B------:R-:W-:Y:S02]  /*21f0*/  IMAD.MOV.U32 R79, RZ, RZ, -0x1f83d9ac ;  /* 0xe07c2654ff4f7424 */ /* 0x000fe400078e00ff */
        /* <DEDUP_REMOVED lines=22> */
.L_x_18:
        /* <DEDUP_REMOVED lines=22> */
[----:B------:R-:W1:Y:S01]  /*24c0*/  LDC.U8 R38, c[0x3][R0+0x5] ;  /* 0x00c0014000267b82 */ /* 0x000e620000000000 */
[----:B0-----:R-:W-:-:S07]  /*24d0*/  IMAD R14, R14, 0x8, R1 ;  /* 0x000000080e0e7824 */ /* 0x001fce00078e0201 */
[----:B------:R-:W0:Y:S01]  /*24e0*/  LDC.U8 R40, c[0x3][R0+0x7] ;  /* 0x00c001c000287b82 */ /* 0x000e220000000000 */
[----:B------:R-:W5:Y:S07]  /*24f0*/  LDL.64 R22, [R14] ;  /* 0x000000000e167983 */ /* 0x000f6e0000100a00 */
[----:B------:R-:W5:Y:S01]  /*2500*/  LDC.U8 R2, c[0x3][R0+0x2] ;  /* 0x00c0008000027b82 */ /* 0x000f620000000000 */
[--C-:B--2---:R-:W-:Y:S02]  /*2510*/  IMAD R20, R18, 0x8, R1.reuse ;  /* 0x0000000812147824 */ /* 0x104fe400078e0201 */
[----:B---3--:R-:W-:-:S04]  /*2520*/  IMAD R18, R36, 0x8, R1 ;  /* 0x0000000824127824 */ /* 0x008fc800078e0201 */
[----:B------:R-:W2:Y:S01]  /*2530*/  LDL.64 R20, [R20] ;  /* 0x0000000014147983 */ /* 0x000ea20000100a00 */
[----:B------:R-:W3:Y:S03]  /*2540*/  LDC.U8 R6, c[0x3][R0+0x4] ;  /* 0x00c0010000067b82 */ /* 0x000ee60000000000 */
[----:B------:R-:W2:Y:S05]  /*2550*/  LDL.64 R18, [R18] ;  /* 0x0000000012127983 */ /* 0x000eaa0000100a00 */
[----:B------:R-:W3:Y:S08]  /*2560*/  LDC.U8 R36, c[0x3][R0+0x6] ;  /* 0x00c0018000247b82 */ /* 0x000ef00000000000 */
[----:B------:R-:W3:Y:S01]  /*2570*/  LDC.U8 R42, c[0x3][R0+0x8] ;  /* 0x00c00200002a7b82 */ /* 0x000ee20000000000 */
[----:B----4-:R-:W-:-:S06]  /*2580*/  IMAD R16, R8, 0x8, R1 ;  /* 0x0000000808107824 */ /* 0x010fcc00078e0201 */
[----:B------:R-:W4:Y:S01]  /*2590*/  LDL.64 R16, [R16] ;  /* 0x0000000010107983 */ /* 0x000f220000100a00 */
[----:B-1----:R-:W-:-:S06]  /*25a0*/  IMAD R15, R38, 0x8, R1 ;  /* 0x00000008260f7824 */ /* 0x002fcc00078e0201 */
[----:B------:R-:W4:Y:S01]  /*25b0*/  LDL.64 R14, [R15] ;  /* 0x000000000f0e7983 */ /* 0x000f220000100a00 */
[----:B0-----:R-:W-:-:S06]  /*25c0*/  IMAD R12, R40, 0x8, R1 ;  /* 0x00000008280c7824 */ /* 0x001fcc00078e0201 */
[----:B------:R-:W4:Y:S01]  /*25d0*/  LDL.64 R12, [R12] ;  /* 0x000000000c0c7983 */ /* 0x000f220000100a00 */
[----:B-----5:R-:W-:-:S06]  /*25e0*/  IMAD R10, R2, 0x8, R1 ;  /* 0x00000008020a7824 */ /* 0x020fcc00078e0201 */
[----:B------:R-:W5:Y:S01]  /*25f0*/  LDL.64 R10, [R10] ;  /* 0x000000000a0a7983 */ /* 0x000f620000100a00 */
[----:B---3--:R-:W-:-:S06]  /*2600*/  IMAD R8, R6, 0x8, R1 ;  /* 0x0000000806087824 */ /* 0x008fcc00078e0201 */
[----:B------:R-:W3:Y:S01]  /*2610*/  LDL.64 R8, [R8] ;  /* 0x0000000008087983 */ /* 0x000ee20000100a00 */
[----:B------:R-:W-:-:S06]  /*2620*/  IMAD R6, R36, 0x8, R1 ;  /* 0x0000000824067824 */ /* 0x000fcc00078e0201 */
[----:B------:R-:W3:Y:S01]  /*2630*/  LDL.64 R6, [R6] ;  /* 0x0000000006067983 */ /* 0x000ee20000100a00 */
[----:B------:R-:W-:-:S06]  /*2640*/  IMAD R2, R42, 0x8, R1 ;  /* 0x000000082a027824 */ /* 0x000fcc00078e0201 */
[----:B------:R-:W3:Y:S01]  /*2650*/  LDL.64 R2, [R2] ;  /* 0x0000000002027983 */ /* 0x000ee20000100a00 */
        /* <DEDUP_REMOVED lines=27> */
[----:B------:R-:W-:-:S02]  /*2810*/  LOP3.LUT R40, R79, R50, RZ, 0x3c, !PT ;  /* 0x000000324f287212 */ /* 0x000fc400078e3cff */
[----:B------:R-:W-:Y:S02]  /*2820*/  IADD3.X R34, PT, PT, R73, R54, R35, P2, P3 ;  /* 0x0000003649227210 */ /* 0x000fe400017e6423 */
[----:B------:R-:W-:Y:S02]  /*2830*/  IADD3.X R57, PT, PT, R57, R27, R31, P0, P1 ;  /* 0x0000001b39397210 */ /* 0x000fe400007e241f */
[----:B------:R-:W-:Y:S02]  /*2840*/  LOP3.LUT R55, R66, R49, RZ, 0x3c, !PT ;  /* 0x0000003142377212 */ /* 0x000fe400078e3cff */
[----:B------:R-:W-:Y:S02]  /*2850*/  IADD3 R51, P0, PT, R62, R40, RZ ;  /* 0x000000283e337210 */ /* 0x000fe40007f1e0ff */
[----:B------:R-:W-:Y:S02]  /*2860*/  LOP3.LUT R47, R77, R34, RZ, 0x3c, !PT ;  /* 0x000000224d2f7212 */ /* 0x000fe400078e3cff */
[----:B------:R-:W-:-:S02]  /*2870*/  LOP3.LUT R30, R41, R56, RZ, 0x3c, !PT ;  /* 0x00000038291e7212 */ /* 0x000fc400078e3cff */
[----:B------:R-:W-:Y:S01]  /*2880*/  LOP3.LUT R31, R28, R57, RZ, 0x3c, !PT ;  /* 0x000000391c1f7212 */ /* 0x000fe200078e3cff */
[----:B------:R-:W-:Y:S01]  /*2890*/  IMAD.X R53, R64, 0x1, R55, P0 ;  /* 0x0000000140357824 */ /* 0x000fe200000e0637 */
[----:B------:R-:W-:Y:S02]  /*28a0*/  LOP3.LUT R26, R45, R42, RZ, 0x3c, !PT ;  /* 0x0000002a2d1a7212 */ /* 0x000fe400078e3cff */
        /* <DEDUP_REMOVED lines=11> */
[----:B------:R-:W-:Y:S02]  /*2960*/  SHF.L.W.U32.HI R33, R31, 0x8, R38 ;  /* 0x000000081f217819 */ /* 0x000fe40000010e26 */
[----:B------:R-:W-:Y:S01]  /*2970*/  LOP3.LUT R32, R54, R43, RZ, 0x3c, !PT ;  /* 0x0000002b36207212 */ /* 0x000fe200078e3cff */
[----:B------:R-:W-:Y:S01]  /*2980*/  IMAD.X R54, R28, 0x1, R59, P0 ;  /* 0x000000011c367824 */ /* 0x000fe200000e063b */
[----:B------:R-:W-:Y:S02]  /*2990*/  SHF.L.W.U32.HI R31, R38, 0x8, R31 ;  /* 0x00000008261f7819 */ /* 0x000fe40000010e1f */
[----:B------:R-:W-:Y:S02]  /*29a0*/  IADD3 R49, P0, P1, R49, R33, R22 ;  /* 0x0000002131317210 */ /* 0x000fe4000791e016 */
[----:B------:R-:W-:Y:S02]  /*29b0*/  LOP3.LUT R35, R69, R41, RZ, 0x3c, !PT ;  /* 0x0000002945237212 */ /* 0x000fe400078e3cff */
[----:B------:R-:W-:-:S02]  /*29c0*/  LOP3.LUT R37, R37, R52, RZ, 0x3c, !PT ;  /* 0x0000003425257212 */ /* 0x000fc400078e3cff */
[----:B------:R-:W-:Y:S02]  /*29d0*/  LOP3.LUT R22, R27, R54, RZ, 0x3c, !PT ;  /* 0x000000361b167212 */ /* 0x000fe400078e3cff */
[----:B------:R-:W-:Y:S02]  /*29e0*/  IADD3.X R50, PT, PT, R50, R31, R23, P0, P1 ;  /* 0x0000001f32327210 */ /* 0x000fe400007e2417 */
[----:B------:R-:W-:Y:S02]  /*29f0*/  SHF.L.W.U32.HI R39, R35, 0x8, R32 ;  /* 0x0000000823277819 */ /* 0x000fe40000010e20 */
[----:B------:R-:W-:Y:S02]  /*2a00*/  SHF.L.W.U32.HI R23, R37, 0x1, R22 ;  /* 0x0000000125177819 */ /* 0x000fe40000010e16 */
[----:B------:R-:W-:Y:S02]  /*2a10*/  SHF.L.W.U32.HI R27, R22, 0x1, R37 ;  /* 0x00000001161b7819 */ /* 0x000fe40000010e25 */
[----:B------:R-:W-:-:S02]  /*2a20*/  LOP3.LUT R37, R55, R50, RZ, 0x3c, !PT ;  /* 0x0000003237257212 */ /* 0x000fc400078e3cff */
[----:B------:R-:W-:Y:S02]  /*2a30*/  SHF.L.W.U32.HI R35, R32, 0x8, R35 ;  /* 0x0000000820237819 */ /* 0x000fe40000010e23 */
[----:B--2---:R-:W-:Y:S02]  /*2a40*/  IADD3 R36, P2, P3, R36, R39, R20 ;  /* 0x0000002724247210 */ /* 0x004fe40007b5e014 */
[----:B------:R-:W-:Y:S02]  /*2a50*/  IADD3 R55, P0, PT, R26, R61, RZ ;  /* 0x0000003d1a377210 */ /* 0x000fe40007f1e0ff */
[----:B------:R-:W-:Y:S02]  /*2a60*/  LOP3.LUT R22, R40, R49, RZ, 0x3c, !PT ;  /* 0x0000003128167212 */ /* 0x000fe400078e3cff */
[----:B------:R-:W-:Y:S01]  /*2a70*/  IADD3.X R46, PT, PT, R34, R35, R21, P2, P3 ;  /* 0x00000023222e7210 */ /* 0x000fe200017e6415 */
[----:B------:R-:W-:Y:S01]  /*2a80*/  IMAD.X R58, R24, 0x1, R63, P0 ;  /* 0x00000001183a7824 */ /* 0x000fe200000e063f */
[----:B------:R-:W-:-:S02]  /*2a90*/  SHF.L.W.U32.HI R20, R37, 0x10, R22 ;  /* 0x0000001025147819 */ /* 0x000fc40000010e16 */
[----:B------:R-:W-:Y:S02]  /*2aa0*/  SHF.L.W.U32.HI R22, R22, 0x10, R37 ;  /* 0x0000001016167819 */ /* 0x000fe40000010e25 */
[----:B------:R-:W-:Y:S02]  /*2ab0*/  LOP3.LUT R21, R47, R36, RZ, 0x3c, !PT ;  /* 0x000000242f157212 */ /* 0x000fe400078e3cff */
[----:B------:R-:W-:Y:S02]  /*2ac0*/  LOP3.LUT R34, R45, R46, RZ, 0x3c, !PT ;  /* 0x0000002e2d227212 */ /* 0x000fe400078e3cff */
[----:B------:R-:W-:Y:S02]  /*2ad0*/  LOP3.LUT R37, R29, R55, RZ, 0x3c, !PT ;  /* 0x000000371d257212 */ /* 0x000fe400078e3cff */
[----:B------:R-:W-:Y:S02]  /*2ae0*/  IADD3 R45, P1, P2, R42, R27, R18 ;  /* 0x0000001b2a2d7210 */ /* 0x000fe40007a3e012 */
[----:B------:R-:W-:-:S02]  /*2af0*/  LOP3.LUT R38, R25, R58, RZ, 0x3c, !PT ;  /* 0x0000003a19267212 */ /* 0x000fc400078e3cff */
[----:B------:R-:W-:Y:S02]  /*2b00*/  IADD3 R29, P0, PT, R22, R51, RZ ;  /* 0x00000033161d7210 */ /* 0x000fe40007f1e0ff */
[----:B------:R-:W-:Y:S02]  /*2b10*/  SHF.L.W.U32.HI R18, R21, 0x10, R34 ;  /* 0x0000001015127819 */ /* 0x000fe40000010e22 */
[----:B------:R-:W-:Y:S02]  /*2b20*/  SHF.L.W.U32.HI R32, R34, 0x10, R21 ;  /* 0x0000001022207819 */ /* 0x000fe40000010e15 */
[----:B------:R-:W-:Y:S02]  /*2b30*/  IADD3.X R47, PT, PT, R44, R23, R19, P1, P2 ;  /* 0x000000172c2f7210 */ /* 0x000fe40000fe4413 */
[----:B------:R-:W-:Y:S02]  /*2b40*/  SHF.L.W.U32.HI R19, R37, 0x1, R38 ;  /* 0x0000000125137819 */ /* 0x000fe40000010e26 */
[----:B------:R-:W-:Y:S01]  /*2b50*/  SHF.L.W.U32.HI R21, R38, 0x1, R37 ;  /* 0x0000000126157819 */ /* 0x000fe20000010e25 */
[----:B------:R-:W-:Y:S01]  /*2b60*/  IMAD.X R37, R20, 0x1, R53, P0 ;  /* 0x0000000114257824 */ /* 0x000fe200000e0635 */
[----:B------:R-:W-:-:S02]  /*2b70*/  IADD3 R38, P0, PT, R18, R41, RZ ;  /* 0x0000002912267210 */ /* 0x000fc40007f1e0ff */
[----:B------:R-:W-:Y:S02]  /*2b80*/  LOP3.LUT R40, R32, R47, RZ, 0x3c, !PT ;  /* 0x0000002f20287212 */ /* 0x000fe400078e3cff */
[----:B------:R-:W-:Y:S01]  /*2b90*/  LOP3.LUT R42, R18, R45, RZ, 0x3c, !PT ;  /* 0x0000002d122a7212 */ /* 0x000fe200078e3cff */
[----:B------:R-:W-:Y:S01]  /*2ba0*/  IMAD.X R44, R32, 0x1, R43, P0 ;  /* 0x00000001202c7824 */ /* 0x000fe200000e062b */
[-C--:B------:R-:W-:Y:S02]  /*2bb0*/  IADD3 R40, P1, PT, R40, R29.reuse, RZ ;  /* 0x0000001d28287210 */ /* 0x080fe40007f3e0ff */
[----:B------:R-:W-:Y:S02]  /*2bc0*/  LOP3.LUT R25, R33, R29, RZ, 0x3c, !PT ;  /* 0x0000001d21197212 */ /* 0x000fe400078e3cff */
[----:B------:R-:W-:Y:S01]  /*2bd0*/  LOP3.LUT R48, R31, R37, RZ, 0x3c, !PT ;  /* 0x000000251f307212 */ /* 0x000fe200078e3cff */
[----:B------:R-:W-:Y:S01]  /*2be0*/  IMAD.X R42, R42, 0x1, R37, P1 ;  /* 0x000000012a2a7824 */ /* 0x000fe200008e0625 */
[----:B------:R-:W-:-:S02]  /*2bf0*/  LOP3.LUT R33, R39, R38, RZ, 0x3c, !PT ;  /* 0x0000002627217212 */ /* 0x000fc400078e3cff */
[----:B------:R-:W-:Y:S02]  /*2c00*/  SHF.L.W.U32.HI R29, R48, 0x1, R25 ;  /* 0x00000001301d7819 */ /* 0x000fe40000010e19 */
[----:B------:R-:W-:Y:S02]  /*2c10*/  LOP3.LUT R34, R35, R44, RZ, 0x3c, !PT ;  /* 0x0000002c23227212 */ /* 0x000fe400078e3cff */
[----:B------:R-:W-:Y:S02]  /*2c20*/  SHF.L.W.U32.HI R25, R25, 0x1, R48 ;  /* 0x0000000119197819 */ /* 0x000fe40000010e30 */
[----:B----4-:R-:W-:Y:S02]  /*2c30*/  IADD3 R41, P0, P2, R56, R29, R16 ;  /* 0x0000001d38297210 */ /* 0x010fe40007a1e010 */
[----:B------:R-:W-:Y:S02]  /*2c40*/  SHF.L.W.U32.HI R31, R33, 0x1, R34 ;  /* 0x00000001211f7819 */ /* 0x000fe40000010e22 */
[----:B------:R-:W-:-:S02]  /*2c50*/  SHF.L.W.U32.HI R33, R34, 0x1, R33 ;  /* 0x0000000122217819 */ /* 0x000fc40000010e21 */
[----:B------:R-:W-:Y:S02]  /*2c60*/  LOP3.LUT R16, R27, R40, RZ, 0x3c, !PT ;  /* 0x000000281b107212 */ /* 0x000fe400078e3cff */
[----:B------:R-:W-:Y:S02]  /*2c70*/  LOP3.LUT R23, R23, R42, RZ, 0x3c, !PT ;  /* 0x0000002a17177212 */ /* 0x000fe400078e3cff */
[----:B------:R-:W-:Y:S02]  /*2c80*/  IADD3.X R43, PT, PT, R57, R25, R17, P0, P2 ;  /* 0x00000019392b7210 */ /* 0x000fe400007e4411 */
[----:B------:R-:W-:Y:S02]  /*2c90*/  IADD3 R37, P0, P1, R49, R33, R14 ;  /* 0x0000002131257210 */ /* 0x000fe4000791e00e */
[----:B------:R-:W-:Y:S02]  /*2ca0*/  SHF.L.W.U32.HI R17, R23, 0x8, R16 ;  /* 0x0000000817117819 */ /* 0x000fe40000010e10 */
[----:B------:R-:W-:-:S02]  /*2cb0*/  SHF.L.W.U32.HI R23, R16, 0x8, R23 ;  /* 0x0000000810177819 */ /* 0x000fc40000010e17 */
[----:B------:R-:W-:Y:S02]  /*2cc0*/  IADD3 R27, P2, P3, R36, R21, R12 ;  /* 0x00000015241b7210 */ /* 0x000fe40007b5e00c */
[----:B------:R-:W-:Y:S02]  /*2cd0*/  IADD3.X R39, PT, PT, R50, R31, R15, P0, P1 ;  /* 0x0000001f32277210 */ /* 0x000fe400007e240f */
[----:B------:R-:W-:Y:S02]  /*2ce0*/  LOP3.LUT R36, R24, R43, RZ, 0x3c, !PT ;  /* 0x0000002b18247212 */ /* 0x000fe400078e3cff */
[----:B-----5:R-:W-:Y:S02]  /*2cf0*/  IADD3 R48, P0, P1, R45, R23, R10 ;  /* 0x000000172d307210 */ /* 0x020fe4000791e00a */
[----:B------:R-:W-:Y:S02]  /*2d00*/  IADD3.X R35, PT, PT, R46, R19, R13, P2, P3 ;  /* 0x000000132e237210 */ /* 0x000fe400017e640d */
[----:B------:R-:W-:-:S02]  /*2d10*/  IADD3 R36, P2, PT, R36, R38, RZ ;  /* 0x0000002624247210 */ /* 0x000fc40007f5e0ff */
[----:B------:R-:W-:Y:S02]  /*2d20*/  IADD3.X R49, PT, PT, R47, R17, R11, P0, P1 ;  /* 0x000000112f317210 */ /* 0x000fe400007e240b */
[----:B------:R-:W-:Y:S02]  /*2d30*/  LOP3.LUT R38, R26, R41, RZ, 0x3c, !PT ;  /* 0x000000291a267212 */ /* 0x000fe400078e3cff */
[----:B------:R-:W-:Y:S02]  /*2d40*/  LOP3.LUT R34, R28, R39, RZ, 0x3c, !PT ;  /* 0x000000271c227212 */ /* 0x000fe400078e3cff */
[----:B------:R-:W-:Y:S02]  /*2d50*/  LOP3.LUT R32, R48, R32, R47, 0x96, !PT ;  /* 0x0000002030207212 */ /* 0x000fe400078e962f */
[----:B------:R-:W-:Y:S01]  /*2d60*/  LOP3.LUT R15, R49, R18, R45, 0x96, !PT ;  /* 0x00000012310f7212 */ /* 0x000fe200078e962d */
[----:B------:R-:W-:Y:S01]  /*2d70*/  IMAD.X R38, R38, 0x1, R44, P2 ;  /* 0x0000000126267824 */ /* 0x000fe200010e062c */
[----:B------:R-:W-:-:S02]  /*2d80*/  LOP3.LUT R12, R20, R35, RZ, 0x3c, !PT ;  /* 0x00000023140c7212 */ /* 0x000fc400078e3cff */
[----:B------:R-:W-:Y:S02]  /*2d90*/  IADD3 R34, P2, PT, R34, R55, RZ ;  /* 0x0000003722227210 */ /* 0x000fe40007f5e0ff */
[----:B------:R-:W-:Y:S02]  /*2da0*/  LOP3.LUT R18, R30, R37, RZ, 0x3c, !PT ;  /* 0x000000251e127212 */ /* 0x000fe400078e3cff */
[----:B------:R-:W-:Y:S02]  /*2db0*/  SHF.L.W.U32.HI R75, R32, 0x10, R15 ;  /* 0x00000010204b7819 */ /* 0x000fe40000010e0f */
[----:B------:R-:W-:Y:S02]  /*2dc0*/  IADD3 R12, P3, PT, R12, R52, RZ ;  /* 0x000000340c0c7210 */ /* 0x000fe40007f7e0ff */
[----:B------:R-:W-:Y:S01]  /*2dd0*/  LOP3.LUT R14, R22, R27, RZ, 0x3c, !PT ;  /* 0x0000001b160e7212 */ /* 0x000fe200078e3cff */
[----:B------:R-:W-:Y:S01]  /*2de0*/  IMAD.X R18, R18, 0x1, R58, P2 ;  /* 0x0000000112127824 */ /* 0x000fe200010e063a */
[----:B------:R-:W-:-:S02]  /*2df0*/  SHF.L.W.U32.HI R77, R15, 0x10, R32 ;  /* 0x000000100f4d7819 */ /* 0x000fc40000010e20 */
[----:B------:R-:W-:Y:S01]  /*2e00*/  IADD3 R62, P0, PT, R75, R40, RZ ;  /* 0x000000284b3e7210 */ /* 0x000fe20007f1e0ff */
[----:B------:R-:W-:Y:S01]  /*2e10*/  IMAD.X R14, R14, 0x1, R54, P3 ;  /* 0x000000010e0e7824 */ /* 0x000fe200018e0636 */
[----:B------:R-:W-:Y:S02]  /*2e20*/  LOP3.LUT R13, R29, R36, RZ, 0x3c, !PT ;  /* 0x000000241d0d7212 */ /* 0x000fe400078e3cff */
[----:B------:R-:W-:Y:S01]  /*2e30*/  LOP3.LUT R10, R25, R38, RZ, 0x3c, !PT ;  /* 0x00000026190a7212 */ /* 0x000fe200078e3cff */
[----:B------:R-:W-:Y:S01]  /*2e40*/  IMAD.X R64, R77, 0x1, R42, P0 ;  /* 0x000000014d407824 */ /* 0x000fe200000e062a */
[----:B------:R-:W-:Y:S02]  /*2e50*/  LOP3.LUT R33, R33, R34, RZ, 0x3c, !PT ;  /* 0x0000002221217212 */ /* 0x000fe400078e3cff */
[----:B------:R-:W-:Y:S02]  /*2e60*/  SHF.L.W.U32.HI R11, R10, 0x8, R13 ;  /* 0x000000080a0b7819 */ /* 0x000fe40000010e0d */
[----:B------:R-:W-:-:S02]  /*2e70*/  LOP3.LUT R16, R31, R18, RZ, 0x3c, !PT ;  /* 0x000000121f107212 */ /* 0x000fc400078e3cff */
[----:B------:R-:W-:Y:S02]  /*2e80*/  SHF.L.W.U32.HI R13, R13, 0x8, R10 ;  /* 0x000000080d0d7819 */ /* 0x000fe40000010e0a */
[----:B------:R-:W-:Y:S02]  /*2e90*/  LOP3.LUT R10, R21, R12, RZ, 0x3c, !PT ;  /* 0x0000000c150a7212 */ /* 0x000fe400078e3cff */
[----:B------:R-:W-:Y:S02]  /*2ea0*/  LOP3.LUT R25, R19, R14, RZ, 0x3c, !PT ;  /* 0x0000000e13197212 */ /* 0x000fe400078e3cff */
[----:B------:R-:W-:Y:S02]  /*2eb0*/  SHF.L.W.U32.HI R15, R16, 0x8, R33 ;  /* 0x00000008100f7819 */ /* 0x000fe40000010e21 */
[----:B------:R-:W-:Y:S02]  /*2ec0*/  SHF.L.W.U32.HI R19, R33, 0x8, R16 ;  /* 0x0000000821137819 */ /* 0x000fe40000010e10 */
[----:B------:R-:W-:-:S02]  /*2ed0*/  LOP3.LUT R16, R17, R64, RZ, 0x3c, !PT ;  /* 0x0000004011107212 */ /* 0x000fc400078e3cff */
[----:B---3--:R-:W-:Y:S02]  /*2ee0*/  IADD3 R51, P0, P1, R41, R13, R8 ;  /* 0x0000000d29337210 */ /* 0x008fe4000791e008 */
[----:B------:R-:W-:Y:S02]  /*2ef0*/  SHF.L.W.U32.HI R17, R10, 0x8, R25 ;  /* 0x000000080a117819 */ /* 0x000fe40000010e19 */
[----:B------:R-:W-:Y:S02]  /*2f00*/  IADD3.X R53, PT, PT, R43, R11, R9, P0, P1 ;  /* 0x0000000b2b357210 */ /* 0x000fe400007e2409 */
[----:B------:R-:W-:Y:S02]  /*2f10*/  SHF.L.W.U32.HI R21, R25, 0x8, R10 ;  /* 0x0000000819157819 */ /* 0x000fe40000010e0a */
[----:B------:R-:W-:Y:S02]  /*2f20*/  IADD3 R55, P2, P3, R37, R19, R6 ;  /* 0x0000001325377210 */ /* 0x000fe40007b5e006 */
[----:B------:R-:W-:-:S02]  /*2f30*/  IADD3 R71, P0, P1, R27, R17, R2 ;  /* 0x000000111b477210 */ /* 0x000fc4000791e002 */
[----:B------:R-:W-:Y:S02]  /*2f40*/  IADD3.X R67, PT, PT, R39, R15, R7, P2, P3 ;  /* 0x0000000f27437210 */ /* 0x000fe400017e6407 */
[----:B------:R-:W-:Y:S02]  /*2f50*/  IADD3.X R73, PT, PT, R35, R21, R3, P0, P1 ;  /* 0x0000001523497210 */ /* 0x000fe400007e2403 */
[----:B------:R-:W-:Y:S02]  /*2f60*/  LOP3.LUT R24, R51, R24, R43, 0x96, !PT ;  /* 0x0000001833187212 */ /* 0x000fe400078e962b */
[----:B------:R-:W-:Y:S02]  /*2f70*/  LOP3.LUT R9, R53, R26, R41, 0x96, !PT ;  /* 0x0000001a35097212 */ /* 0x000fe400078e9629 */
[----:B------:R-:W-:Y:S02]  /*2f80*/  LOP3.LUT R28, R55, R28, R39, 0x96, !PT ;  /* 0x0000001c371c7212 */ /* 0x000fe400078e9627 */
[----:B------:R-:W-:-:S02]  /*2f90*/  LOP3.LUT R7, R67, R30, R37, 0x96, !PT ;  /* 0x0000001e43077212 */ /* 0x000fc400078e9625 */
[----:B------:R-:W-:Y:S02]  /*2fa0*/  LOP3.LUT R20, R71, R20, R35, 0x96, !PT ;  /* 0x0000001447147212 */ /* 0x000fe400078e9623 */
[----:B------:R-:W-:Y:S02]  /*2fb0*/  LOP3.LUT R3, R73, R22, R27, 0x96, !PT ;  /* 0x0000001649037212 */ /* 0x000fe400078e961b */
[----:B------:R-:W-:Y:S02]  /*2fc0*/  SHF.L.W.U32.HI R43, R24, 0x10, R9 ;  /* 0x00000010182b7819 */ /* 0x000fe40000010e09 */
[----:B------:R-:W-:Y:S02]  /*2fd0*/  SHF.L.W.U32.HI R39, R28, 0x10, R7 ;  /* 0x000000101c277819 */ /* 0x000fe40000010e07 */
[----:B------:R-:W-:Y:S02]  /*2fe0*/  SHF.L.W.U32.HI R66, R20, 0x10, R3 ;  /* 0x0000001014427819 */ /* 0x000fe40000010e03 */
[----:B------:R-:W-:-:S02]  /*2ff0*/  ISETP.NE.AND P0, PT, R68, 0xc, PT ;  /* 0x0000000c4400780c */ /* 0x000fc40003f05270 */
[----:B------:R-:W-:Y:S02]  /*3000*/  SHF.L.W.U32.HI R45, R9, 0x10, R24 ;  /* 0x00000010092d7819 */ /* 0x000fe40000010e18 */
[----:B------:R-:W-:Y:S02]  /*3010*/  SHF.L.W.U32.HI R41, R7, 0x10, R28 ;  /* 0x0000001007297819 */ /* 0x000fe40000010e1c */
[----:B------:R-:W-:Y:S02]  /*3020*/  SHF.L.W.U32.HI R79, R3, 0x10, R20 ;  /* 0x00000010034f7819 */ /* 0x000fe40000010e14 */
[----:B------:R-:W-:Y:S02]  /*3030*/  IADD3 R58, P1, PT, R43, R36, RZ ;  /* 0x000000242b3a7210 */ /* 0x000fe40007f3e0ff */
[----:B------:R-:W-:Y:S02]  /*3040*/  IADD3 R74, P2, PT, R39, R34, RZ ;  /* 0x00000022274a7210 */ /* 0x000fe40007f5e0ff */
[----:B------:R-:W-:Y:S01]  /*3050*/  IADD3 R70, P3, PT, R66, R12, RZ ;  /* 0x0000000c42467210 */ /* 0x000fe20007f7e0ff */
[----:B------:R-:W-:-:S02]  /*3060*/  IMAD.X R60, R45, 0x1, R38, P1 ;  /* 0x000000012d3c7824 */ /* 0x000fc400008e0626 */
[----:B------:R-:W-:Y:S02]  /*3070*/  IMAD.X R76, R41, 0x1, R18, P2 ;  /* 0x00000001294c7824 */ /* 0x000fe400010e0612 */
[----:B------:R-:W-:Y:S01]  /*3080*/  IMAD.X R72, R79, 0x1, R14, P3 ;  /* 0x000000014f487824 */ /* 0x000fe200018e060e */
[----:B------:R-:W-:Y:S02]  /*3090*/  LOP3.LUT R23, R23, R62, RZ, 0x3c, !PT ;  /* 0x0000003e17177212 */ /* 0x000fe400078e3cff */
[----:B------:R-:W-:Y:S02]  /*30a0*/  LOP3.LUT R13, R13, R58, RZ, 0x3c, !PT ;  /* 0x0000003a0d0d7212 */ /* 0x000fe400078e3cff */
[----:B------:R-:W-:Y:S02]  /*30b0*/  LOP3.LUT R19, R19, R74, RZ, 0x3c, !PT ;  /* 0x0000004a13137212 */ /* 0x000fe400078e3cff */
[----:B------:R-:W-:Y:S02]  /*30c0*/  LOP3.LUT R8, R11, R60, RZ, 0x3c, !PT ;  /* 0x0000003c0b087212 */ /* 0x000fe400078e3cff */
[----:B------:R-:W-:-:S02]  /*30d0*/  LOP3.LUT R17, R17, R70, RZ, 0x3c, !PT ;  /* 0x0000004611117212 */ /* 0x000fc400078e3cff */
[----:B------:R-:W-:Y:S02]  /*30e0*/  LOP3.LUT R6, R15, R76, RZ, 0x3c, !PT ;  /* 0x0000004c0f067212 */ /* 0x000fe400078e3cff */
[----:B------:R-:W-:Y:S01]  /*30f0*/  LOP3.LUT R2, R21, R72, RZ, 0x3c, !PT ;  /* 0x0000004815027212 */ /* 0x000fe200078e3cff */
[----:B------:R-:W-:Y:S01]  /*3100*/  VIADD R0, R0, 0x10 ;  /* 0x0000001000007836 */ /* 0x000fe20000000000 */
[----:B------:R-:W-:Y:S02]  /*3110*/  SHF.L.W.U32.HI R50, R23, 0x1, R16 ;  /* 0x0000000117327819 */ /* 0x000fe40000010e10 */
[----:B------:R-:W-:Y:S02]  /*3120*/  SHF.L.W.U32.HI R47, R16, 0x1, R23 ;  /* 0x00000001102f7819 */ /* 0x000fe40000010e17 */
[----:B------:R-:W-:Y:S02]  /*3130*/  SHF.L.W.U32.HI R52, R13, 0x1, R8 ;  /* 0x000000010d347819 */ /* 0x000fe40000010e08 */
[----:B------:R-:W-:-:S02]  /*3140*/  SHF.L.W.U32.HI R65, R8, 0x1, R13 ;  /* 0x0000000108417819 */ /* 0x000fc40000010e0d */
[----:B------:R-:W-:Y:S02]  /*3150*/  SHF.L.W.U32.HI R54, R19, 0x1, R6 ;  /* 0x0000000113367819 */ /* 0x000fe40000010e06 */
[----:B------:R-:W-:Y:S02]  /*3160*/  SHF.L.W.U32.HI R69, R6, 0x1, R19 ;  /* 0x0000000106457819 */ /* 0x000fe40000010e13 */
[----:B------:R-:W-:Y:S02]  /*3170*/  SHF.L.W.U32.HI R46, R17, 0x1, R2 ;  /* 0x00000001112e7819 */ /* 0x000fe40000010e02 */
[----:B------:R-:W-:Y:S01]  /*3180*/  SHF.L.W.U32.HI R37, R2, 0x1, R17 ;  /* 0x0000000102257819 */ /* 0x000fe20000010e11 */
[----:B------:R-:W-:Y:S06]  /*3190*/  @P0 BRA `(.L_x_18) ;  /* 0xfffffff000700947 */ /* 0x000fec000383ffff */
[----:B------:R-:W-:Y:S05]  /*31a0*/  BSYNC.RECONVERGENT B0 ;  /* 0x0000000000007941 */ /* 0x000fea0003800200 */
.L_x_17:
[----:B------:R-:W-:Y:S02]  /*31b0*/  LOP3.LUT R225, R225, R74, R48, 0x96, !PT ;  /* 0x0000004ae1e17212 */ /* 0x000fe400078e9630 */
[----:B------:R-:W-:Y:S02]  /*31c0*/  LOP3.LUT R208, R208, R76, R49, 0x96, !PT ;  /* 0x0000004cd0d07212 */ /* 0x000fe400078e9631 */
[----:B------:R-:W-:Y:S02]  /*31d0*/  LOP3.LUT R224, R224, R70, R51, 0x96, !PT ;  /* 0x00000046e0e07212 */ /* 0x000fe400078e9633 */
[C-C-:B------:R-:W-:Y:S02]  /*31e0*/  SHF.R.U64 R0, R225.reuse, 0x8, R208.reuse ;  /* 0x00000008e1007819 */ /* 0x140fe400000012d0 */
[----:B------:R-:W-:Y:S02]  /*31f0*/  SHF.R.U64 R2, R225, 0x18, R208 ;  /* 0x00000018e1027819 */ /* 0x000fe400000012d0 */
[----:B------:R-:W-:-:S02]  /*3200*/  LOP3.LUT R209, R209, R72, R53, 0x96, !PT ;  /* 0x00000048d1d17212 */ /* 0x000fc400078e9635 */
[----:B------:R-:W-:Y:S02]  /*3210*/  PRMT R40, R0, 0x7610, R40 ;  /* 0x0000761000287816 */ /* 0x000fe40000000028 */
[--C-:B------:R-:W-:Y:S02]  /*3220*/  SHF.R.U64 R0, R225, 0x10, R208.reuse ;  /* 0x00000010e1007819 */ /* 0x100fe400000012d0 */
[--C-:B------:R-:W-:Y:S01]  /*3230*/  SHF.R.U32.HI R3, RZ, 0x8, R208.reuse ;  /* 0x00000008ff037819 */ /* 0x100fe200000116d0 */
[----:B------:R0:W-:Y:S01]  /*3240*/  STL.S16 [R1+0x850], R40 ;  /* 0x0008502801007387 */ /* 0x0001e20000100600 */
[----:B------:R-:W-:Y:S02]  /*3250*/  SHF.R.U32.HI R6, RZ, 0x10, R208 ;  /* 0x00000010ff067819 */ /* 0x000fe400000116d0 */
[----:B------:R-:W-:Y:S02]  /*3260*/  PRMT R36, R2, 0x7610, R36 ;  /* 0x0000761002247816 */ /* 0x000fe40000000024 */
[----:B------:R-:W-:-:S02]  /*3270*/  SHF.R.U64 R2, R224, 0x8, R209 ;  /* 0x00000008e0027819 */ /* 0x000fc400000012d1 */
[----:B------:R-:W-:Y:S01]  /*3280*/  PRMT R38, R0, 0x7610, R38 ;  /* 0x0000761000267816 */ /* 0x000fe20000000026 */
[----:B------:R0:W-:Y:S01]  /*3290*/  STL.S16 [R1+0x848], R36 ;  /* 0x0008482401007387 */ /* 0x0001e20000100600 */
[----:B------:R-:W-:Y:S02]  /*32a0*/  PRMT R35, R3, 0x7610, R35 ;  /* 0x0000761003237816 */ /* 0x000fe40000000023 */
[----:B------:R-:W-:Y:S01]  /*32b0*/  PRMT R34, R6, 0x7610, R34 ;  /* 0x0000761006227816 */ /* 0x000fe20000000022 */
[----:B------:R0:W-:Y:S01]  /*32c0*/  STL.S16 [R1+0x84c], R38 ;  /* 0x00084c2601007387 */ /* 0x0001e20000100600 */
[----:B------:R-:W-:Y:S02]  /*32d0*/  SHF.R.U32.HI R0, RZ, 0x18, R208 ;  /* 0x00000018ff007819 */ /* 0x000fe400000116d0 */
[C-C-:B------:R-:W-:Y:S01]  /*32e0*/  SHF.R.U64 R3, R224.reuse, 0x10, R209.reuse ;  /* 0x00000010e0037819 */ /* 0x140fe200000012d1 */
[----:B------:R0:W-:Y:S01]  /*32f0*/  STL.S16 [R1+0x844], R35 ;  /* 0x0008442301007387 */ /* 0x0001e20000100600 */
[----:B------:R-:W-:-:S02]  /*3300*/  SHF.R.U64 R6, R224, 0x18, R209 ;  /* 0x00000018e0067819 */ /* 0x000fc400000012d1 */
[----:B------:R-:W-:Y:S01]  /*3310*/  LOP3.LUT R210, R210, R62, R55, 0x96, !PT ;  /* 0x0000003ed2d27212 */ /* 0x000fe200078e9637 */
[----:B------:R0:W-:Y:S01]  /*3320*/  STL.S16 [R1+0x840], R34 ;  /* 0x0008402201007387 */ /* 0x0001e20000100600 */
[----:B------:R-:W-:Y:S02]  /*3330*/  LOP3.LUT R211, R211, R64, R67, 0x96, !PT ;  /* 0x00000040d3d37212 */ /* 0x000fe400078e9643 */
[----:B------:R-:W-:Y:S02]  /*3340*/  PRMT R32, R2, 0x7610, R32 ;  /* 0x0000761002207816 */ /* 0x000fe40000000020 */
[----:B------:R-:W-:Y:S02]  /*3350*/  SHF.R.U32.HI R2, RZ, 0x10, R209 ;  /* 0x00000010ff027819 */ /* 0x000fe400000116d1 */
[----:B------:R-:W-:Y:S01]  /*3360*/  PRMT R33, R0, 0x7610, R33 ;  /* 0x0000761000217816 */ /* 0x000fe20000000021 */
[----:B------:R0:W-:Y:S01]  /*3370*/  STL.S16 [R1+0x838], R32 ;  /* 0x0008382001007387 */ /* 0x0001e20000100600 */
[----:B------:R-:W-:-:S02]  /*3380*/  PRMT R31, R3, 0x7610, R31 ;  /* 0x00007610031f7816 */ /* 0x000fc4000000001f */
[----:B------:R-:W-:Y:S01]  /*3390*/  PRMT R30, R6, 0x7610, R30 ;  /* 0x00007610061e7816 */ /* 0x000fe2000000001e */
[----:B------:R0:W-:Y:S01]  /*33a0*/  STL.S16 [R1+0x83c], R33 ;  /* 0x00083c2101007387 */ /* 0x0001e20000100600 */
[--C-:B------:R-:W-:Y:S02]  /*33b0*/  SHF.R.U32.HI R0, RZ, 0x8, R209.reuse ;  /* 0x00000008ff007819 */ /* 0x100fe400000116d1 */
[----:B------:R-:W-:Y:S01]  /*33c0*/  SHF.R.U32.HI R3, RZ, 0x18, R209 ;  /* 0x00000018ff037819 */ /* 0x000fe200000116d1 */
[----:B------:R0:W-:Y:S01]  /*33d0*/  STL.S16 [R1+0x834], R31 ;  /* 0x0008341f01007387 */ /* 0x0001e20000100600 */
[--C-:B------:R-:W-:Y:S02]  /*33e0*/  SHF.R.U64 R6, R210, 0x8, R211.reuse ;  /* 0x00000008d2067819 */ /* 0x100fe400000012d3 */
[----:B------:R-:W-:Y:S01]  /*33f0*/  PRMT R28, R2, 0x7610, R28 ;  /* 0x00007610021c7816 */ /* 0x000fe2000000001c */
[----:B------:R0:W-:Y:S01]  /*3400*/  STL.S16 [R1+0x830], R30 ;  /* 0x0008301e01007387 */ /* 0x0001e20000100600 */
[----:B------:R-:W-:-:S02]  /*3410*/  SHF.R.U64 R2, R210, 0x18, R211 ;  /* 0x00000018d2027819 */ /* 0x000fc400000012d3 */
[----:B------:R-:W-:Y:S01]  /*3420*/  LOP3.LUT R212, R212, R58, R71, 0x96, !PT ;  /* 0x0000003ad4d47212 */ /* 0x000fe200078e9647 */
[----:B------:R0:W-:Y:S01]  /*3430*/  STL.S16 [R1+0x828], R28 ;  /* 0x0008281c01007387 */ /* 0x0001e20000100600 */
[----:B------:R-:W-:Y:S02]  /*3440*/  LOP3.LUT R213, R213, R60, R73, 0x96, !PT ;  /* 0x0000003cd5d57212 */ /* 0x000fe400078e9649 */
[----:B------:R-:W-:Y:S02]  /*3450*/  PRMT R29, R0, 0x7610, R29 ;  /* 0x00007610001d7816 */ /* 0x000fe4000000001d */
[----:B------:R-:W-:Y:S02]  /*3460*/  PRMT R27, R3, 0x7610, R27 ;  /* 0x00007610031b7816 */ /* 0x000fe4000000001b */
[----:B------:R-:W-:Y:S01]  /*3470*/  PRMT R26, R6, 0x7610, R26 ;  /* 0x00007610061a7816 */ /* 0x000fe2000000001a */
[----:B------:R0:W-:Y:S01]  /*3480*/  STL.S16 [R1+0x82c], R29 ;  /* 0x00082c1d01007387 */ /* 0x0001e20000100600 */
[----:B------:R-:W-:-:S02]  /*3490*/  SHF.R.U64 R0, R210, 0x10, R211 ;  /* 0x00000010d2007819 */ /* 0x000fc400000012d3 */
[--C-:B------:R-:W-:Y:S01]  /*34a0*/  SHF.R.U32.HI R3, RZ, 0x8, R211.reuse ;  /* 0x00000008ff037819 */ /* 0x100fe200000116d3 */
[----:B------:R0:W-:Y:S01]  /*34b0*/  STL.S16 [R1+0x824], R27 ;  /* 0x0008241b01007387 */ /* 0x0001e20000100600 */
[----:B------:R-:W-:Y:S02]  /*34c0*/  SHF.R.U32.HI R6, RZ, 0x10, R211 ;  /* 0x00000010ff067819 */ /* 0x000fe400000116d3 */
[----:B------:R-:W-:Y:S01]  /*34d0*/  PRMT R24, R2, 0x7610, R24 ;  /* 0x0000761002187816 */ /* 0x000fe20000000018 */
[----:B------:R0:W-:Y:S01]  /*34e0*/  STL.S16 [R1+0x820], R26 ;  /* 0x0008201a01007387 */ /* 0x0001e20000100600 */
[----:B------:R-:W-:Y:S02]  /*34f0*/  SHF.R.U64 R2, R212, 0x8, R213 ;  /* 0x00000008d4027819 */ /* 0x000fe400000012d5 */
[----:B------:R-:W-:Y:S01]  /*3500*/  PRMT R25, R0, 0x7610, R25 ;  /* 0x0000761000197816 */ /* 0x000fe20000000019 */
[----:B------:R0:W-:Y:S01]  /*3510*/  STL.S16 [R1+0x818], R24 ;  /* 0x0008181801007387 */ /* 0x0001e20000100600 */
[----:B------:R-:W-:-:S02]  /*3520*/  PRMT R23, R3, 0x7610, R23 ;  /* 0x0000761003177816 */ /* 0x000fc40000000017 */
[----:B------:R-:W-:Y:S01]  /*3530*/  PRMT R22, R6, 0x7610, R22 ;  /* 0x0000761006167816 */ /* 0x000fe20000000016 */
[----:B------:R0:W-:Y:S01]  /*3540*/  STL.S16 [R1+0x81c], R25 ;  /* 0x00081c1901007387 */ /* 0x0001e20000100600 */
[----:B------:R-:W-:Y:S02]  /*3550*/  SHF.R.U32.HI R0, RZ, 0x18, R211 ;  /* 0x00000018ff007819 */ /* 0x000fe400000116d3 */
[C-C-:B------:R-:W-:Y:S01]  /*3560*/  SHF.R.U64 R3, R212.reuse, 0x10, R213.reuse ;  /* 0x00000010d4037819 */ /* 0x140fe200000012d5 */
[----:B------:R0:W-:Y:S01]  /*3570*/  STL.S16 [R1+0x814], R23 ;  /* 0x0008141701007387 */ /* 0x0001e20000100600 */
[----:B------:R-:W-:Y:S02]  /*3580*/  SHF.R.U64 R6, R212, 0x18, R213 ;  /* 0x00000018d4067819 */ /* 0x000fe400000012d5 */
[----:B------:R-:W-:Y:S01]  /*3590*/  PRMT R18, R2, 0x7610, R18 ;  /* 0x0000761002127816 */ /* 0x000fe20000000012 */
[----:B------:R0:W-:Y:S01]  /*35a0*/  STL.S16 [R1+0x810], R22 ;  /* 0x0008101601007387 */ /* 0x0001e20000100600 */
[----:B------:R-:W-:-:S02]  /*35b0*/  MOV R2, 0x8 ;  /* 0x0000000800027802 */ /* 0x000fc40000000f00 */
[----:B------:R-:W-:Y:S01]  /*35c0*/  PRMT R19, R0, 0x7610, R19 ;  /* 0x0000761000137816 */ /* 0x000fe20000000013 */
[----:B------:R0:W-:Y:S01]  /*35d0*/  STL.S16 [R1+0x808], R18 ;  /* 0x0008081201007387 */ /* 0x0001e20000100600 */
[----:B------:R-:W-:Y:S02]  /*35e0*/  PRMT R17, R3, 0x7610, R17 ;  /* 0x0000761003117816 */ /* 0x000fe40000000011 */
[----:B------:R-:W-:Y:S01]  /*35f0*/  PRMT R16, R6, 0x7610, R16 ;  /* 0x0000761006107816 */ /* 0x000fe20000000010 */
[----:B------:R0:W-:Y:S01]  /*3600*/  STL.S16 [R1+0x80c], R19 ;  /* 0x00080c1301007387 */ /* 0x0001e20000100600 */
[----:B------:R-:W1:Y:S01]  /*3610*/  LDC.64 R2, c[0x4][R2] ;  /* 0x0100000002027b82 */ /* 0x000e620000000a00 */
[----:B------:R-:W-:Y:S02]  /*3620*/  LOP3.LUT R214, R214, R43, R37, 0x96, !PT ;  /* 0x0000002bd6d67212 */ /* 0x000fe400078e9625 */
[----:B------:R0:W-:Y:S01]  /*3630*/  STL.S16 [R1+0x804], R17 ;  /* 0x0008041101007387 */ /* 0x0001e20000100600 */
[----:B------:R-:W-:-:S02]  /*3640*/  LOP3.LUT R215, R215, R45, R46, 0x96, !PT ;  /* 0x0000002dd7d77212 */ /* 0x000fc400078e962e */
[----:B------:R-:W-:Y:S01]  /*3650*/  LOP3.LUT R216, R216, R39, R47, 0x96, !PT ;  /* 0x00000027d8d87212 */ /* 0x000fe200078e962f */
[----:B------:R0:W-:Y:S01]  /*3660*/  STL.S16 [R1+0x800], R16 ;  /* 0x0008001001007387 */ /* 0x0001e20000100600 */
[----:B------:R-:W-:Y:S02]  /*3670*/  LOP3.LUT R217, R217, R41, R50, 0x96, !PT ;  /* 0x00000029d9d97212 */ /* 0x000fe400078e9632 */
[----:B------:R-:W-:Y:S02]  /*3680*/  LOP3.LUT R218, R218, R66, R65, 0x96, !PT ;  /* 0x00000042dada7212 */ /* 0x000fe400078e9641 */
[----:B------:R-:W-:Y:S02]  /*3690*/  LOP3.LUT R219, R219, R79, R52, 0x96, !PT ;  /* 0x0000004fdbdb7212 */ /* 0x000fe400078e9634 */
[----:B------:R-:W-:Y:S02]  /*36a0*/  LOP3.LUT R220, R220, R75, R69, 0x96, !PT ;  /* 0x0000004bdcdc7212 */ /* 0x000fe400078e9645 */
[----:B------:R-:W-:-:S02]  /*36b0*/  LOP3.LUT R221, R221, R77, R54, 0x96, !PT ;  /* 0x0000004ddddd7212 */ /* 0x000fc400078e9636 */
[--C-:B------:R-:W-:Y:S02]  /*36c0*/  SHF.R.U32.HI R252, RZ, 0x8, R213.reuse ;  /* 0x00000008fffc7819 */ /* 0x100fe400000116d5 */
[--C-:B------:R-:W-:Y:S02]  /*36d0*/  SHF.R.U32.HI R251, RZ, 0x10, R213.reuse ;  /* 0x00000010fffb7819 */ /* 0x100fe400000116d5 */
[----:B------:R-:W-:Y:S02]  /*36e0*/  SHF.R.U32.HI R250, RZ, 0x18, R213 ;  /* 0x00000018fffa7819 */ /* 0x000fe400000116d5 */
[C-C-:B------:R-:W-:Y:S02]  /*36f0*/  SHF.R.U64 R249, R214.reuse, 0x8, R215.reuse ;  /* 0x00000008d6f97819 */ /* 0x140fe400000012d7 */
[C-C-:B------:R-:W-:Y:S02]  /*3700*/  SHF.R.U64 R248, R214.reuse, 0x10, R215.reuse ;  /* 0x00000010d6f87819 */ /* 0x140fe400000012d7 */
[----:B------:R-:W-:-:S02]  /*3710*/  SHF.R.U64 R247, R214, 0x18, R215 ;  /* 0x00000018d6f77819 */ /* 0x000fc400000012d7 */
        /* <DEDUP_REMOVED lines=20> */
[----:B01----:R-:W-:-:S07]  /*3860*/  SHF.R.U32.HI R226, RZ, 0x18, R221 ;  /* 0x00000018ffe27819 */ /* 0x003fce00000116dd */
[----:B------:R-:W-:-:S07]  /*3870*/  LEPC R20, `(.L_x_19) ;  /* 0x000000001014794e */ /* 0x000fce0000000000 */
[----:B------:R-:W-:Y:S05]  /*3880*/  CALL.ABS.NOINC R2 ;  /* 0x0000000002007343 */ /* 0x000fea0003c00000 */
.L_x_19:
[----:B------:R-:W-:Y:S01]  /*3890*/  MOV R0, 0x0 ;  /* 0x0000000000007802 */ /* 0x000fe20000000f00 */
[----:B------:R-:W-:Y:S02]  /*38a0*/  IMAD.MOV.U32 R4, RZ, RZ, 0x4c ;  /* 0x0000004cff047424 */ /* 0x000fe400078e00ff */
[----:B------:R-:W-:Y:S01]  /*38b0*/  IMAD.MOV.U32 R5, RZ, RZ, RZ ;  /* 0x000000ffff057224 */ /* 0x000fe200078e00ff */
[----:B------:R0:W1:Y:S06]  /*38c0*/  LDC.64 R2, c[0x4][R0] ;  /* 0x0100000000027b82 */ /* 0x00006c0000000a00 */
[----:B------:R-:W-:-:S07]  /*38d0*/  LEPC R20, `(.L_x_20) ;  /* 0x000000001014794e */ /* 0x000fce0000000000 */
[----:B01----:R-:W-:Y:S05]  /*38e0*/  CALL.ABS.NOINC R2 ;  /* 0x0000000002007343 */ /* 0x003fea0003c00000 */
.L_x_20:
[----:B------:R-:W-:Y:S04]  /*38f0*/  ST.E.U8 desc[UR36][R4.64], RZ ;  /* 0x000000ff04007985 */ /* 0x000fe8000c101124 */
[----:B------:R-:W2:Y:S01]  /*3900*/  LD.E.U8 R0, desc[UR36][R4.64] ;  /* 0x0000002404007980 */ /* 0x000ea2000c101100 */
[----:B------:R-:W-:-:S03]  /*3910*/  IMAD.MOV.U32 R2, RZ, RZ, 0x4 ;  /* 0x00000004ff027424 */ /* 0x000fc600078e00ff */
[----:B------:R-:W-:Y:S04]  /*3920*/  ST.E.U8 desc[UR36][R4.64+0x3], RZ ;  /* 0x000003ff04007985 */ /* 0x000fe8000c101124 */
[----:B------:R0:W-:Y:S04]  /*3930*/  ST.E.U8 desc[UR36][R4.64+0x1], R2 ;  /* 0x0000010204007985 */ /* 0x0001e8000c101124 */
[----:B------:R-:W-:Y:S04]  /*3940*/  ST.E.U8 desc[UR36][R4.64+0x2], RZ ;  /* 0x000002ff04007985 */ /* 0x000fe8000c101124 */
[----:B------:R-:W-:Y:S04]  /*3950*/  ST.E.U8 desc[UR36][R4.64+0x4], R225 ;  /* 0x000004e104007985 */ /* 0x000fe8000c101124 */
        /* <DEDUP_REMOVED lines=71> */
[----:B--2---:R1:W-:Y:S04]  /*3dd0*/  STL.U8 [R1], R0 ;  /* 0x0000000001007387 */ /* 0x0043e80000100000 */
[----:B0-----:R-:W2:Y:S04]  /*3de0*/  LD.E.U8 R2, desc[UR36][R4.64+0x1] ;  /* 0x0000012404027980 */ /* 0x001ea8000c101100 */
[----:B--2---:R0:W-:Y:S04]  /*3df0*/  STL.U8 [R1+0x1], R2 ;  /* 0x0000010201007387 */ /* 0x0041e80000100000 */
[----:B------:R-:W2:Y:S04]  /*3e00*/  LD.E.U8 R6, desc[UR36][R4.64+0x2] ;  /* 0x0000022404067980 */ /* 0x000ea8000c101100 */
[----:B--2---:R2:W-:Y:S04]  /*3e10*/  STL.U8 [R1+0x2], R6 ;  /* 0x0000020601007387 */ /* 0x0045e80000100000 */
[----:B------:R-:W3:Y:S04]  /*3e20*/  LD.E.U8 R8, desc[UR36][R4.64+0x3] ;  /* 0x0000032404087980 */ /* 0x000ee8000c101100 */
[----:B---3--:R3:W-:Y:S04]  /*3e30*/  STL.U8 [R1+0x3], R8 ;  /* 0x0000030801007387 */ /* 0x0087e80000100000 */
[----:B------:R-:W4:Y:S04]  /*3e40*/  LD.E.U8 R10, desc[UR36][R4.64+0x4] ;  /* 0x00000424040a7980 */ /* 0x000f28000c101100 */
[----:B----4-:R4:W-:Y:S04]  /*3e50*/  STL.U8 [R1+0x4], R10 ;  /* 0x0000040a01007387 */ /* 0x0109e80000100000 */
[----:B------:R-:W5:Y:S04]  /*3e60*/  LD.E.U8 R12, desc[UR36][R4.64+0x5] ;  /* 0x00000524040c7980 */ /* 0x000f68000c101100 */
[----:B-----5:R5:W-:Y:S04]  /*3e70*/  STL.U8 [R1+0x5], R12 ;  /* 0x0000050c01007387 */ /* 0x020be80000100000 */
[----:B-1----:R-:W2:Y:S04]  /*3e80*/  LD.E.U8 R0, desc[UR36][R4.64+0x6] ;  /* 0x0000062404007980 */ /* 0x002ea8000c101100 */
[----:B--2---:R1:W-:Y:S04]  /*3e90*/  STL.U8 [R1+0x6], R0 ;  /* 0x0000060001007387 */ /* 0x0043e80000100000 */
[----:B0-----:R-:W2:Y:S04]  /*3ea0*/  LD.E.U8 R2, desc[UR36][R4.64+0x7] ;  /* 0x0000072404027980 */ /* 0x001ea8000c101100 */
[----:B--2---:R0:W-:Y:S04]  /*3eb0*/  STL.U8 [R1+0x7], R2 ;  /* 0x0000070201007387 */ /* 0x0041e80000100000 */
[----:B------:R-:W2:Y:S04]  /*3ec0*/  LD.E.U8 R6, desc[UR36][R4.64+0x8] ;  /* 0x0000082404067980 */ /* 0x000ea8000c101100 */
[----:B--2---:R2:W-:Y:S04]  /*3ed0*/  STL.U8 [R1+0x8], R6 ;  /* 0x0000080601007387 */ /* 0x0045e80000100000 */
[----:B---3--:R-:W3:Y:S04]  /*3ee0*/  LD.E.U8 R8, desc[UR36][R4.64+0x9] ;  /* 0x0000092404087980 */ /* 0x008ee8000c101100 */
[----:B---3--:R3:W-:Y:S04]  /*3ef0*/  STL.U8 [R1+0x9], R8 ;  /* 0x0000090801007387 */ /* 0x0087e80000100000 */
[----:B----4-:R-:W4:Y:S04]  /*3f00*/  LD.E.U8 R10, desc[UR36][R4.64+0xa] ;  /* 0x00000a24040a7980 */ /* 0x010f28000c101100 */
[----:B----4-:R4:W-:Y:S04]  /*3f10*/  STL.U8 [R1+0xa], R10 ;  /* 0x00000a0a01007387 */ /* 0x0109e80000100000 */
[----:B-----5:R-:W5:Y:S04]  /*3f20*/  LD.E.U8 R12, desc[UR36][R4.64+0xb] ;  /* 0x00000b24040c7980 */ /* 0x020f68000c101100 */
        /* <DEDUP_REMOVED lines=110> */
[----:B--2---:R-:W-:Y:S04]  /*4610*/  STL.U8 [R1+0x42], R0 ;  /* 0x0000420001007387 */ /* 0x004fe80000100000 */
[----:B0-----:R-:W2:Y:S04]  /*4620*/  LD.E.U8 R2, desc[UR36][R4.64+0x43] ;  /* 0x0000432404027980 */ /* 0x001ea8000c101100 */
[----:B--2---:R-:W-:Y:S04]  /*4630*/  STL.U8 [R1+0x43], R2 ;  /* 0x0000430201007387 */ /* 0x004fe80000100000 */
[----:B------:R-:W2:Y:S04]  /*4640*/  LD.E.U8 R6, desc[UR36][R4.64+0x44] ;  /* 0x0000442404067980 */ /* 0x000ea8000c101100 */
[----:B--2---:R0:W-:Y:S04]  /*4650*/  STL.U8 [R1+0x44], R6 ;  /* 0x0000440601007387 */ /* 0x0041e80000100000 */
[----:B---3--:R-:W2:Y:S04]  /*4660*/  LD.E.U8 R8, desc[UR36][R4.64+0x45] ;  /* 0x0000452404087980 */ /* 0x008ea8000c101100 */
[----:B--2---:R-:W-:Y:S04]  /*4670*/  STL.U8 [R1+0x45], R8 ;  /* 0x0000450801007387 */ /* 0x004fe80000100000 */
[----:B----4-:R-:W2:Y:S04]  /*4680*/  LD.E.U8 R10, desc[UR36][R4.64+0x46] ;  /* 0x00004624040a7980 */ /* 0x010ea8000c101100 */
[----:B--2---:R-:W-:Y:S04]  /*4690*/  STL.U8 [R1+0x46], R10 ;  /* 0x0000460a01007387 */ /* 0x004fe80000100000 */
[----:B-----5:R-:W2:Y:S04]  /*46a0*/  LD.E.U8 R12, desc[UR36][R4.64+0x47] ;  /* 0x00004724040c7980 */ /* 0x020ea8000c101100 */
[----:B--2---:R-:W-:Y:S04]  /*46b0*/  STL.U8 [R1+0x47], R12 ;  /* 0x0000470c01007387 */ /* 0x004fe80000100000 */
[----:B------:R-:W2:Y:S04]  /*46c0*/  LD.E.U8 R14, desc[UR36][R4.64+0x48] ;  /* 0x00004824040e7980 */ /* 0x000ea8000c101100 */
[----:B--2---:R-:W-:Y:S04]  /*46d0*/  STL.U8 [R1+0x48], R14 ;  /* 0x0000480e01007387 */ /* 0x004fe80000100000 */
[----:B------:R-:W2:Y:S04]  /*46e0*/  LD.E.U8 R16, desc[UR36][R4.64+0x49] ;  /* 0x0000492404107980 */ /* 0x000ea8000c101100 */
[----:B--2---:R1:W-:Y:S04]  /*46f0*/  STL.U8 [R1+0x49], R16 ;  /* 0x0000491001007387 */ /* 0x0043e80000100000 */
[----:B0-----:R-:W2:Y:S04]  /*4700*/  LD.E.U8 R6, desc[UR36][R4.64+0x4a] ;  /* 0x00004a2404067980 */ /* 0x001ea8000c101100 */
[----:B--2---:R0:W-:Y:S04]  /*4710*/  STL.U8 [R1+0x4a], R6 ;  /* 0x00004a0601007387 */ /* 0x0041e80000100000 */
[----:B------:R-:W2:Y:S01]  /*4720*/  LD.E.U8 R2, desc[UR36][R4.64+0x4b] ;  /* 0x00004b2404027980 */ /* 0x000ea2000c101100 */
[----:B------:R-:W-:Y:S01]  /*4730*/  BSSY.RECONVERGENT B0, `(.L_x_21) ;  /* 0x000010b000007945 */ /* 0x000fe20003800200 */
[----:B------:R-:W-:-:S02]  /*4740*/  IMAD.MOV.U32 R0, RZ, RZ, RZ ;  /* 0x000000ffff007224 */ /* 0x000fc400078e00ff */
[----:B------:R-:W-:Y:S01]  /*4750*/  STL [R1+0x4c], RZ ;  /* 0x00004cff01007387 */ /* 0x000fe20000100800 */
[----:B------:R-:W-:Y:S02]  /*4760*/  IMAD.MOV.U32 R23, RZ, RZ, -0x52197d2f ;  /* 0xade682d1ff177424 */ /* 0x000fe400078e00ff */
[----:B------:R-:W-:Y:S01]  /*4770*/  IMAD.MOV.U32 R24, RZ, RZ, 0x510e527f ;  /* 0x510e527fff187424 */ /* 0x000fe200078e00ff */
[----:B------:R-:W-:Y:S01]  /*4780*/  STL.128 [R1+0x50], RZ ;  /* 0x000050ff01007387 */ /* 0x000fe20000100c00 */
[----:B------:R-:W-:Y:S02]  /*4790*/  IMAD.MOV.U32 R22, RZ, RZ, -0xd4236b8 ;  /* 0xf2bdc948ff167424 */ /* 0x000fe400078e00ff */
[----:B------:R-:W-:Y:S01]  /*47a0*/  IMAD.MOV.U32 R21, RZ, RZ, 0x6a09e667 ;  /* 0x6a09e667ff157424 */ /* 0x000fe200078e00ff */
[----:B------:R-:W-:Y:S01]  /*47b0*/  STL.128 [R1+0x60], RZ ;  /* 0x000060ff01007387 */ /* 0x000fe20000100c00 */
[----:B------:R-:W-:Y:S02]  /*47c0*/  IMAD.MOV.U32 R19, RZ, RZ, -0x52197d63 ;  /* 0xade6829dff137424 */ /* 0x000fe400078e00ff */
[----:B------:R-:W-:Y:S01]  /*47d0*/  IMAD.MOV.U32 R20, RZ, RZ, 0x510e527f ;  /* 0x510e527fff147424 */ /* 0x000fe200078e00ff */
[----:B------:R-:W-:Y:S01]  /*47e0*/  STL.128 [R1+0x70], RZ ;  /* 0x000070ff01007387 */ /* 0x000fe20000100c00 */
[----:B------:R-:W-:-:S02]  /*47f0*/  IMAD.MOV.U32 R17, RZ, RZ, -0xc4336f8 ;  /* 0xf3bcc908ff117424 */ /* 0x000fc400078e00ff */
[----:B------:R-:W-:Y:S02]  /*4800*/  IMAD.MOV.U32 R18, RZ, RZ, 0x6a09e667 ;  /* 0x6a09e667ff127424 */ /* 0x000fe400078e00ff */
[----:B------:R-:W-:Y:S02]  /*4810*/  IMAD.MOV.U32 R15, RZ, RZ, 0x2b3e6c1f ;  /* 0x2b3e6c1fff0f7424 */ /* 0x000fe400078e00ff */
[----:B-1----:R-:W-:Y:S02]  /*4820*/  IMAD.MOV.U32 R16, RZ, RZ, -0x64fa9774 ;  /* 0x9b05688cff107424 */ /* 0x002fe400078e00ff */
[----:B------:R-:W-:Y:S02]  /*4830*/  IMAD.MOV.U32 R14, RZ, RZ, -0x7b3558c5 ;  /* 0x84caa73bff0e7424 */ /* 0x000fe400078e00ff */
[----:B------:R-:W-:Y:S02]  /*4840*/  IMAD.MOV.U32 R70, RZ, RZ, -0x4498517b ;  /* 0xbb67ae85ff467424 */ /* 0x000fe400078e00ff */
[----:B------:R-:W-:-:S02]  /*4850*/  IMAD.MOV.U32 R72, RZ, RZ, -0x4be4295 ;  /* 0xfb41bd6bff487424 */ /* 0x000fc400078e00ff */
[----:B------:R-:W-:Y:S02]  /*4860*/  IMAD.MOV.U32 R68, RZ, RZ, 0x1f83d9ab ;  /* 0x1f83d9abff447424 */ /* 0x000fe400078e00ff */
[----:B------:R-:W-:Y:S02]  /*4870*/  IMAD.MOV.U32 R73, RZ, RZ, 0x4be4294 ;  /* 0x04be4294ff497424 */ /* 0x000fe400078e00ff */
[----:B------:R-:W-:Y:S02]  /*4880*/  IMAD.MOV.U32 R13, RZ, RZ, -0x1f83d9ac ;  /* 0xe07c2654ff0d7424 */ /* 0x000fe400078e00ff */
[----:B------:R-:W-:Y:S02]  /*4890*/  IMAD.MOV.U32 R12, RZ, RZ, -0x16b07d5 ;  /* 0xfe94f82bff0c7424 */ /* 0x000fe400078e00ff */
[----:B0-----:R-:W-:Y:S02]  /*48a0*/  IMAD.MOV.U32 R6, RZ, RZ, 0x3c6ef372 ;  /* 0x3c6ef372ff067424 */ /* 0x001fe400078e00ff */
[----:B------:R-:W-:-:S02]  /*48b0*/  IMAD.MOV.U32 R3, RZ, RZ, 0x5be0cd19 ;  /* 0x5be0cd19ff037424 */ /* 0x000fc400078e00ff */
[----:B------:R-:W-:Y:S02]  /*48c0*/  IMAD.MOV.U32 R11, RZ, RZ, 0x5f1d36f1 ;  /* 0x5f1d36f1ff0b7424 */ /* 0x000fe400078e00ff */
[----:B------:R-:W-:Y:S02]  /*48d0*/  IMAD.MOV.U32 R10, RZ, RZ, -0x5ab00ac6 ;  /* 0xa54ff53aff0a7424 */ /* 0x000fe400078e00ff */
[----:B------:R-:W-:Y:S02]  /*48e0*/  IMAD.MOV.U32 R8, RZ, RZ, 0x5f1d36f1 ;  /* 0x5f1d36f1ff087424 */ /* 0x000fe400078e00ff */
[----:B------:R-:W-:Y:S02]  /*48f0*/  IMAD.MOV.U32 R9, RZ, RZ, -0x5ab00ac6 ;  /* 0xa54ff53aff097424 */ /* 0x000fe400078e00ff */
[----:B------:R-:W-:Y:S02]  /*4900*/  IMAD.MOV.U32 R7, RZ, RZ, 0x137e2179 ;  /* 0x137e2179ff077424 */ /* 0x000fe400078e00ff */
[----:B------:R-:W-:-:S02]  /*4910*/  IMAD.MOV.U32 R66, RZ, RZ, 0x5be0cd19 ;  /* 0x5be0cd19ff427424 */ /* 0x000fc400078e00ff */
[----:B------:R-:W-:Y:S02]  /*4920*/  IMAD.MOV.U32 R69, RZ, RZ, -0x16b07d5 ;  /* 0xfe94f82bff457424 */ /* 0x000fe400078e00ff */
[----:B------:R-:W-:Y:S02]  /*4930*/  IMAD.MOV.U32 R71, RZ, RZ, 0x3c6ef372 ;  /* 0x3c6ef372ff477424 */ /* 0x000fe400078e00ff */
[----:B------:R-:W-:Y:S02]  /*4940*/  IMAD.MOV.U32 R59, RZ, RZ, -0x7b3558c5 ;  /* 0x84caa73bff3b7424 */ /* 0x000fe400078e00ff */
[----:B------:R-:W-:Y:S02]  /*4950*/  IMAD.MOV.U32 R61, RZ, RZ, -0x4498517b ;  /* 0xbb67ae85ff3d7424 */ /* 0x000fe400078e00ff */
[----:B------:R-:W-:Y:S02]  /*4960*/  IMAD.MOV.U32 R65, RZ, RZ, 0x2b3e6c1f ;  /* 0x2b3e6c1fff417424 */ /* 0x000fe400078e00ff */
[----:B------:R-:W-:Y:S01]  /*4970*/  IMAD.MOV.U32 R67, RZ, RZ, -0x64fa9774 ;  /* 0x9b05688cff437424 */ /* 0x000fe200078e00ff */
[----:B--2---:R0:W-:Y:S02]  /*4980*/  STL.U8 [R1+0x4b], R2 ;  /* 0x00004b0201007387 */ /* 0x0041e40000100000 */
[----:B0-----:R-:W-:-:S07]  /*4990*/  IMAD.MOV.U32 R2, RZ, RZ, 0x137e2179 ;  /* 0x137e2179ff027424 */ /* 0x001fce00078e00ff */
.L_x_22:
[----:B------:R-:W-:-:S04]  /*49a0*/  IMAD.SHL.U32 R25, R0, 0x10, RZ ;  /* 0x0000001000197824 */ /* 0x000fc800078e00ff */
[----:B------:R-:W0:Y:S08]  /*49b0*/  LDC.U8 R26, c[0x3][R25] ;  /* 0x00c00000191a7b82 */ /* 0x000e300000000000 */
[----:B------:R-:W1:Y:S08]  /*49c0*/  LDC.U8 R30, c[0x3][R25+0x2] ;  /* 0x00c00080191e7b82 */ /* 0x000e700000000000 */
[----:B------:R-:W2:Y:S08]  /*49d0*/  LDC.U8 R28, c[0x3][R25+0x1] ;  /* 0x00c00040191c7b82 */ /* 0x000eb00000000000 */
[----:B------:R-:W3:Y:S08]  /*49e0*/  LDC.U8 R34, c[0x3][R25+0x4] ;  /* 0x00c0010019227b82 */ /* 0x000ef00000000000 */
[----:B------:R-:W4:Y:S08]  /*49f0*/  LDC.U8 R38, c[0x3][R25+0x6] ;  /* 0x00c0018019267b82 */ /* 0x000f300000000000 */
[----:B------:R-:W5:Y:S01]  /*4a00*/  LDC.U8 R32, c[0x3][R25+0x3] ;  /* 0x00c000c019207b82 */ /* 0x000f620000000000 */
[----:B0-----:R-:W-:-:S05]  /*4a10*/  IMAD R26, R26, 0x8, R1 ;  /* 0x000000081a1a7824 */ /* 0x001fca00078e0201 */
[----:B------:R0:W5:Y:S01]  /*4a20*/  LDL.64 R42, [R26] ;  /* 0x000000001a2a7983 */ /* 0x0001620000100a00 */
[--C-:B-1----:R-:W-:Y:S01]  /*4a30*/  IMAD R30, R30, 0x8, R1.reuse ;  /* 0x000000081e1e7824 */ /* 0x102fe200078e0201 */
[----:B------:R-:W1:Y:S04]  /*4a40*/  LDC.U8 R36, c[0x3][R25+0x5] ;  /* 0x00c0014019247b82 */ /* 0x000e680000000000 */
[----:B------:R1:W5:Y:S01]  /*4a50*/  LDL.64 R48, [R30] ;  /* 0x000000001e307983 */ /* 0x0003620000100a00 */
[----:B--2---:R-:W-:-:S03]  /*4a60*/  IMAD R28, R28, 0x8, R1 ;  /* 0x000000081c1c7824 */ /* 0x004fc600078e0201 */
[----:B------:R-:W2:Y:S02]  /*4a70*/  LDC.U8 R40, c[0x3][R25+0x7] ;  /* 0x00c001c019287b82 */ /* 0x000ea40000000000 */
[----:B------:R-:W2:Y:S01]  /*4a80*/  LDL.64 R54, [R28] ;  /* 0x000000001c367983 */ /* 0x000ea20000100a00 */
[----:B---3--:R-:W-:-:S05]  /*4a90*/  IMAD R34, R34, 0x8, R1 ;  /* 0x0000000822227824 */ /* 0x008fca00078e0201 */
[----:B------:R-:W3:Y:S01]  /*4aa0*/  LDC.U8 R58, c[0x3][R25+0x8] ;  /* 0x00c00200193a7b82 */ /* 0x000ee20000000000 */
[----:B------:R-:W3:Y:S01]  /*4ab0*/  LDL.64 R50, [R34] ;  /* 0x0000000022327983 */ /* 0x000ee20000100a00 */
[----:B----4-:R-:W-:-:S05]  /*4ac0*/  IMAD R38, R38, 0x8, R1 ;  /* 0x0000000826267824 */ /* 0x010fca00078e0201 */
[----:B------:R-:W4:Y:S01]  /*4ad0*/  LDL.64 R52, [R38] ;  /* 0x0000000026347983 */ /* 0x000f220000100a00 */
[----:B-----5:R-:W-:-:S05]  /*4ae0*/  IMAD R32, R32, 0x8, R1 ;  /* 0x0000000820207824 */ /* 0x020fca00078e0201 */
[----:B------:R5:W4:Y:S01]  /*4af0*/  LDL.64 R56, [R32] ;  /* 0x0000000020387983 */ /* 0x000b220000100a00 */
[----:B0-----:R-:W0:Y:S08]  /*4b00*/  LDC.U8 R26, c[0x3][R25+0xa] ;  /* 0x00c00280191a7b82 */ /* 0x001e300000000000 */
[----:B------:R-:W0:Y:S01]  /*4b10*/  LDC.U8 R60, c[0x3][R25+0xc] ;  /* 0x00c00300193c7b82 */ /* 0x000e220000000000 */
[----:B-1----:R-:W-:-:S07]  /*4b20*/  IMAD R36, R36, 0x8, R1 ;  /* 0x0000000824247824 */ /* 0x002fce00078e0201 */
[----:B------:R-:W1:Y:S01]  /*4b30*/  LDC.U8 R62, c[0x3][R25+0xe] ;  /* 0x00c00380193e7b82 */ /* 0x000e620000000000 */
[----:B------:R1:W4:Y:S01]  /*4b40*/  LDL.64 R46, [R36] ;  /* 0x00000000242e7983 */ /* 0x0003220000100a00 */
[----:B--2---:R-:W-:-:S06]  /*4b50*/  IMAD R44, R40, 0x8, R1 ;  /* 0x00000008282c7824 */ /* 0x004fcc00078e0201 */
[----:B------:R-:W2:Y:S01]  /*4b60*/  LDC.U8 R30, c[0x3][R25+0x9] ;  /* 0x00c00240191e7b82 */ /* 0x000ea20000000000 */
[----:B------:R-:W4:Y:S01]  /*4b70*/  LDL.64 R44, [R44] ;  /* 0x000000002c2c7983 */ /* 0x000f220000100a00 */
[----:B---3--:R-:W-:-:S06]  /*4b80*/  IMAD R40, R58, 0x8, R1 ;  /* 0x000000083a287824 */ /* 0x008fcc00078e0201 */
[----:B-----5:R-:W3:Y:S01]  /*4b90*/  LDC.U8 R32, c[0x3][R25+0xb] ;  /* 0x00c002c019207b82 */ /* 0x020ee20000000000 */
[----:B------:R-:W5:Y:S07]  /*4ba0*/  LDL.64 R40, [R40] ;  /* 0x0000000028287983 */ /* 0x000f6e0000100a00 */
[----:B------:R-:W3:Y:S08]  /*4bb0*/  LDC.U8 R58, c[0x3][R25+0xd] ;  /* 0x00c00340193a7b82 */ /* 0x000ef00000000000 */
[----:B------:R-:W3:Y:S01]  /*4bc0*/  LDC.U8 R64, c[0x3][R25+0xf] ;  /* 0x00c003c019407b82 */ /* 0x000ee20000000000 */
[----:B0-----:R-:W-:-:S06]  /*4bd0*/  IMAD R26, R26, 0x8, R1 ;  /* 0x000000081a1a7824 */ /* 0x001fcc00078e0201 */
[----:B------:R-:W5:Y:S01]  /*4be0*/  LDL.64 R26, [R26] ;  /* 0x000000001a1a7983 */ /* 0x000f620000100a00 */
[----:B------:R-:W-:-:S06]  /*4bf0*/  IMAD R34, R60, 0x8, R1 ;  /* 0x000000083c227824 */ /* 0x000fcc00078e0201 */
[----:B------:R-:W5:Y:S01]  /*4c00*/  LDL.64 R34, [R34] ;  /* 0x0000000022227983 */ /* 0x000f620000100a00 */
[----:B-1----:R-:W-:-:S06]  /*4c10*/  IMAD R28, R62, 0x8, R1 ;  /* 0x000000083e1c7824 */ /* 0x002fcc00078e0201 */
[----:B------:R-:W5:Y:S01]  /*4c20*/  LDL.64 R28, [R28] ;  /* 0x000000001c1c7983 */ /* 0x000f620000100a00 */
[----:B--2---:R-:W-:-:S06]  /*4c30*/  IMAD R30, R30, 0x8, R1 ;  /* 0x000000081e1e7824 */ /* 0x004fcc00078e0201 */
[----:B------:R-:W2:Y:S01]  /*4c40*/  LDL.64 R30, [R30] ;  /* 0x000000001e1e7983 */ /* 0x000ea20000100a00 */
        /* <DEDUP_REMOVED lines=30> */
[----:B------:R-:W-:Y:S02]  /*4e30*/  LOP3.LUT R14, R62, R59, RZ, 0x3c, !PT ;  /* 0x0000003b3e0e7212 */ /* 0x000fe400078e3cff */
[----:B------:R-:W-:Y:S02]  /*4e40*/  LOP3.LUT R55, R43, R60, RZ, 0x3c, !PT ;  /* 0x0000003c2b377212 */ /* 0x000fe400078e3cff */
[----:B----4-:R-:W-:Y:S02]  /*4e50*/  IADD3 R43, P2, P3, R8, R7, R52 ;  /* 0x00000007082b7210 */ /* 0x010fe40007b5e034 */
[----:B------:R-:W-:-:S02]  /*4e60*/  IADD3.X R50, PT, PT, R71, R68, R51, P0, P1 ;  /* 0x0000004447327210 */ /* 0x000fc400007e2433 */
[----:B------:R-:W-:Y:S02]  /*4e70*/  IADD3 R54, P0, P1, R20, R21, R56 ;  /* 0x0000001514367210 */ /* 0x000fe4000791e038 */
[----:B------:R-:W-:Y:S02]  /*4e80*/  SHF.L.W.U32.HI R8, R55, 0x10, R14 ;  /* 0x0000001037087819 */ /* 0x000fe40000010e0e */
[----:B------:R-:W-:Y:S02]  /*4e90*/  SHF.L.W.U32.HI R14, R14, 0x10, R55 ;  /* 0x000000100e0e7819 */ /* 0x000fe40000010e37 */
[----:B------:R-:W-:Y:S02]  /*4ea0*/  IADD3.X R24, PT, PT, R9, R66, R53, P2, P3 ;  /* 0x0000004209187210 */ /* 0x000fe400017e6435 */
[----:B------:R-:W-:Y:S02]  /*4eb0*/  LOP3.LUT R55, R13, R50, RZ, 0x3c, !PT ;  /* 0x000000320d377212 */ /* 0x000fe400078e3cff */
[----:B------:R-:W-:-:S02]  /*4ec0*/  IADD3.X R56, PT, PT, R49, R19, R57, P0, P1 ;  /* 0x0000001331387210 */ /* 0x000fc400007e2439 */
[----:B------:R-:W-:Y:S02]  /*4ed0*/  LOP3.LUT R16, R3, R24, RZ, 0x3c, !PT ;  /* 0x0000001803107212 */ /* 0x000fe400078e3cff */
[----:B------:R-:W-:Y:S02]  /*4ee0*/  LOP3.LUT R51, R73, R42, RZ, 0x3c, !PT ;  /* 0x0000002a49337212 */ /* 0x000fe400078e3cff */
[----:B------:R-:W-:Y:S02]  /*4ef0*/  IADD3 R53, P0, PT, R12, R55, RZ ;  /* 0x000000370c357210 */ /* 0x000fe40007f1e0ff */
[----:B------:R-:W-:Y:S02]  /*4f00*/  LOP3.LUT R13, R25, R54, RZ, 0x3c, !PT ;  /* 0x00000036190d7212 */ /* 0x000fe400078e3cff */
[----:B------:R-:W-:Y:S02]  /*4f10*/  LOP3.LUT R20, R23, R56, RZ, 0x3c, !PT ;  /* 0x0000003817147212 */ /* 0x000fe400078e3cff */
[----:B------:R-:W-:-:S02]  /*4f20*/  LOP3.LUT R9, R2, R43, RZ, 0x3c, !PT ;  /* 0x0000002b02097212 */ /* 0x000fc400078e3cff */
[----:B------:R-:W-:Y:S01]  /*4f30*/  IADD3 R18, P1, PT, R11, R16, RZ ;  /* 0x000000100b127210 */ /* 0x000fe20007f3e0ff */
[----:B------:R-:W-:Y:S01]  /*4f40*/  IMAD.X R12, R6, 0x1, R51, P0 ;  /* 0x00000001060c7824 */ /* 0x000fe200000e0633 */
        /* <DEDUP_REMOVED lines=12> */
[----:B------:R-:W-:-:S02]  /*5010*/  IADD3 R42, P0, P1, R42, R25, R46 ;  /* 0x000000192a2a7210 */ /* 0x000fc4000791e02e */
[----:B------:R-:W-:Y:S02]  /*5020*/  LOP3.LUT R6, R21, R48, RZ, 0x3c, !PT ;  /* 0x0000003015067212 */ /* 0x000fe400078e3cff */
[----:B------:R-:W-:Y:S02]  /*5030*/  SHF.L.W.U32.HI R21, R2, 0x8, R7 ;  /* 0x0000000802157819 */ /* 0x000fe40000010e07 */
[----:B------:R-:W-:Y:S02]  /*5040*/  IADD3 R22, P2, P3, R43, R49, R44 ;  /* 0x000000312b167210 */ /* 0x000fe40007b5e02c */
[----:B------:R-:W-:Y:S02]  /*5050*/  IADD3.X R46, PT, PT, R50, R23, R47, P0, P1 ;  /* 0x00000017322e7210 */ /* 0x000fe400007e242f */
[----:B------:R-:W-:Y:S02]  /*5060*/  IADD3.X R24, PT, PT, R24, R21, R45, P2, P3 ;  /* 0x0000001518187210 */ /* 0x000fe400017e642d */
[----:B------:R-:W-:-:S02]  /*5070*/  LOP3.LUT R19, R19, R52, RZ, 0x3c, !PT ;  /* 0x0000003413137212 */ /* 0x000fc400078e3cff */
[----:B------:R-:W-:Y:S02]  /*5080*/  LOP3.LUT R10, R55, R42, RZ, 0x3c, !PT ;  /* 0x0000002a370a7212 */ /* 0x000fe400078e3cff */
[----:B------:R-:W-:Y:S02]  /*5090*/  LOP3.LUT R45, R51, R46, RZ, 0x3c, !PT ;  /* 0x0000002e332d7212 */ /* 0x000fe400078e3cff */
[----:B------:R-:W-:Y:S02]  /*50a0*/  IADD3 R50, P0, PT, R14, R58, RZ ;  /* 0x0000003a0e327210 */ /* 0x000fe40007f1e0ff */
[----:B------:R-:W-:Y:S02]  /*50b0*/  SHF.L.W.U32.HI R3, R6, 0x1, R19 ;  /* 0x0000000106037819 */ /* 0x000fe40000010e13 */
[----:B------:R-:W-:Y:S02]  /*50c0*/  SHF.L.W.U32.HI R43, R45, 0x10, R10 ;  /* 0x000000102d2b7819 */ /* 0x000fe40000010e0a */
[----:B------:R-:W-:-:S02]  /*50d0*/  SHF.L.W.U32.HI R19, R19, 0x1, R6 ;  /* 0x0000000113137819 */ /* 0x000fc40000010e06 */
[----:B------:R-:W-:Y:S01]  /*50e0*/  SHF.L.W.U32.HI R10, R10, 0x10, R45 ;  /* 0x000000100a0a7819 */ /* 0x000fe20000010e2d */
[----:B------:R-:W-:Y:S01]  /*50f0*/  IMAD.X R58, R8, 0x1, R61, P0 ;  /* 0x00000001083a7824 */ /* 0x000fe200000e063d */
[----:B------:R-:W-:Y:S02]  /*5100*/  LOP3.LUT R2, R16, R22, RZ, 0x3c, !PT ;  /* 0x0000001610027212 */ /* 0x000fe400078e3cff */
[----:B------:R-:W-:Y:S02]  /*5110*/  LOP3.LUT R7, R9, R24, RZ, 0x3c, !PT ;  /* 0x0000001809077212 */ /* 0x000fe400078e3cff */
[----:B-----5:R-:W-:Y:S02]  /*5120*/  IADD3 R51, P1, P2, R59, R19, R40 ;  /* 0x000000133b337210 */ /* 0x020fe40007a3e028 */
[----:B------:R-:W-:Y:S02]  /*5130*/  IADD3 R6, P0, PT, R10, R53, RZ ;  /* 0x000000350a067210 */ /* 0x000fe40007f1e0ff */
[----:B------:R-:W-:-:S02]  /*5140*/  SHF.L.W.U32.HI R45, R7, 0x10, R2 ;  /* 0x00000010072d7819 */ /* 0x000fc40000010e02 */
[----:B------:R-:W-:Y:S02]  /*5150*/  SHF.L.W.U32.HI R2, R2, 0x10, R7 ;  /* 0x0000001002027819 */ /* 0x000fe40000010e07 */
[----:B------:R-:W-:Y:S02]  /*5160*/  LOP3.LUT R9, R17, R50, RZ, 0x3c, !PT ;  /* 0x0000003211097212 */ /* 0x000fe400078e3cff */
[----:B------:R-:W-:Y:S02]  /*5170*/  LOP3.LUT R40, R15, R58, RZ, 0x3c, !PT ;  /* 0x0000003a0f287212 */ /* 0x000fe400078e3cff */
[----:B------:R-:W-:Y:S01]  /*5180*/  IADD3.X R16, PT, PT, R60, R3, R41, P1, P2 ;  /* 0x000000033c107210 */ /* 0x000fe20000fe4429 */
[----:B------:R-:W-:Y:S01]  /*5190*/  IMAD.X R41, R43, 0x1, R12, P0 ;  /* 0x000000012b297824 */ /* 0x000fe200000e060c */
[----:B------:R-:W-:Y:S02]  /*51a0*/  IADD3 R18, P0, PT, R2, R18, RZ ;  /* 0x0000001202127210 */ /* 0x000fe40007f1e0ff */
[----:B------:R-:W-:-:S02]  /*51b0*/  SHF.L.W.U32.HI R7, R9, 0x1, R40 ;  /* 0x0000000109077819 */ /* 0x000fc40000010e28 */
[----:B------:R-:W-:Y:S02]  /*51c0*/  SHF.L.W.U32.HI R9, R40, 0x1, R9 ;  /* 0x0000000128097819 */ /* 0x000fe40000010e09 */
[----:B------:R-:W-:Y:S02]  /*51d0*/  LOP3.LUT R12, R45, R16, RZ, 0x3c, !PT ;  /* 0x000000102d0c7212 */ /* 0x000fe400078e3cff */
[-C--:B------:R-:W-:Y:S02]  /*51e0*/  LOP3.LUT R15, R25, R6.reuse, RZ, 0x3c, !PT ;  /* 0x00000006190f7212 */ /* 0x080fe400078e3cff */
[----:B------:R-:W-:Y:S01]  /*51f0*/  LOP3.LUT R40, R23, R41, RZ, 0x3c, !PT ;  /* 0x0000002917287212 */ /* 0x000fe200078e3cff */
[----:B------:R-:W-:Y:S01]  /*5200*/  IMAD.X R20, R45, 0x1, R20, P0 ;  /* 0x000000012d147824 */ /* 0x000fe200000e0614 */
[----:B------:R-:W-:Y:S02]  /*5210*/  IADD3 R12, P1, PT, R12, R6, RZ ;  /* 0x000000060c0c7210 */ /* 0x000fe40007f3e0ff */
[----:B------:R-:W-:-:S02]  /*5220*/  LOP3.LUT R44, R2, R51, RZ, 0x3c, !PT ;  /* 0x00000033022c7212 */ /* 0x000fc400078e3cff */
[----:B------:R-:W-:Y:S02]  /*5230*/  SHF.L.W.U32.HI R17, R40, 0x1, R15 ;  /* 0x0000000128117819 */ /* 0x000fe40000010e0f */
[----:B------:R-:W-:Y:S01]  /*5240*/  LOP3.LUT R25, R49, R18, RZ, 0x3c, !PT ;  /* 0x0000001231197212 */ /* 0x000fe200078e3cff */
[----:B------:R-:W-:Y:S01]  /*5250*/  IMAD.X R44, R44, 0x1, R41, P1 ;  /* 0x000000012c2c7824 */ /* 0x000fe200008e0629 */
[----:B------:R-:W-:Y:S02]  /*5260*/  LOP3.LUT R6, R21, R20, RZ, 0x3c, !PT ;  /* 0x0000001415067212 */ /* 0x000fe400078e3cff */
[----:B------:R-:W-:Y:S02]  /*5270*/  SHF.L.W.U32.HI R15, R15, 0x1, R40 ;  /* 0x000000010f0f7819 */ /* 0x000fe40000010e28 */
[----:B------:R-:W-:Y:S02]  /*5280*/  IADD3 R47, P0, P2, R54, R17, R26 ;  /* 0x00000011362f7210 */ /* 0x000fe40007a1e01a */
[----:B------:R-:W-:-:S02]  /*5290*/  SHF.L.W.U32.HI R23, R25, 0x1, R6 ;  /* 0x0000000119177819 */ /* 0x000fc40000010e06 */
[----:B------:R-:W-:Y:S02]  /*52a0*/  SHF.L.W.U32.HI R25, R6, 0x1, R25 ;  /* 0x0000000106197819 */ /* 0x000fe40000010e19 */
[----:B------:R-:W-:Y:S02]  /*52b0*/  IADD3.X R49, PT, PT, R56, R15, R27, P0, P2 ;  /* 0x0000000f38317210 */ /* 0x000fe400007e441b */
[----:B------:R-:W-:Y:S02]  /*52c0*/  LOP3.LUT R27, R19, R12, RZ, 0x3c, !PT ;  /* 0x0000000c131b7212 */ /* 0x000fe400078e3cff */
[----:B------:R-:W-:Y:S02]  /*52d0*/  LOP3.LUT R6, R3, R44, RZ, 0x3c, !PT ;  /* 0x0000002c03067212 */ /* 0x000fe400078e3cff */
[----:B------:R-:W-:Y:S02]  /*52e0*/  IADD3 R34, P0, P1, R42, R25, R34 ;  /* 0x000000192a227210 */ /* 0x000fe4000791e022 */
[----:B------:R-:W-:-:S02]  /*52f0*/  SHF.L.W.U32.HI R19, R6, 0x8, R27 ;  /* 0x0000000806137819 */ /* 0x000fc40000010e1b */
[----:B------:R-:W-:Y:S02]  /*5300*/  IADD3 R41, P2, P3, R22, R9, R28 ;  /* 0x0000000916297210 */ /* 0x000fe40007b5e01c */
[----:B------:R-:W-:Y:S02]  /*5310*/  SHF.L.W.U32.HI R27, R27, 0x8, R6 ;  /* 0x000000081b1b7819 */ /* 0x000fe40000010e06 */
[----:B------:R-:W-:Y:S02]  /*5320*/  LOP3.LUT R42, R8, R49, RZ, 0x3c, !PT ;  /* 0x00000031082a7212 */ /* 0x000fe400078e3cff */
[----:B------:R-:W-:Y:S02]  /*5330*/  IADD3.X R40, PT, PT, R46, R23, R35, P0, P1 ;  /* 0x000000172e287210 */ /* 0x000fe400007e2423 */
[----:B------:R-:W-:Y:S02]  /*5340*/  IADD3.X R28, PT, PT, R24, R7, R29, P2, P3 ;  /* 0x00000007181c7210 */ /* 0x000fe400017e641d */
[----:B--2---:R-:W-:-:S02]  /*5350*/  IADD3 R22, P0, P1, R51, R27, R30 ;  /* 0x0000001b33167210 */ /* 0x004fc4000791e01e */
[----:B------:R-:W-:Y:S02]  /*5360*/  IADD3 R42, P2, PT, R42, R18, RZ ;  /* 0x000000122a2a7210 */ /* 0x000fe40007f5e0ff */
[----:B------:R-:W-:Y:S02]  /*5370*/  LOP3.LUT R35, R14, R47, RZ, 0x3c, !PT ;  /* 0x0000002f0e237212 */ /* 0x000fe400078e3cff */
[----:B------:R-:W-:Y:S02]  /*5380*/  LOP3.LUT R3, R11, R40, RZ, 0x3c, !PT ;  /* 0x000000280b037212 */ /* 0x000fe400078e3cff */
[----:B------:R-:W-:Y:S01]  /*5390*/  IADD3.X R21, PT, PT, R16, R19, R31, P0, P1 ;  /* 0x0000001310157210 */ /* 0x000fe200007e241f */
[----:B------:R-:W-:Y:S01]  /*53a0*/  IMAD.X R35, R35, 0x1, R20, P2 ;  /* 0x0000000123237824 */ /* 0x000fe200010e0614 */
[----:B------:R-:W-:Y:S02]  /*53b0*/  LOP3.LUT R24, R43, R28, RZ, 0x3c, !PT ;  /* 0x0000001c2b187212 */ /* 0x000fe400078e3cff */
[----:B------:R-:W-:-:S02]  /*53c0*/  IADD3 R30, P2, PT, R3, R50, RZ ;  /* 0x00000032031e7210 */ /* 0x000fc40007f5e0ff */
[----:B------:R-:W-:Y:S02]  /*53d0*/  LOP3.LUT R3, R22, R45, R16, 0x96, !PT ;  /* 0x0000002d16037212 */ /* 0x000fe400078e9610 */
[----:B------:R-:W-:Y:S02]  /*53e0*/  LOP3.LUT R6, R21, R2, R51, 0x96, !PT ;  /* 0x0000000215067212 */ /* 0x000fe400078e9633 */
[----:B------:R-:W-:Y:S02]  /*53f0*/  LOP3.LUT R31, R13, R34, RZ, 0x3c, !PT ;  /* 0x000000220d1f7212 */ /* 0x000fe400078e3cff */
[----:B------:R-:W-:Y:S02]  /*5400*/  IADD3 R24, P3, PT, R24, R48, RZ ;  /* 0x0000003018187210 */ /* 0x000fe40007f7e0ff */
[----:B------:R-:W-:Y:S01]  /*5410*/  LOP3.LUT R26, R10, R41, RZ, 0x3c, !PT ;  /* 0x000000290a1a7212 */ /* 0x000fe200078e3cff */
[----:B------:R-:W-:Y:S01]  /*5420*/  IMAD.X R31, R31, 0x1, R58, P2 ;  /* 0x000000011f1f7824 */ /* 0x000fe200010e063a */
[----:B------:R-:W-:-:S02]  /*5430*/  SHF.L.W.U32.HI R2, R3, 0x10, R6 ;  /* 0x0000001003027819 */ /* 0x000fc40000010e06 */
[----:B------:R-:W-:Y:S01]  /*5440*/  LOP3.LUT R17, R17, R42, RZ, 0x3c, !PT ;  /* 0x0000002a11117212 */ /* 0x000fe200078e3cff */
[----:B------:R-:W-:Y:S01]  /*5450*/  IMAD.X R26, R26, 0x1, R52, P3 ;  /* 0x000000011a1a7824 */ /* 0x000fe200018e0634 */
[----:B------:R-:W-:Y:S02]  /*5460*/  LOP3.LUT R18, R15, R35, RZ, 0x3c, !PT ;  /* 0x000000230f127212 */ /* 0x000fe400078e3cff */
[----:B------:R-:W-:Y:S02]  /*5470*/  SHF.L.W.U32.HI R3, R6, 0x10, R3 ;  /* 0x0000001006037819 */ /* 0x000fe40000010e03 */
[----:B------:R-:W-:Y:S02]  /*5480*/  IADD3 R12, P0, PT, R2, R12, RZ ;  /* 0x0000000c020c7210 */ /* 0x000fe40007f1e0ff */
[----:B------:R-:W-:Y:S02]  /*5490*/  SHF.L.W.U32.HI R29, R18, 0x8, R17 ;  /* 0x00000008121d7819 */ /* 0x000fe40000010e11 */
[----:B------:R-:W-:-:S02]  /*54a0*/  LOP3.LUT R25, R25, R30, RZ, 0x3c, !PT ;  /* 0x0000001e19197212 */ /* 0x000fc400078e3cff */
[----:B------:R-:W-:Y:S02]  /*54b0*/  LOP3.LUT R20, R23, R31, RZ, 0x3c, !PT ;  /* 0x0000001f17147212 */ /* 0x000fe400078e3cff */
[----:B------:R-:W-:Y:S01]  /*54c0*/  SHF.L.W.U32.HI R18, R17, 0x8, R18 ;  /* 0x0000000811127819 */ /* 0x000fe20000010e12 */
[----:B------:R-:W-:Y:S01]  /*54d0*/  IMAD.X R6, R3, 0x1, R44, P0 ;  /* 0x0000000103067824 */ /* 0x000fe200000e062c */
[----:B------:R-:W-:Y:S02]  /*54e0*/  LOP3.LUT R9, R9, R24, RZ, 0x3c, !PT ;  /* 0x0000001809097212 */ /* 0x000fe400078e3cff */
[----:B------:R-:W-:Y:S02]  /*54f0*/  LOP3.LUT R16, R7, R26, RZ, 0x3c, !PT ;  /* 0x0000001a07107212 */ /* 0x000fe400078e3cff */
[----:B------:R-:W-:Y:S02]  /*5500*/  SHF.L.W.U32.HI R23, R25, 0x8, R20 ;  /* 0x0000000819177819 */ /* 0x000fe40000010e14 */
[----:B------:R-:W-:-:S02]  /*5510*/  LOP3.LUT R15, R27, R12, RZ, 0x3c, !PT ;  /* 0x0000000c1b0f7212 */ /* 0x000fc400078e3cff */
[----:B---3--:R-:W-:Y:S02]  /*5520*/  IADD3 R59, P0, P1, R47, R18, R38 ;  /* 0x000000122f3b7210 */ /* 0x008fe4000791e026 */
[----:B------:R-:W-:Y:S02]  /*5530*/  SHF.L.W.U32.HI R27, R9, 0x8, R16 ;  /* 0x00000008091b7819 */ /* 0x000fe40000010e10 */
[----:B------:R-:W-:Y:S02]  /*5540*/  SHF.L.W.U32.HI R7, R20, 0x8, R25 ;  /* 0x0000000814077819 */ /* 0x000fe40000010e19 */
[----:B------:R-:W-:Y:S02]  /*5550*/  LOP3.LUT R20, R19, R6, RZ, 0x3c, !PT ;  /* 0x0000000613147212 */ /* 0x000fe400078e3cff */
[----:B------:R-:W-:Y:S02]  /*5560*/  IADD3 R69, P2, P3, R34, R23, R36 ;  /* 0x0000001722457210 */ /* 0x000fe40007b5e024 */
[----:B------:R-:W-:-:S02]  /*5570*/  IADD3.X R61, PT, PT, R49, R29, R39, P0, P1 ;  /* 0x0000001d313d7210 */ /* 0x000fc400007e2427 */
[----:B------:R-:W-:Y:S02]  /*5580*/  LOP3.LUT R19, R59, R8, R49, 0x96, !PT ;  /* 0x000000083b137212 */ /* 0x000fe400078e9631 */
[----:B------:R-:W-:Y:S02]  /*5590*/  SHF.L.W.U32.HI R25, R16, 0x8, R9 ;  /* 0x0000000810197819 */ /* 0x000fe40000010e09 */
[----:B------:R-:W-:Y:S02]  /*55a0*/  IADD3 R8, P0, P1, R41, R27, R32 ;  /* 0x0000001b29087210 */ /* 0x000fe4000791e020 */
[----:B------:R-:W-:Y:S02]  /*55b0*/  IADD3.X R71, PT, PT, R40, R7, R37, P2, P3 ;  /* 0x0000000728477210 */ /* 0x000fe400017e6425 */
[----:B------:R-:W-:Y:S02]  /*55c0*/  IADD3.X R9, PT, PT, R28, R25, R33, P0, P1 ;  /* 0x000000191c097210 */ /* 0x000fe400007e2421 */
[----:B------:R-:W-:-:S02]  /*55d0*/  LOP3.LUT R16, R61, R14, R47, 0x96, !PT ;  /* 0x0000000e3d107212 */ /* 0x000fc400078e962f */
[----:B------:R-:W-:Y:S02]  /*55e0*/  LOP3.LUT R11, R69, R11, R40, 0x96, !PT ;  /* 0x0000000b450b7212 */ /* 0x000fe400078e9628 */
[----:B------:R-:W-:Y:S02]  /*55f0*/  LOP3.LUT R14, R71, R13, R34, 0x96, !PT ;  /* 0x0000000d470e7212 */ /* 0x000fe400078e9622 */
[----:B------:R-:W-:Y:S02]  /*5600*/  SHF.L.W.U32.HI R67, R15, 0x1, R20 ;  /* 0x000000010f437819 */ /* 0x000fe40000010e14 */
[----:B------:R-:W-:Y:S02]  /*5610*/  SHF.L.W.U32.HI R65, R20, 0x1, R15 ;  /* 0x0000000114417819 */ /* 0x000fe40000010e0f */
[----:B------:R-:W-:Y:S02]  /*5620*/  LOP3.LUT R43, R8, R43, R28, 0x96, !PT ;  /* 0x0000002b082b7212 */ /* 0x000fe400078e961c */
[----:B------:R-:W-:-:S02]  /*5630*/  LOP3.LUT R10, R9, R10, R41, 0x96, !PT ;  /* 0x0000000a090a7212 */ /* 0x000fc400078e9629 */
[----:B------:R-:W-:Y:S02]  /*5640*/  SHF.L.W.U32.HI R20, R16, 0x10, R19 ;  /* 0x0000001010147819 */ /* 0x000fe40000010e13 */
[----:B------:R-:W-:Y:S02]  /*5650*/  SHF.L.W.U32.HI R19, R19, 0x10, R16 ;  /* 0x0000001013137819 */ /* 0x000fe40000010e10 */
[----:B------:R-:W-:Y:S02]  /*5660*/  SHF.L.W.U32.HI R15, R11, 0x10, R14 ;  /* 0x000000100b0f7819 */ /* 0x000fe40000010e0e */
[----:B------:R-:W-:Y:S02]  /*5670*/  SHF.L.W.U32.HI R73, R43, 0x10, R10 ;  /* 0x000000102b497819 */ /* 0x000fe40000010e0a */
[----:B------:R-:W-:Y:S02]  /*5680*/  SHF.L.W.U32.HI R16, R14, 0x10, R11 ;  /* 0x000000100e107819 */ /* 0x000fe40000010e0b */
[----:B------:R-:W-:-:S02]  /*5690*/  IADD3 R11, P1, PT, R19, R42, RZ ;  /* 0x0000002a130b7210 */ /* 0x000fc40007f3e0ff */
[----:B------:R-:W-:Y:S02]  /*56a0*/  IADD3 R17, P2, PT, R15, R30, RZ ;  /* 0x0000001e0f117210 */ /* 0x000fe40007f5e0ff */
[----:B------:R-:W-:Y:S02]  /*56b0*/  SHF.L.W.U32.HI R13, R10, 0x10, R43 ;  /* 0x000000100a0d7819 */ /* 0x000fe40000010e2b */
[----:B------:R-:W-:Y:S02]  /*56c0*/  ISETP.NE.AND P0, PT, R0, 0xc, PT ;  /* 0x0000000c0000780c */ /* 0x000fe40003f05270 */
[----:B------:R-:W-:Y:S02]  /*56d0*/  IADD3 R14, P3, PT, R73, R24, RZ ;  /* 0x00000018490e7210 */ /* 0x000fe40007f7e0ff */
[----:B------:R-:W-:Y:S01]  /*56e0*/  LOP3.LUT R28, R18, R11, RZ, 0x3c, !PT ;  /* 0x0000000b121c7212 */ /* 0x000fe200078e3cff */
[----:B------:R-:W-:Y:S02]  /*56f0*/  IMAD.X R18, R16, 0x1, R31, P2 ;  /* 0x0000000110127824 */ /* 0x000fe400010e061f */
[----:B------:R-:W-:-:S02]  /*5700*/  IMAD.X R70, R13, 0x1, R26, P3 ;  /* 0x000000010d467824 */ /* 0x000fc400018e061a */
[----:B------:R-:W-:Y:S01]  /*5710*/  IMAD.X R10, R20, 0x1, R35, P1 ;  /* 0x00000001140a7824 */ /* 0x000fe200008e0623 */
[----:B------:R-:W-:Y:S02]  /*5720*/  LOP3.LUT R24, R23, R17, RZ, 0x3c, !PT ;  /* 0x0000001117187212 */ /* 0x000fe400078e3cff */
[----:B------:R-:W-:Y:S02]  /*5730*/  LOP3.LUT R7, R7, R18, RZ, 0x3c, !PT ;  /* 0x0000001207077212 */ /* 0x000fe400078e3cff */
[----:B------:R-:W-:Y:S02]  /*5740*/  LOP3.LUT R23, R27, R14, RZ, 0x3c, !PT ;  /* 0x0000000e1b177212 */ /* 0x000fe400078e3cff */
[----:B------:R-:W-:Y:S02]  /*5750*/  LOP3.LUT R26, R25, R70, RZ, 0x3c, !PT ;  /* 0x00000046191a7212 */ /* 0x000fe400078e3cff */
[----:B------:R-:W-:Y:S02]  /*5760*/  LOP3.LUT R29, R29, R10, RZ, 0x3c, !PT ;  /* 0x0000000a1d1d7212 */ /* 0x000fe400078e3cff */
[----:B------:R-:W-:-:S02]  /*5770*/  SHF.L.W.U32.HI R66, R24, 0x1, R7 ;  /* 0x0000000118427819 */ /* 0x000fc40000010e07 */
[----:B------:R-:W-:Y:S02]  /*5780*/  SHF.L.W.U32.HI R7, R7, 0x1, R24 ;  /* 0x0000000107077819 */ /* 0x000fe40000010e18 */
[----:B------:R-:W-:Y:S02]  /*5790*/  SHF.L.W.U32.HI R24, R23, 0x1, R26 ;  /* 0x0000000117187819 */ /* 0x000fe40000010e1a */
[----:B------:R-:W-:Y:S02]  /*57a0*/  SHF.L.W.U32.HI R68, R28, 0x1, R29 ;  /* 0x000000011c447819 */ /* 0x000fe40000010e1d */
[----:B------:R-:W-:Y:S02]  /*57b0*/  SHF.L.W.U32.HI R72, R29, 0x1, R28 ;  /* 0x000000011d487819 */ /* 0x000fe40000010e1c */
[----:B------:R-:W-:Y:S01]  /*57c0*/  SHF.L.W.U32.HI R23, R26, 0x1, R23 ;  /* 0x000000011a177819 */ /* 0x000fe20000010e17 */
[----:B------:R-:W-:Y:S06]  /*57d0*/  @P0 BRA `(.L_x_22) ;  /* 0xfffffff000700947 */ /* 0x000fec000383ffff */
[----:B------:R-:W-:Y:S05]  /*57e0*/  BSYNC.RECONVERGENT B0 ;  /* 0x0000000000007941 */ /* 0x000fea0003800200 */
.L_x_21:
[----:B------:R-:W-:Y:S02]  /*57f0*/  MOV R28, 0x8 ;  /* 0x00000008001c7802 */ /* 0x000fe40000000f00 */
[----:B------:R-:W-:Y:S02]  /*5800*/  LOP3.LUT R0, R17, 0xf2bdc948, R22, 0x96, !PT ;  /* 0xf2bdc94811007812 */ /* 0x000fe400078e9616 */
[----:B------:R-:W-:Y:S02]  /*5810*/  LOP3.LUT R17, R18, 0x6a09e667, R21, 0x96, !PT ;  /* 0x6a09e66712117812 */ /* 0x000fe400078e9615 */
[----:B------:R-:W0:Y:S01]  /*5820*/  LDC.64 R28, c[0x4][R28] ;  /* 0x010000001c1c7b82 */ /* 0x000e220000000a00 */
[----:B------:R-:W-:Y:S02]  /*5830*/  LOP3.LUT R21, R70, 0xbb67ae85, R61, 0x96, !PT ;  /* 0xbb67ae8546157812 */ /* 0x000fe400078e963d */
[----:B------:R-:W-:Y:S02]  /*5840*/  LOP3.LUT R12, R12, 0xfe94f82b, R69, 0x96, !PT ;  /* 0xfe94f82b0c0c7812 */ /* 0x000fe400078e9645 */
[----:B------:R-:W-:Y:S01]  /*5850*/  LOP3.LUT R23, R19, 0xade682d1, R23, 0x96, !PT ;  /* 0xade682d113177812 */ /* 0x000fe200078e9617 */
[----:B------:R-:W-:Y:S01]  /*5860*/  IMAD.MOV.U32 R19, RZ, RZ, R21 ;  /* 0x000000ffff137224 */ /* 0x000fe200078e0015 */
[----:B------:R-:W-:Y:S01]  /*5870*/  LOP3.LUT R30, R20, 0x510e527f, R24, 0x96, !PT ;  /* 0x510e527f141e7812 */ /* 0x000fe200078e9618 */
[----:B------:R-:W-:Y:S01]  /*5880*/  IMAD.MOV.U32 R24, RZ, RZ, R12 ;  /* 0x000000ffff187224 */ /* 0x000fe200078e000c */
[----:B------:R-:W-:Y:S01]  /*5890*/  LOP3.LUT R22, R16, 0x9b05688c, R67, 0x96, !PT ;  /* 0x9b05688c10167812 */ /* 0x000fe200078e9643 */
[----:B------:R-:W-:Y:S01]  /*58a0*/  IMAD.MOV.U32 R16, RZ, RZ, R0 ;  /* 0x000000ffff107224 */ /* 0x000fe200078e0000 */
[----:B------:R-:W-:-:S02]  /*58b0*/  LOP3.LUT R72, R73, 0xfb41bd6b, R72, 0x96, !PT ;  /* 0xfb41bd6b49487812 */ /* 0x000fc400078e9648 */
[----:B------:R-:W-:Y:S02]  /*58c0*/  LOP3.LUT R18, R14, 0x84caa73b, R59, 0x96, !PT ;  /* 0x84caa73b0e127812 */ /* 0x000fe400078e963b */
[----:B------:R-:W-:Y:S02]  /*58d0*/  LOP3.LUT R25, R6, 0x3c6ef372, R71, 0x96, !PT ;  /* 0x3c6ef37206197812 */ /* 0x000fe400078e9647 */
[----:B------:R-:W-:Y:S02]  /*58e0*/  LOP3.LUT R26, R11, 0x5f1d36f1, R8, 0x96, !PT ;  /* 0x5f1d36f10b1a7812 */ /* 0x000fe400078e9608 */
[----:B------:R-:W-:Y:S02]  /*58f0*/  LOP3.LUT R27, R10, 0xa54ff53a, R9, 0x96, !PT ;  /* 0xa54ff53a0a1b7812 */ /* 0x000fe400078e9609 */
[----:B------:R-:W-:Y:S02]  /*5900*/  LOP3.LUT R53, R15, 0x2b3e6c1f, R65, 0x96, !PT ;  /* 0x2b3e6c1f0f357812 */ /* 0x000fe400078e9641 */
[----:B------:R-:W-:-:S02]  /*5910*/  LOP3.LUT R73, R13, 0x1f83d9ab, R68, 0x96, !PT ;  /* 0x1f83d9ab0d497812 */ /* 0x000fc400078e9644 */
[----:B------:R-:W-:Y:S02]  /*5920*/  LOP3.LUT R46, R2, 0x137e2179, R7, 0x96, !PT ;  /* 0x137e2179022e7812 */ /* 0x000fe400078e9607 */
[----:B------:R-:W-:-:S07]  /*5930*/  LOP3.LUT R47, R3, 0x5be0cd19, R66, 0x96, !PT ;  /* 0x5be0cd19032f7812 */ /* 0x000fce00078e9642 */
[----:B------:R-:W-:-:S07]  /*5940*/  LEPC R20, `(.L_x_23) ;  /* 0x000000001014794e */ /* 0x000fce0000000000 */
[----:B0-----:R-:W-:Y:S05]  /*5950*/  CALL.ABS.NOINC R28 ;  /* 0x000000001c007343 */ /* 0x001fea0003c00000 */
.L_x_23:
[----:B------:R0:W-:Y:S01]  /*5960*/  STL.128 [R1+0x400], R16 ;  /* 0x0004001001007387 */ /* 0x0001e20000100c00 */
[----:B------:R-:W-:Y:S01]  /*5970*/  VIADD R2, R1, 0x420 ;  /* 0x0000042001027836 */ /* 0x000fe20000000000 */
[----:B------:R-:W-:Y:S01]  /*5980*/  BSSY.RECONVERGENT B0, `(.L_x_24) ;  /* 0x0000133000007945 */ /* 0x000fe20003800200 */
[----:B------:R-:W-:Y:S01]  /*5990*/  IMAD.MOV.U32 R0, RZ, RZ, 0x3e0 ;  /* 0x000003e0ff007424 */ /* 0x000fe200078e00ff */
[----:B------:R0:W-:Y:S01]  /*59a0*/  STL.128 [R1+0x410], R24 ;  /* 0x0004101801007387 */ /* 0x0001e20000100c00 */
[----:B------:R-:W-:-:S07]  /*59b0*/  IMAD.MOV.U32 R9, RZ, RZ, R2 ;  /* 0x000000ffff097224 */ /* 0x000fce00078e0002 */
.L_x_27:
[----:B------:R-:W-:Y:S01]  /*59c0*/  STL.128 [R1], R16 ;  /* 0x0000001001007387 */ /* 0x000fe20000100c00 */
[----:B------:R-:W-:Y:S01]  /*59d0*/  IMAD.MOV.U32 R4, RZ, RZ, R23 ;  /* 0x000000ffff047224 */ /* 0x000fe200078e0017 */
[----:B------:R-:W-:Y:S01]  /*59e0*/  BSSY.RECONVERGENT B1, `(.L_x_25) ;  /* 0x0000116000017945 */ /* 0x000fe20003800200 */
[----:B------:R-:W-:Y:S01]  /*59f0*/  IMAD.MOV.U32 R5, RZ, RZ, R30 ;  /* 0x000000ffff057224 */ /* 0x000fe200078e001e */
[----:B------:R-:W-:Y:S01]  /*5a00*/  STL.128 [R1+0x10], R24 ;  /* 0x0000101801007387 */ /* 0x000fe20000100c00 */
[----:B------:R-:W-:Y:S02]  /*5a10*/  IMAD.MOV.U32 R6, RZ, RZ, R53 ;  /* 0x000000ffff067224 */ /* 0x000fe400078e0035 */
[----:B------:R-:W-:Y:S01]  /*5a20*/  IMAD.MOV.U32 R7, RZ, RZ, R22 ;  /* 0x000000ffff077224 */ /* 0x000fe200078e0016 */
[----:B------:R-:W-:Y:S01]  /*5a30*/  STL.128 [R1+0x40], RZ ;  /* 0x000040ff01007387 */ /* 0x000fe20000100c00 */
[----:B------:R-:W-:Y:S02]  /*5a40*/  IMAD.MOV.U32 R3, RZ, RZ, R9 ;  /* 0x000000ffff037224 */ /* 0x000fe400078e0009 */
[----:B------:R-:W-:Y:S01]  /*5a50*/  IMAD.MOV.U32 R10, RZ, RZ, RZ ;  /* 0x000000ffff0a7224 */ /* 0x000fe200078e00ff */
[----:B------:R-:W-:Y:S01]  /*5a60*/  STL.128 [R1+0x50], RZ ;  /* 0x000050ff01007387 */ /* 0x000fe20000100c00 */
[----:B------:R-:W-:-:S02]  /*5a70*/  IMAD.MOV.U32 R8, RZ, RZ, 0x7 ;  /* 0x00000007ff087424 */ /* 0x000fc400078e00ff */
[----:B------:R-:W-:Y:S01]  /*5a80*/  IMAD.MOV.U32 R12, RZ, RZ, -0x52197d2f ;  /* 0xade682d1ff0c7424 */ /* 0x000fe200078e00ff */
[----:B------:R-:W-:Y:S01]  /*5a90*/  STL.128 [R1+0x60], RZ ;  /* 0x000060ff01007387 */ /* 0x000fe20000100c00 */
[----:B------:R-:W-:Y:S02]  /*5aa0*/  IMAD.MOV.U32 R13, RZ, RZ, 0x510e527f ;  /* 0x510e527fff0d7424 */ /* 0x000fe400078e00ff */
[----:B------:R-:W-:Y:S01]  /*5ab0*/  IMAD.MOV.U32 R11, RZ, RZ, -0xd4236b8 ;  /* 0xf2bdc948ff0b7424 */ /* 0x000fe200078e00ff */
[----:B------:R-:W-:Y:S01]  /*5ac0*/  STL.128 [R1+0x70], RZ ;  /* 0x000070ff01007387 */ /* 0x000fe20000100c00 */
[----:B------:R-:W-:Y:S02]  /*5ad0*/  IMAD.MOV.U32 R64, RZ, RZ, 0x6a09e667 ;  /* 0x6a09e667ff407424 */ /* 0x000fe400078e00ff */
[----:B------:R-:W-:Y:S01]  /*5ae0*/  IMAD.MOV.U32 R78, RZ, RZ, 0x2b3e6c1f ;  /* 0x2b3e6c1fff4e7424 */ /* 0x000fe200078e00ff */
[----:B------:R1:W-:Y:S01]  /*5af0*/  STL.128 [R1+0x20], R4 ;  /* 0x0000200401007387 */ /* 0x0003e20000100c00 */
[----:B------:R-:W-:-:S02]  /*5b00*/  IMAD.MOV.U32 R61, RZ, RZ, -0x64fa9774 ;  /* 0x9b05688cff3d7424 */ /* 0x000fc400078e00ff */
[----:B------:R-:W-:Y:S02]  /*5b10*/  IMAD.MOV.U32 R62, RZ, RZ, -0x7b3558c5 ;  /* 0x84caa73bff3e7424 */ /* 0x000fe400078e00ff */
[----:B------:R-:W-:Y:S02]  /*5b20*/  IMAD.MOV.U32 R76, RZ, RZ, -0x4498517b ;  /* 0xbb67ae85ff4c7424 */ /* 0x000fe400078e00ff */
[----:B------:R-:W-:Y:S02]  /*5b30*/  IMAD.MOV.U32 R74, RZ, RZ, 0x1f83d9ab ;  /* 0x1f83d9abff4a7424 */ /* 0x000fe400078e00ff */
[----:B------:R-:W-:Y:S02]  /*5b40*/  IMAD.MOV.U32 R75, RZ, RZ, -0x1f83d9ac ;  /* 0xe07c2654ff4b7424 */ /* 0x000fe400078e00ff */
[----:B------:R-:W-:Y:S02]  /*5b50*/  IMAD.MOV.U32 R70, RZ, RZ, -0x16b07d5 ;  /* 0xfe94f82bff467424 */ /* 0x000fe400078e00ff */
[----:B------:R-:W-:-:S02]  /*5b60*/  IMAD.MOV.U32 R48, RZ, RZ, 0x3c6ef372 ;  /* 0x3c6ef372ff307424 */ /* 0x000fc400078e00ff */
[----:B------:R-:W-:Y:S02]  /*5b70*/  IMAD.MOV.U32 R66, RZ, RZ, 0x5f1d36f1 ;  /* 0x5f1d36f1ff427424 */ /* 0x000fe400078e00ff */
[----:B-1----:R-:W-:Y:S02]  /*5b80*/  IMAD.MOV.U32 R4, RZ, RZ, R72 ;  /* 0x000000ffff047224 */ /* 0x002fe400078e0048 */
[----:B------:R-:W-:Y:S02]  /*5b90*/  IMAD.MOV.U32 R5, RZ, RZ, R73 ;  /* 0x000000ffff057224 */ /* 0x000fe400078e0049 */
[----:B------:R-:W-:Y:S02]  /*5ba0*/  IMAD.MOV.U32 R6, RZ, RZ, R46 ;  /* 0x000000ffff067224 */ /* 0x000fe400078e002e */
[----:B------:R-:W-:Y:S02]  /*5bb0*/  IMAD.MOV.U32 R7, RZ, RZ, R47 ;  /* 0x000000ffff077224 */ /* 0x000fe400078e002f */
[----:B------:R-:W-:-:S02]  /*5bc0*/  IMAD.MOV.U32 R72, RZ, RZ, -0x4be4295 ;  /* 0xfb41bd6bff487424 */ /* 0x000fc400078e00ff */
[----:B------:R-:W-:Y:S01]  /*5bd0*/  IMAD.MOV.U32 R73, RZ, RZ, 0x4be4294 ;  /* 0x04be4294ff497424 */ /* 0x000fe200078e00ff */
[----:B------:R1:W-:Y:S01]  /*5be0*/  STL.128 [R1+0x30], R4 ;  /* 0x0000300401007387 */ /* 0x0003e20000100c00 */
[----:B------:R-:W-:Y:S02]  /*5bf0*/  IMAD.MOV.U32 R46, RZ, RZ, 0x137e2179 ;  /* 0x137e2179ff2e7424 */ /* 0x000fe400078e00ff */
[----:B------:R-:W-:Y:S02]  /*5c00*/  IMAD.MOV.U32 R47, RZ, RZ, 0x5be0cd19 ;  /* 0x5be0cd19ff2f7424 */ /* 0x000fe400078e00ff */
[----:B------:R-:W-:Y:S02]  /*5c10*/  IMAD.MOV.U32 R68, RZ, RZ, -0x5ab00ac6 ;  /* 0xa54ff53aff447424 */ /* 0x000fe400078e00ff */
[----:B------:R-:W-:Y:S02]  /*5c20*/  IMAD.MOV.U32 R60, RZ, RZ, 0x5f1d36f1 ;  /* 0x5f1d36f1ff3c7424 */ /* 0x000fe400078e00ff */
[----:B------:R-:W-:-:S02]  /*5c30*/  IMAD.MOV.U32 R71, RZ, RZ, -0x5ab00ac6 ;  /* 0xa54ff53aff477424 */ /* 0x000fc400078e00ff */
[----:B------:R-:W-:Y:S02]  /*5c40*/  IMAD.MOV.U32 R69, RZ, RZ, 0x137e2179 ;  /* 0x137e2179ff457424 */ /* 0x000fe400078e00ff */
[----:B------:R-:W-:Y:S02]  /*5c50*/  IMAD.MOV.U32 R58, RZ, RZ, 0x5be0cd19 ;  /* 0x5be0cd19ff3a7424 */ /* 0x000fe400078e00ff */
[----:B------:R-:W-:Y:S02]  /*5c60*/  IMAD.MOV.U32 R67, RZ, RZ, -0x16b07d5 ;  /* 0xfe94f82bff437424 */ /* 0x000fe400078e00ff */
[----:B-1----:R-:W-:Y:S02]  /*5c70*/  IMAD.MOV.U32 R7, RZ, RZ, 0x6a09e667 ;  /* 0x6a09e667ff077424 */ /* 0x002fe400078e00ff */
[----:B------:R-:W-:Y:S02]  /*5c80*/  IMAD.MOV.U32 R5, RZ, RZ, -0x52197d6f ;  /* 0xade68291ff057424 */ /* 0x000fe400078e00ff */
[----:B------:R-:W-:-:S02]  /*5c90*/  IMAD.MOV.U32 R6, RZ, RZ, 0x510e527f ;  /* 0x510e527fff067424 */ /* 0x000fc400078e00ff */
[----:B------:R-:W-:Y:S02]  /*5ca0*/  IMAD.MOV.U32 R4, RZ, RZ, -0xc4336f8 ;  /* 0xf3bcc908ff047424 */ /* 0x000fe400078e00ff */
[----:B------:R-:W-:Y:S02]  /*5cb0*/  IMAD.MOV.U32 R51, RZ, RZ, 0x3c6ef372 ;  /* 0x3c6ef372ff337424 */ /* 0x000fe400078e00ff */
[----:B------:R-:W-:Y:S02]  /*5cc0*/  IMAD.MOV.U32 R59, RZ, RZ, -0x7b3558c5 ;  /* 0x84caa73bff3b7424 */ /* 0x000fe400078e00ff */
[----:B------:R-:W-:Y:S02]  /*5cd0*/  IMAD.MOV.U32 R57, RZ, RZ, -0x4498517b ;  /* 0xbb67ae85ff397424 */ /* 0x000fe400078e00ff */
[----:B------:R-:W-:Y:S02]  /*5ce0*/  IMAD.MOV.U32 R53, RZ, RZ, 0x2b3e6c1f ;  /* 0x2b3e6c1fff357424 */ /* 0x000fe400078e00ff */
[----:B------:R-:W-:-:S07]  /*5cf0*/  IMAD.MOV.U32 R55, RZ, RZ, -0x64fa9774 ;  /* 0x9b05688cff377424 */ /* 0x000fce00078e00ff */
.L_x_26:
[----:B------:R-:W1:Y:S08]  /*5d00*/  LDC.U8 R14, c[0x3][R8+-0x7] ;  /* 0x00fffe40080e7b82 */ /* 0x000e700000000000 */
[----:B0-----:R-:W0:Y:S08]  /*5d10*/  LDC.U8 R18, c[0x3][R8+-0x5] ;  /* 0x00fffec008127b82 */ /* 0x001e300000000000 */
[----:B------:R-:W2:Y:S08]  /*5d20*/  LDC.U8 R16, c[0x3][R8+-0x6] ;  /* 0x00fffe8008107b82 */ /* 0x000eb00000000000 */
[----:B------:R-:W3:Y:S08]  /*5d30*/  LDC.U8 R22, c[0x3][R8+-0x3] ;  /* 0x00ffff4008167b82 */ /* 0x000ef00000000000 */
[----:B------:R-:W4:Y:S08]  /*5d40*/  LDC.U8 R26, c[0x3][R8+-0x1] ;  /* 0x00ffffc0081a7b82 */ /* 0x000f300000000000 */
[----:B------:R-:W5:Y:S01]  /*5d50*/  LDC.U8 R20, c[0x3][R8+-0x4] ;  /* 0x00ffff0008147b82 */ /* 0x000f620000000000 */
[----:B-1----:R-:W-:-:S05]  /*5d60*/  IMAD R14, R14, 0x8, R1 ;  /* 0x000000080e0e7824 */ /* 0x002fca00078e0201 */
[----:B------:R1:W5:Y:S01]  /*5d70*/  LDL.64 R30, [R14] ;  /* 0x000000000e1e7983 */ /* 0x0003620000100a00 */
[--C-:B0-----:R-:W-:Y:S01]  /*5d80*/  IMAD R18, R18, 0x8, R1.reuse ;  /* 0x0000000812127824 */ /* 0x101fe200078e0201 */
[----:B------:R-:W0:Y:S04]  /*5d90*/  LDC.U8 R24, c[0x3][R8+-0x2] ;  /* 0x00ffff8008187b82 */ /* 0x000e280000000000 */
[----:B------:R-:W5:Y:S01]  /*5da0*/  LDL.64 R44, [R18] ;  /* 0x00000000122c7983 */ /* 0x000f620000100a00 */
[----:B--2---:R-:W-:-:S03]  /*5db0*/  IMAD R16, R16, 0x8, R1 ;  /* 0x0000000810107824 */ /* 0x004fc600078e0201 */
[----:B------:R-:W2:Y:S02]  /*5dc0*/  LDC.U8 R28, c[0x3][R8] ;  /* 0x00c00000081c7b82 */ /* 0x000ea40000000000 */
[----:B------:R-:W2:Y:S01]  /*5dd0*/  LDL.64 R42, [R16] ;  /* 0x00000000102a7983 */ /* 0x000ea20000100a00 */
[----:B---3--:R-:W-:-:S05]  /*5de0*/  IMAD R22, R22, 0x8, R1 ;  /* 0x0000000816167824 */ /* 0x008fca00078e0201 */
[----:B------:R-:W3:Y:S01]  /*5df0*/  LDC.U8 R50, c[0x3][R8+0x1] ;  /* 0x00c0004008327b82 */ /* 0x000ee20000000000 */
[----:B------:R2:W3:Y:S01]  /*5e00*/  LDL.64 R40, [R22] ;  /* 0x0000000016287983 */ /* 0x0004e20000100a00 */
[----:B----4-:R-:W-:-:S05]  /*5e10*/  IMAD R26, R26, 0x8, R1 ;  /* 0x000000081a1a7824 */ /* 0x010fca00078e0201 */
[----:B------:R4:W4:Y:S01]  /*5e20*/  LDL.64 R38, [R26] ;  /* 0x000000001a267983 */ /* 0x0009220000100a00 */
[----:B-----5:R-:W-:-:S05]  /*5e30*/  IMAD R20, R20, 0x8, R1 ;  /* 0x0000000814147824 */ /* 0x020fca00078e0201 */
[----:B------:R5:W5:Y:S01]  /*5e40*/  LDL.64 R36, [R20] ;  /* 0x0000000014247983 */ /* 0x000b620000100a00 */
[----:B-1----:R-:W1:Y:S08]  /*5e50*/  LDC.U8 R14, c[0x3][R8+0x3] ;  /* 0x00c000c0080e7b82 */ /* 0x002e700000000000 */
[----:B------:R-:W1:Y:S01]  /*5e60*/  LDC.U8 R52, c[0x3][R8+0x5] ;  /* 0x00c0014008347b82 */ /* 0x000e620000000000 */
[----:B0-----:R-:W-:-:S07]  /*5e70*/  IMAD R24, R24, 0x8, R1 ;  /* 0x0000000818187824 */ /* 0x001fce00078e0201 */
[----:B------:R-:W0:Y:S01]  /*5e80*/  LDC.U8 R54, c[0x3][R8+0x7] ;  /* 0x00c001c008367b82 */ /* 0x000e220000000000 */
[----:B------:R5:W5:Y:S01]  /*5e90*/  LDL.64 R34, [R24] ;  /* 0x0000000018227983 */ /* 0x000b620000100a00 */
[----:B--2---:R-:W-:-:S06]  /*5ea0*/  IMAD R32, R28, 0x8, R1 ;  /* 0x000000081c207824 */ /* 0x004fcc00078e0201 */
[----:B------:R-:W5:Y:S01]  /*5eb0*/  LDC.U8 R22, c[0x3][R8+0x2] ;  /* 0x00c0008008167b82 */ /* 0x000f620000000000 */
[----:B------:R-:W2:Y:S01]  /*5ec0*/  LDL.64 R32, [R32] ;  /* 0x0000000020207983 */ /* 0x000ea20000100a00 */
[----:B---3--:R-:W-:-:S06]  /*5ed0*/  IMAD R28, R50, 0x8, R1 ;  /* 0x00000008321c7824 */ /* 0x008fcc00078e0201 */
[----:B------:R-:W3:Y:S01]  /*5ee0*/  LDL.64 R28, [R28] ;  /* 0x000000001c1c7983 */ /* 0x000ee20000100a00 */
[----:B----4-:R-:W4:Y:S08]  /*5ef0*/  LDC.U8 R26, c[0x3][R8+0x4] ;  /* 0x00c00100081a7b82 */ /* 0x010f300000000000 */
[----:B------:R-:W4:Y:S08]  /*5f00*/  LDC.U8 R56, c[0x3][R8+0x8] ;  /* 0x00c0020008387b82 */ /* 0x000f300000000000 */
[----:B------:R-:W4:Y:S01]  /*5f10*/  LDC.U8 R50, c[0x3][R8+0x6] ;  /* 0x00c0018008327b82 */ /* 0x000f220000000000 */
[----:B-1----:R-:W-:-:S02]  /*5f20*/  IMAD R18, R14, 0x8, R1 ;  /* 0x000000080e127824 */ /* 0x002fc400078e0201 */
[----:B------:R-:W-:-:S04]  /*5f30*/  IMAD R14, R52, 0x8, R1 ;  /* 0x00000008340e7824 */ /* 0x000fc800078e0201 */
[----:B------:R-:W3:Y:S04]  /*5f40*/  LDL.64 R18, [R18] ;  /* 0x0000000012127983 */ /* 0x000ee80000100a00 */
[----:B------:R-:W3:Y:S01]  /*5f50*/  LDL.64 R14, [R14] ;  /* 0x000000000e0e7983 */ /* 0x000ee20000100a00 */
[----:B0-----:R-:W-:-:S06]  /*5f60*/  IMAD R16, R54, 0x8, R1 ;  /* 0x0000000836107824 */ /* 0x001fcc00078e0201 */
[----:B------:R-:W3:Y:S01]  /*5f70*/  LDL.64 R16, [R16] ;  /* 0x0000000010107983 */ /* 0x000ee20000100a00 */
[----:B-----5:R-:W-:-:S06]  /*5f80*/  IMAD R20, R22, 0x8, R1 ;  /* 0x0000000816147824 */ /* 0x020fcc00078e0201 */
[----:B------:R-:W5:Y:S01]  /*5f90*/  LDL.64 R20, [R20] ;  /* 0x0000000014147983 */ /* 0x000f620000100a00 */
[----:B----4-:R-:W-:-:S06]  /*5fa0*/  IMAD R22, R26, 0x8, R1 ;  /* 0x000000081a167824 */ /* 0x010fcc00078e0201 */
[----:B------:R-:W4:Y:S01]  /*5fb0*/  LDL.64 R22, [R22] ;  /* 0x0000000016167983 */ /* 0x000f220000100a00 */
[----:B------:R-:W-:-:S06]  /*5fc0*/  IMAD R24, R56, 0x8, R1 ;  /* 0x0000000838187824 */ /* 0x000fcc00078e0201 */
[----:B------:R-:W4:Y:S01]  /*5fd0*/  LDL.64 R24, [R24] ;  /* 0x0000000018187983 */ /* 0x000f220000100a00 */
[----:B------:R-:W-:-:S06]  /*5fe0*/  IMAD R26, R50, 0x8, R1 ;  /* 0x00000008321a7824 */ /* 0x000fcc00078e0201 */
[----:B------:R-:W4:Y:S01]  /*5ff0*/  LDL.64 R26, [R26] ;  /* 0x000000001a1a7983 */ /* 0x000f220000100a00 */
        /* <DEDUP_REMOVED lines=24> */
[----:B------:R-:W-:Y:S02]  /*6180*/  IADD3 R31, P2, P3, R60, R69, R38 ;  /* 0x000000453c1f7210 */ /* 0x000fe40007b5e026 */
[----:B------:R-:W-:Y:S02]  /*6190*/  IADD3.X R54, PT, PT, R51, R74, R41, P0, P1 ;  /* 0x0000004a33367210 */ /* 0x000fe400007e2429 */
[----:B------:R-:W-:-:S02]  /*61a0*/  IADD3 R59, P0, P1, R59, R13, R36 ;  /* 0x0000000d3b3b7210 */ /* 0x000fc4000791e024 */
[----:B------:R-:W-:Y:S02]  /*61b0*/  IADD3.X R42, PT, PT, R71, R58, R39, P2, P3 ;  /* 0x0000003a472a7210 */ /* 0x000fe400017e6427 */
[----:B------:R-:W-:Y:S02]  /*61c0*/  LOP3.LUT R57, R75, R54, RZ, 0x3c, !PT ;  /* 0x000000364b397212 */ /* 0x000fe400078e3cff */
[----:B------:R-:W-:Y:S02]  /*61d0*/  IADD3.X R60, PT, PT, R44, R11, R37, P0, P1 ;  /* 0x0000000b2c3c7210 */ /* 0x000fe400007e2425 */
[----:B------:R-:W-:Y:S02]  /*61e0*/  LOP3.LUT R51, R47, R42, RZ, 0x3c, !PT ;  /* 0x0000002a2f337212 */ /* 0x000fe400078e3cff */
[----:B------:R-:W-:Y:S02]  /*61f0*/  LOP3.LUT R53, R73, R52, RZ, 0x3c, !PT ;  /* 0x0000003449357212 */ /* 0x000fe400078e3cff */
[----:B------:R-:W-:-:S02]  /*6200*/  IADD3 R40, P0, PT, R70, R57, RZ ;  /* 0x0000003946287210 */ /* 0x000fc40007f1e0ff */
[----:B------:R-:W-:Y:S02]  /*6210*/  LOP3.LUT R37, R45, R60, RZ, 0x3c, !PT ;  /* 0x0000003c2d257212 */ /* 0x000fe400078e3cff */
[----:B------:R-:W-:Y:S02]  /*6220*/  LOP3.LUT R30, R30, R59, RZ, 0x3c, !PT ;  /* 0x0000003b1e1e7212 */ /* 0x000fe400078e3cff */
[----:B------:R-:W-:Y:S02]  /*6230*/  LOP3.LUT R47, R46, R31, RZ, 0x3c, !PT ;  /* 0x0000001f2e2f7212 */ /* 0x000fe400078e3cff */
[----:B------:R-:W-:Y:S01]  /*6240*/  IADD3 R45, P1, PT, R66, R51, RZ ;  /* 0x00000033422d7210 */ /* 0x000fe20007f3e0ff */
[----:B------:R-:W-:Y:S01]  /*6250*/  IMAD.X R55, R48, 0x1, R53, P0 ;  /* 0x0000000130377824 */ /* 0x000fe200000e0635 */
[----:B------:R-:W-:Y:S02]  /*6260*/  LOP3.LUT R6, R49, R50, RZ, 0x3c, !PT ;  /* 0x0000003231067212 */ /* 0x000fe400078e3cff */
[----:B------:R-:W-:Y:S01]  /*6270*/  SHF.L.W.U32.HI R12, R37, 0x10, R30 ;  /* 0x00000010250c7819 */ /* 0x000fe20000010e1e */
[----:B------:R-:W-:Y:S01]  /*6280*/  IMAD.X R49, R68, 0x1, R47, P1 ;  /* 0x0000000144317824 */ /* 0x000fe200008e062f */
[----:B------:R-:W-:-:S02]  /*6290*/  SHF.L.W.U32.HI R30, R30, 0x10, R37 ;  /* 0x000000101e1e7819 */ /* 0x000fc40000010e25 */
[----:B------:R-:W-:Y:S02]  /*62a0*/  LOP3.LUT R37, R72, R40, RZ, 0x3c, !PT ;  /* 0x0000002848257212 */ /* 0x000fe400078e3cff */
[----:B------:R-:W-:Y:S02]  /*62b0*/  LOP3.LUT R38, R74, R55, RZ, 0x3c, !PT ;  /* 0x000000374a267212 */ /* 0x000fe400078e3cff */
[----:B------:R-:W-:Y:S02]  /*62c0*/  IADD3 R56, P0, PT, R30, R61, RZ ;  /* 0x0000003d1e387210 */ /* 0x000fe40007f1e0ff */
[----:B------:R-:W-:Y:S02]  /*62d0*/  LOP3.LUT R41, R69, R45, RZ, 0x3c, !PT ;  /* 0x0000002d45297212 */ /* 0x000fe400078e3cff */
[----:B------:R-:W-:Y:S02]  /*62e0*/  LOP3.LUT R36, R58, R49, RZ, 0x3c, !PT ;  /* 0x000000313a247212 */ /* 0x000fe400078e3cff */
[----:B------:R-:W-:-:S02]  /*62f0*/  SHF.L.W.U32.HI R4, R43, 0x10, R6 ;  /* 0x000000102b047819 */ /* 0x000fc40000010e06 */
[----:B------:R-:W-:Y:S01]  /*6300*/  SHF.L.W.U32.HI R39, R37, 0x8, R38 ;  /* 0x0000000825277819 */ /* 0x000fe20000010e26 */
[----:B------:R-:W-:Y:S01]  /*6310*/  IMAD.X R58, R12, 0x1, R63, P0 ;  /* 0x000000010c3a7824 */ /* 0x000fe200000e063f */
[----:B------:R-:W-:Y:S02]  /*6320*/  SHF.L.W.U32.HI R6, R6, 0x10, R43 ;  /* 0x0000001006067819 */ /* 0x000fe40000010e2b */
[----:B------:R-:W-:Y:S02]  /*6330*/  SHF.L.W.U32.HI R43, R41, 0x8, R36 ;  /* 0x00000008292b7819 */ /* 0x000fe40000010e24 */
[----:B------:R-:W-:Y:S02]  /*6340*/  SHF.L.W.U32.HI R37, R38, 0x8, R37 ;  /* 0x0000000826257819 */ /* 0x000fe40000010e25 */
[----:B------:R-:W-:Y:S02]  /*6350*/  IADD3 R52, P0, P1, R52, R39, R34 ;  /* 0x0000002734347210 */ /* 0x000fe4000791e022 */
[----:B------:R-:W-:-:S02]  /*6360*/  SHF.L.W.U32.HI R41, R36, 0x8, R41 ;  /* 0x0000000824297819 */ /* 0x000fc40000010e29 */
[----:B--2---:R-:W-:Y:S02]  /*6370*/  IADD3 R38, P2, P3, R31, R43, R32 ;  /* 0x0000002b1f267210 */ /* 0x004fe40007b5e020 */
[----:B------:R-:W-:Y:S02]  /*6380*/  LOP3.LUT R13, R13, R56, RZ, 0x3c, !PT ;  /* 0x000000380d0d7212 */ /* 0x000fe400078e3cff */
[----:B------:R-:W-:Y:S02]  /*6390*/  LOP3.LUT R34, R11, R58, RZ, 0x3c, !PT ;  /* 0x0000003a0b227212 */ /* 0x000fe400078e3cff */
[----:B------:R-:W-:Y:S02]  /*63a0*/  IADD3.X R54, PT, PT, R54, R37, R35, P0, P1 ;  /* 0x0000002536367210 */ /* 0x000fe400007e2423 */
[----:B------:R-:W-:Y:S02]  /*63b0*/  IADD3.X R42, PT, PT, R42, R41, R33, P2, P3 ;  /* 0x000000292a2a7210 */ /* 0x000fe400017e6421 */
[----:B------:R-:W-:-:S02]  /*63c0*/  SHF.L.W.U32.HI R11, R13, 0x1, R34 ;  /* 0x000000010d0b7819 */ /* 0x000fc40000010e22 */
[----:B------:R-:W-:Y:S02]  /*63d0*/  SHF.L.W.U32.HI R31, R34, 0x1, R13 ;  /* 0x00000001221f7819 */ /* 0x000fe40000010e0d */
[----:B------:R-:W-:Y:S02]  /*63e0*/  LOP3.LUT R33, R57, R52, RZ, 0x3c, !PT ;  /* 0x0000003439217212 */ /* 0x000fe400078e3cff */
[----:B------:R-:W-:Y:S02]  /*63f0*/  LOP3.LUT R34, R53, R54, RZ, 0x3c, !PT ;  /* 0x0000003635227212 */ /* 0x000fe400078e3cff */
[----:B------:R-:W-:Y:S02]  /*6400*/  IADD3 R57, P0, PT, R6, R65, RZ ;  /* 0x0000004106397210 */ /* 0x000fe40007f1e0ff */
[----:B------:R-:W-:Y:S02]  /*6410*/  SHF.L.W.U32.HI R32, R34, 0x10, R33 ;  /* 0x0000001022207819 */ /* 0x000fe40000010e21 */
[----:B------:R-:W-:Y:S01]  /*6420*/  SHF.L.W.U32.HI R33, R33, 0x10, R34 ;  /* 0x0000001021217819 */ /* 0x000fe20000010e22 */
[----:B------:R-:W-:Y:S01]  /*6430*/  IMAD.X R61, R4, 0x1, R64, P0 ;  /* 0x00000001043d7824 */ /* 0x000fe200000e0640 */
[----:B------:R-:W-:-:S02]  /*6440*/  LOP3.LUT R13, R51, R38, RZ, 0x3c, !PT ;  /* 0x00000026330d7212 */ /* 0x000fc400078e3cff */
[----:B------:R-:W-:Y:S02]  /*6450*/  LOP3.LUT R36, R47, R42, RZ, 0x3c, !PT ;  /* 0x0000002a2f247212 */ /* 0x000fe400078e3cff */
[----:B---3--:R-:W-:Y:S02]  /*6460*/  IADD3 R47, P1, P2, R50, R31, R28 ;  /* 0x0000001f322f7210 */ /* 0x008fe40007a3e01c */
[----:B------:R-:W-:Y:S02]  /*6470*/  IADD3 R35, P0, PT, R33, R40, RZ ;  /* 0x0000002821237210 */ /* 0x000fe40007f1e0ff */
[----:B------:R-:W-:Y:S02]  /*6480*/  LOP3.LUT R7, R7, R57, RZ, 0x3c, !PT ;  /* 0x0000003907077212 */ /* 0x000fe400078e3cff */
[----:B------:R-:W-:Y:S02]  /*6490*/  LOP3.LUT R44, R5, R61, RZ, 0x3c, !PT ;  /* 0x0000003d052c7212 */ /* 0x000fe400078e3cff */
[----:B------:R-:W-:-:S02]  /*64a0*/  SHF.L.W.U32.HI R28, R13, 0x10, R36 ;  /* 0x000000100d1c7819 */ /* 0x000fc40000010e24 */
[----:B------:R-:W-:Y:S02]  /*64b0*/  SHF.L.W.U32.HI R34, R36, 0x10, R13 ;  /* 0x0000001024227819 */ /* 0x000fe40000010e0d */
[----:B------:R-:W-:Y:S01]  /*64c0*/  IADD3.X R53, PT, PT, R62, R11, R29, P1, P2 ;  /* 0x0000000b3e357210 */ /* 0x000fe20000fe441d */
[----:B------:R-:W-:Y:S01]  /*64d0*/  IMAD.X R50, R32, 0x1, R55, P0 ;  /* 0x0000000120327824 */ /* 0x000fe200000e0637 */
[----:B------:R-:W-:Y:S02]  /*64e0*/  SHF.L.W.U32.HI R5, R7, 0x1, R44 ;  /* 0x0000000107057819 */ /* 0x000fe40000010e2c */
[----:B------:R-:W-:Y:S02]  /*64f0*/  SHF.L.W.U32.HI R13, R44, 0x1, R7 ;  /* 0x000000012c0d7819 */ /* 0x000fe40000010e07 */
[----:B------:R-:W-:Y:S02]  /*6500*/  IADD3 R7, P0, PT, R28, R45, RZ ;  /* 0x0000002d1c077210 */ /* 0x000fe40007f1e0ff */
[----:B------:R-:W-:-:S02]  /*6510*/  LOP3.LUT R44, R34, R53, RZ, 0x3c, !PT ;  /* 0x00000035222c7212 */ /* 0x000fc400078e3cff */
[----:B------:R-:W-:Y:S01]  /*6520*/  LOP3.LUT R48, R28, R47, RZ, 0x3c, !PT ;  /* 0x0000002f1c307212 */ /* 0x000fe200078e3cff */
[----:B------:R-:W-:Y:S01]  /*6530*/  IMAD.X R46, R34, 0x1, R49, P0 ;  /* 0x00000001222e7824 */ /* 0x000fe200000e0631 */
[-C--:B------:R-:W-:Y:S02]  /*6540*/  IADD3 R44, P1, PT, R44, R35.reuse, RZ ;  /* 0x000000232c2c7210 */ /* 0x080fe40007f3e0ff */
[----:B------:R-:W-:Y:S02]  /*6550*/  LOP3.LUT R29, R39, R35, RZ, 0x3c, !PT ;  /* 0x00000023271d7212 */ /* 0x000fe400078e3cff */
[----:B------:R-:W-:Y:S01]  /*6560*/  LOP3.LUT R40, R37, R50, RZ, 0x3c, !PT ;  /* 0x0000003225287212 */ /* 0x000fe200078e3cff */
[----:B------:R-:W-:Y:S01]  /*6570*/  IMAD.X R48, R48, 0x1, R50, P1 ;  /* 0x0000000130307824 */ /* 0x000fe200008e0632 */
[----:B------:R-:W-:Y:S02]  /*6580*/  LOP3.LUT R39, R43, R7, RZ, 0x3c, !PT ;  /* 0x000000072b277212 */ /* 0x000fe400078e3cff */
[----:B------:R-:W-:-:S02]  /*6590*/  SHF.L.W.U32.HI R35, R40, 0x1, R29 ;  /* 0x0000000128237819 */ /* 0x000fc40000010e1d */
[----:B------:R-:W-:Y:S02]  /*65a0*/  LOP3.LUT R36, R41, R46, RZ, 0x3c, !PT ;  /* 0x0000002e29247212 */ /* 0x000fe400078e3cff */
[----:B------:R-:W-:Y:S02]  /*65b0*/  SHF.L.W.U32.HI R29, R29, 0x1, R40 ;  /* 0x000000011d1d7819 */ /* 0x000fe40000010e28 */
[----:B------:R-:W-:Y:S02]  /*65c0*/  IADD3 R49, P0, P2, R59, R35, R18 ;  /* 0x000000233b317210 */ /* 0x000fe40007a1e012 */
[----:B------:R-:W-:Y:S02]  /*65d0*/  SHF.L.W.U32.HI R37, R39, 0x1, R36 ;  /* 0x0000000127257819 */ /* 0x000fe40000010e24 */
[----:B------:R-:W-:Y:S02]  /*65e0*/  SHF.L.W.U32.HI R39, R36, 0x1, R39 ;  /* 0x0000000124277819 */ /* 0x000fe40000010e27 */
[----:B------:R-:W-:-:S02]  /*65f0*/  LOP3.LUT R31, R31, R44, RZ, 0x3c, !PT ;  /* 0x0000002c1f1f7212 */ /* 0x000fc400078e3cff */
[----:B------:R-:W-:Y:S02]  /*6600*/  LOP3.LUT R18, R11, R48, RZ, 0x3c, !PT ;  /* 0x000000300b127212 */ /* 0x000fe400078e3cff */
[----:B------:R-:W-:Y:S02]  /*6610*/  IADD3.X R51, PT, PT, R60, R29, R19, P0, P2 ;  /* 0x0000001d3c337210 */ /* 0x000fe400007e4413 */
[----:B------:R-:W-:Y:S02]  /*6620*/  IADD3 R43, P0, P1, R52, R39, R14 ;  /* 0x00000027342b7210 */ /* 0x000fe4000791e00e */
[----:B------:R-:W-:Y:S02]  /*6630*/  SHF.L.W.U32.HI R19, R18, 0x8, R31 ;  /* 0x0000000812137819 */ /* 0x000fe40000010e1f */
[----:B------:R-:W-:Y:S02]  /*6640*/  SHF.L.W.U32.HI R31, R31, 0x8, R18 ;  /* 0x000000081f1f7819 */ /* 0x000fe40000010e12 */
[----:B------:R-:W-:-:S02]  /*6650*/  IADD3 R36, P2, P3, R38, R13, R16 ;  /* 0x0000000d26247210 */ /* 0x000fc40007b5e010 */
[----:B------:R-:W-:Y:S02]  /*6660*/  LOP3.LUT R40, R4, R51, RZ, 0x3c, !PT ;  /* 0x0000003304287212 */ /* 0x000fe400078e3cff */
[----:B------:R-:W-:Y:S02]  /*6670*/  IADD3.X R45, PT, PT, R54, R37, R15, P0, P1 ;  /* 0x00000025362d7210 */ /* 0x000fe400007e240f */
[----:B-----5:R-:W-:Y:S02]  /*6680*/  IADD3 R11, P0, P1, R47, R31, R20 ;  /* 0x0000001f2f0b7210 */ /* 0x020fe4000791e014 */
[----:B------:R-:W-:Y:S02]  /*6690*/  IADD3.X R41, PT, PT, R42, R5, R17, P2, P3 ;  /* 0x000000052a297210 */ /* 0x000fe400017e6411 */
[----:B------:R-:W-:Y:S02]  /*66a0*/  IADD3 R40, P2, PT, R40, R7, RZ ;  /* 0x0000000728287210 */ /* 0x000fe40007f5e0ff */
[----:B------:R-:W-:-:S02]  /*66b0*/  LOP3.LUT R42, R6, R49, RZ, 0x3c, !PT ;  /* 0x00000031062a7212 */ /* 0x000fc400078e3cff */
[----:B------:R-:W-:Y:S02]  /*66c0*/  IADD3.X R7, PT, PT, R53, R19, R21, P0, P1 ;  /* 0x0000001335077210 */ /* 0x000fe400007e2415 */
[----:B------:R-:W-:Y:S01]  /*66d0*/  LOP3.LUT R38, R12, R45, RZ, 0x3c, !PT ;  /* 0x0000002d0c267212 */ /* 0x000fe200078e3cff */
[----:B------:R-:W-:Y:S01]  /*66e0*/  IMAD.X R42, R42, 0x1, R46, P2 ;  /* 0x000000012a2a7824 */ /* 0x000fe200010e062e */
[----:B------:R-:W-:Y:S02]  /*66f0*/  LOP3.LUT R34, R11, R34, R53, 0x96, !PT ;  /* 0x000000220b227212 */ /* 0x000fe400078e9635 */
[----:B------:R-:W-:Y:S02]  /*6700*/  LOP3.LUT R47, R7, R28, R47, 0x96, !PT ;  /* 0x0000001c072f7212 */ /* 0x000fe400078e962f */
[----:B------:R-:W-:Y:S02]  /*6710*/  LOP3.LUT R16, R32, R41, RZ, 0x3c, !PT ;  /* 0x0000002920107212 */ /* 0x000fe400078e3cff */
[----:B------:R-:W-:-:S02]  /*6720*/  IADD3 R38, P2, PT, R38, R57, RZ ;  /* 0x0000003926267210 */ /* 0x000fc40007f5e0ff */
[----:B------:R-:W-:Y:S02]  /*6730*/  LOP3.LUT R28, R30, R43, RZ, 0x3c, !PT ;  /* 0x0000002b1e1c7212 */ /* 0x000fe400078e3cff */
        /* <DEDUP_REMOVED lines=11> */
[----:B------:R-:W-:Y:S02]  /*67f0*/  LOP3.LUT R20, R37, R28, RZ, 0x3c, !PT ;  /* 0x0000001c25147212 */ /* 0x000fe400078e3cff */
[----:B------:R-:W-:Y:S02]  /*6800*/  SHF.L.W.U32.HI R15, R14, 0x8, R17 ;  /* 0x000000080e0f7819 */ /* 0x000fe40000010e11 */
[----:B------:R-:W-:Y:S02]  /*6810*/  SHF.L.W.U32.HI R17, R17, 0x8, R14 ;  /* 0x0000000811117819 */ /* 0x000fe40000010e0e */
[----:B------:R-:W-:-:S02]  /*6820*/  LOP3.LUT R14, R13, R16, RZ, 0x3c, !PT ;  /* 0x000000100d0e7212 */ /* 0x000fc400078e3cff */
[----:B------:R-:W-:Y:S02]  /*6830*/  LOP3.LUT R5, R5, R18, RZ, 0x3c, !PT ;  /* 0x0000001205057212 */ /* 0x000fe400078e3cff */
[----:B------:R-:W-:Y:S02]  /*6840*/  SHF.L.W.U32.HI R13, R20, 0x8, R21 ;  /* 0x00000008140d7819 */ /* 0x000fe40000010e15 */
[----:B------:R-:W-:Y:S02]  /*6850*/  SHF.L.W.U32.HI R21, R21, 0x8, R20 ;  /* 0x0000000815157819 */ /* 0x000fe40000010e14 */
[----:B------:R-:W-:Y:S02]  /*6860*/  LOP3.LUT R20, R19, R48, RZ, 0x3c, !PT ;  /* 0x0000003013147212 */ /* 0x000fe400078e3cff */
[----:B----4-:R-:W-:Y:S02]  /*6870*/  IADD3 R59, P0, P1, R49, R17, R22 ;  /* 0x00000011313b7210 */ /* 0x010fe4000791e016 */
[----:B------:R-:W-:-:S02]  /*6880*/  SHF.L.W.U32.HI R19, R14, 0x8, R5 ;  /* 0x000000080e137819 */ /* 0x000fc40000010e05 */
[----:B------:R-:W-:Y:S02]  /*6890*/  IADD3.X R57, PT, PT, R51, R15, R23, P0, P1 ;  /* 0x0000000f33397210 */ /* 0x000fe400007e2417 */
[----:B------:R-:W-:Y:S02]  /*68a0*/  SHF.L.W.U32.HI R29, R5, 0x8, R14 ;  /* 0x00000008051d7819 */ /* 0x000fe40000010e0e */
[----:B------:R-:W-:Y:S02]  /*68b0*/  IADD3 R60, P0, P1, R36, R19, R24 ;  /* 0x00000013243c7210 */ /* 0x000fe4000791e018 */
[----:B------:R-:W-:Y:S02]  /*68c0*/  IADD3 R67, P2, P3, R43, R21, R26 ;  /* 0x000000152b437210 */ /* 0x000fe40007b5e01a */
[----:B------:R-:W-:Y:S02]  /*68d0*/  LOP3.LUT R4, R59, R4, R51, 0x96, !PT ;  /* 0x000000043b047212 */ /* 0x000fe400078e9633 */
[----:B------:R-:W-:-:S02]  /*68e0*/  IADD3.X R71, PT, PT, R41, R29, R25, P0, P1 ;  /* 0x0000001d29477210 */ /* 0x000fc400007e2419 */
[----:B------:R-:W-:Y:S02]  /*68f0*/  IADD3.X R51, PT, PT, R45, R13, R27, P2, P3 ;  /* 0x0000000d2d337210 */ /* 0x000fe400017e641b */
[----:B------:R-:W-:Y:S02]  /*6900*/  LOP3.LUT R5, R57, R6, R49, 0x96, !PT ;  /* 0x0000000639057212 */ /* 0x000fe400078e9631 */
[----:B------:R-:W-:Y:S02]  /*6910*/  LOP3.LUT R32, R60, R32, R41, 0x96, !PT ;  /* 0x000000203c207212 */ /* 0x000fe400078e9629 */
[----:B------:R-:W-:Y:S02]  /*6920*/  LOP3.LUT R33, R71, R33, R36, 0x96, !PT ;  /* 0x0000002147217212 */ /* 0x000fe400078e9624 */
[----:B------:R-:W-:Y:S02]  /*6930*/  LOP3.LUT R12, R67, R12, R45, 0x96, !PT ;  /* 0x0000000c430c7212 */ /* 0x000fe400078e962d */
[----:B------:R-:W-:Y:S01]  /*6940*/  LOP3.LUT R23, R51, R30, R43, 0x96, !PT ;  /* 0x0000001e33177212 */ /* 0x000fe200078e962b */
[----:B------:R-:W-:Y:S01]  /*6950*/  VIADD R10, R10, 0x1 ;  /* 0x000000010a0a7836 */ /* 0x000fe20000000000 */
[----:B------:R-:W-:-:S02]  /*6960*/  SHF.L.W.U32.HI R6, R5, 0x10, R4 ;  /* 0x0000001005067819 */ /* 0x000fc40000010e04 */
[----:B------:R-:W-:Y:S02]  /*6970*/  SHF.L.W.U32.HI R73, R32, 0x10, R33 ;  /* 0x0000001020497819 */ /* 0x000fe40000010e21 */
[----:B------:R-:W-:Y:S02]  /*6980*/  SHF.L.W.U32.HI R5, R4, 0x10, R5 ;  /* 0x0000001004057819 */ /* 0x000fe40000010e05 */
[----:B------:R-:W-:Y:S02]  /*6990*/  SHF.L.W.U32.HI R78, R12, 0x10, R23 ;  /* 0x000000100c4e7819 */ /* 0x000fe40000010e17 */
[----:B------:R-:W-:Y:S02]  /*69a0*/  SHF.L.W.U32.HI R75, R33, 0x10, R32 ;  /* 0x00000010214b7819 */ /* 0x000fe40000010e20 */
[----:B------:R-:W-:Y:S02]  /*69b0*/  ISETP.NE.AND P0, PT, R10, 0xc, PT ;  /* 0x0000000c0a00780c */ /* 0x000fe40003f05270 */
[----:B------:R-:W-:-:S02]  /*69c0*/  IADD3 R62, P3, PT, R73, R16, RZ ;  /* 0x00000010493e7210 */ /* 0x000fc40007f7e0ff */
[----:B------:R-:W-:Y:S02]  /*69d0*/  SHF.L.W.U32.HI R61, R23, 0x10, R12 ;  /* 0x00000010173d7819 */ /* 0x000fe40000010e0c */
        /* <DEDUP_REMOVED lines=23> */
.L_x_25:
[----:B------:R-:W-:Y:S01]  /*6b50*/  VIADD R0, R0, 0xffffffe0 ;  /* 0xffffffe000007836 */ /* 0x000fe20000000000 */
[----:B------:R-:W-:Y:S02]  /*6b60*/  LOP3.LUT R16, R4, 0xf2bdc948, R11, 0x96, !PT ;  /* 0xf2bdc94804107812 */ /* 0x000fe400078e960b */
[----:B------:R-:W-:Y:S02]  /*6b70*/  LOP3.LUT R17, R64, 0x6a09e667, R7, 0x96, !PT ;  /* 0x6a09e66740117812 */ /* 0x000fe400078e9607 */
[----:B------:R-:W-:Y:S02]  /*6b80*/  ISETP.GT.U32.AND P0, PT, R0, 0x40, PT ;  /* 0x000000400000780c */ /* 0x000fe40003f04070 */
[----:B------:R-:W-:Y:S02]  /*6b90*/  LOP3.LUT R18, R62, 0x84caa73b, R59, 0x96, !PT ;  /* 0x84caa73b3e127812 */ /* 0x000fe400078e963b */
[----:B------:R-:W-:Y:S02]  /*6ba0*/  LOP3.LUT R19, R76, 0xbb67ae85, R57, 0x96, !PT ;  /* 0xbb67ae854c137812 */ /* 0x000fe400078e9639 */
[----:B------:R-:W-:-:S02]  /*6bb0*/  LOP3.LUT R24, R70, 0xfe94f82b, R67, 0x96, !PT ;  /* 0xfe94f82b46187812 */ /* 0x000fc400078e9643 */
[----:B------:R-:W-:Y:S01]  /*6bc0*/  LOP3.LUT R25, R48, 0x3c6ef372, R51, 0x96, !PT ;  /* 0x3c6ef37230197812 */ /* 0x000fe200078e9633 */
[----:B------:R-:W-:Y:S01]  /*6bd0*/  STL.128 [R9], R16 ;  /* 0x0000001009007387 */ /* 0x000fe20000100c00 */
[----:B------:R-:W-:Y:S02]  /*6be0*/  LOP3.LUT R26, R66, 0x5f1d36f1, R60, 0x96, !PT ;  /* 0x5f1d36f1421a7812 */ /* 0x000fe400078e963c */
[----:B------:R-:W-:Y:S02]  /*6bf0*/  LOP3.LUT R27, R68, 0xa54ff53a, R71, 0x96, !PT ;  /* 0xa54ff53a441b7812 */ /* 0x000fe400078e9647 */
[----:B------:R-:W-:Y:S02]  /*6c00*/  LOP3.LUT R72, R73, 0xfb41bd6b, R72, 0x96, !PT ;  /* 0xfb41bd6b49487812 */ /* 0x000fe400078e9648 */
[----:B------:R-:W-:Y:S01]  /*6c10*/  LOP3.LUT R23, R5, 0xade682d1, R12, 0x96, !PT ;  /* 0xade682d105177812 */ /* 0x000fe200078e960c */
[----:B------:R0:W-:Y:S01]  /*6c20*/  STL.128 [R9+0x10], R24 ;  /* 0x0000101809007387 */ /* 0x0001e20000100c00 */
[----:B------:R-:W-:-:S02]  /*6c30*/  LOP3.LUT R30, R6, 0x510e527f, R13, 0x96, !PT ;  /* 0x510e527f061e7812 */ /* 0x000fc400078e960d */
[----:B------:R-:W-:Y:S02]  /*6c40*/  LOP3.LUT R53, R78, 0x2b3e6c1f, R53, 0x96, !PT ;  /* 0x2b3e6c1f4e357812 */ /* 0x000fe400078e9635 */
[----:B------:R-:W-:Y:S02]  /*6c50*/  LOP3.LUT R22, R61, 0x9b05688c, R55, 0x96, !PT ;  /* 0x9b05688c3d167812 */ /* 0x000fe400078e9637 */
[----:B------:R-:W-:Y:S02]  /*6c60*/  LOP3.LUT R73, R75, 0x1f83d9ab, R74, 0x96, !PT ;  /* 0x1f83d9ab4b497812 */ /* 0x000fe400078e964a */
[----:B------:R-:W-:Y:S02]  /*6c70*/  LOP3.LUT R46, R46, 0x137e2179, R69, 0x96, !PT ;  /* 0x137e21792e2e7812 */ /* 0x000fe400078e9645 */
[----:B------:R-:W-:Y:S01]  /*6c80*/  LOP3.LUT R47, R47, 0x5be0cd19, R58, 0x96, !PT ;  /* 0x5be0cd192f2f7812 */ /* 0x000fe200078e963a */
[----:B0-----:R-:W-:Y:S01]  /*6c90*/  VIADD R9, R9, 0x20 ;  /* 0x0000002009097836 */ /* 0x001fe20000000000 */
[----:B------:R-:W-:Y:S06]  /*6ca0*/  @P0 BRA `(.L_x_27) ;  /* 0xffffffec00440947 */ /* 0x000fec000383ffff */
[----:B------:R-:W-:Y:S05]  /*6cb0*/  BSYNC.RECONVERGENT B0 ;  /* 0x0000000000007941 */ /* 0x000fea0003800200 */
.L_x_24:
        /* <DEDUP_REMOVED lines=8> */
[----:B------:R-:W-:Y:S02]  /*6d40*/  IMAD.MOV.U32 R8, RZ, RZ, RZ ;  /* 0x000000ffff087224 */ /* 0x000fe400078e00ff */
[----:B------:R-:W-:Y:S01]  /*6d50*/  IMAD.MOV.U32 R0, RZ, RZ, 0x7 ;  /* 0x00000007ff007424 */ /* 0x000fe200078e00ff */
[----:B------:R-:W-:Y:S01]  /*6d60*/  STL.128 [R1+0x50], RZ ;  /* 0x000050ff01007387 */ /* 0x000fe20000100c00 */
[----:B------:R-:W-:-:S02]  /*6d70*/  IMAD.MOV.U32 R11, RZ, RZ, -0x52197d2f ;  /* 0xade682d1ff0b7424 */ /* 0x000fc400078e00ff */
[----:B------:R-:W-:Y:S01]  /*6d80*/  IMAD.MOV.U32 R12, RZ, RZ, 0x510e527f ;  /* 0x510e527fff0c7424 */ /* 0x000fe200078e00ff */
[----:B------:R-:W-:Y:S01]  /*6d90*/  STL.128 [R1+0x60], RZ ;  /* 0x000060ff01007387 */ /* 0x000fe20000100c00 */
[----:B------:R-:W-:Y:S02]  /*6da0*/  IMAD.MOV.U32 R9, RZ, RZ, -0xd4236b8 ;  /* 0xf2bdc948ff097424 */ /* 0x000fe400078e00ff */
[----:B------:R-:W-:Y:S01]  /*6db0*/  IMAD.MOV.U32 R10, RZ, RZ, 0x6a09e667 ;  /* 0x6a09e667ff0a7424 */ /* 0x000fe200078e00ff */
[----:B------:R-:W-:Y:S01]  /*6dc0*/  STL.128 [R1+0x70], RZ ;  /* 0x000070ff01007387 */ /* 0x000fe20000100c00 */
[----:B------:R-:W-:Y:S02]  /*6dd0*/  IMAD.MOV.U32 R76, RZ, RZ, 0x2b3e6c1f ;  /* 0x2b3e6c1fff4c7424 */ /* 0x000fe400078e00ff */
[----:B------:R-:W-:Y:S01]  /*6de0*/  IMAD.MOV.U32 R57, RZ, RZ, -0x64fa9774 ;  /* 0x9b05688cff397424 */ /* 0x000fe200078e00ff */
[----:B------:R0:W-:Y:S01]  /*6df0*/  STL.128 [R1+0x20], R4 ;  /* 0x0000200401007387 */ /* 0x0001e20000100c00 */
        /* <DEDUP_REMOVED lines=8> */
[----:B0-----:R-:W-:Y:S02]  /*6e80*/  IMAD.MOV.U32 R4, RZ, RZ, R72 ;  /* 0x000000ffff047224 */ /* 0x001fe400078e0048 */
[----:B------:R-:W-:Y:S02]  /*6e90*/  IMAD.MOV.U32 R5, RZ, RZ, R73 ;  /* 0x000000ffff057224 */ /* 0x000fe400078e0049 */
[----:B------:R-:W-:Y:S02]  /*6ea0*/  IMAD.MOV.U32 R6, RZ, RZ, R46 ;  /* 0x000000ffff067224 */ /* 0x000fe400078e002e */
[----:B------:R-:W-:Y:S02]  /*6eb0*/  IMAD.MOV.U32 R7, RZ, RZ, R47 ;  /* 0x000000ffff077224 */ /* 0x000fe400078e002f */
[----:B------:R-:W-:-:S02]  /*6ec0*/  IMAD.MOV.U32 R72, RZ, RZ, -0x4be4295 ;  /* 0xfb41bd6bff487424 */ /* 0x000fc400078e00ff */
[----:B------:R-:W-:Y:S01]  /*6ed0*/  IMAD.MOV.U32 R73, RZ, RZ, 0x1f83d9ab ;  /* 0x1f83d9abff497424 */ /* 0x000fe200078e00ff */
[----:B------:R0:W-:Y:S01]  /*6ee0*/  STL.128 [R1+0x30], R4 ;  /* 0x0000300401007387 */ /* 0x0001e20000100c00 */
[----:B------:R-:W-:Y:S02]  /*6ef0*/  IMAD.MOV.U32 R46, RZ, RZ, 0x5be0cd19 ;  /* 0x5be0cd19ff2e7424 */ /* 0x000fe400078e00ff */
[----:B------:R-:W-:Y:S02]  /*6f00*/  IMAD.MOV.U32 R64, RZ, RZ, -0x5ab00ac6 ;  /* 0xa54ff53aff407424 */ /* 0x000fe400078e00ff */
[----:B------:R-:W-:Y:S02]  /*6f10*/  IMAD.MOV.U32 R54, RZ, RZ, 0x5f1d36f1 ;  /* 0x5f1d36f1ff367424 */ /* 0x000fe400078e00ff */
[----:B------:R-:W-:Y:S02]  /*6f20*/  IMAD.MOV.U32 R56, RZ, RZ, -0x5ab00ac6 ;  /* 0xa54ff53aff387424 */ /* 0x000fe400078e00ff */
[----:B------:R-:W-:-:S02]  /*6f30*/  IMAD.MOV.U32 R67, RZ, RZ, 0x137e2179 ;  /* 0x137e2179ff437424 */ /* 0x000fc400078e00ff */
[----:B------:R-:W-:Y:S02]  /*6f40*/  IMAD.MOV.U32 R69, RZ, RZ, 0x5be0cd19 ;  /* 0x5be0cd19ff457424 */ /* 0x000fe400078e00ff */
[----:B------:R-:W-:Y:S02]  /*6f50*/  IMAD.MOV.U32 R65, RZ, RZ, -0x16b07d5 ;  /* 0xfe94f82bff417424 */ /* 0x000fe400078e00ff */
[----:B------:R-:W-:Y:S02]  /*6f60*/  IMAD.MOV.U32 R47, RZ, RZ, 0x3c6ef372 ;  /* 0x3c6ef372ff2f7424 */ /* 0x000fe400078e00ff */
[----:B0-----:R-:W-:Y:S02]  /*6f70*/  IMAD.MOV.U32 R6, RZ, RZ, -0x52197d6f ;  /* 0xade68291ff067424 */ /* 0x001fe400078e00ff */
[----:B------:R-:W-:Y:S02]  /*6f80*/  IMAD.MOV.U32 R7, RZ, RZ, 0x510e527f ;  /* 0x510e527fff077424 */ /* 0x000fe400078e00ff */
[----:B------:R-:W-:-:S02]  /*6f90*/  IMAD.MOV.U32 R4, RZ, RZ, -0xc4336f8 ;  /* 0xf3bcc908ff047424 */ /* 0x000fc400078e00ff */
[----:B------:R-:W-:Y:S02]  /*6fa0*/  IMAD.MOV.U32 R5, RZ, RZ, 0x6a09e667 ;  /* 0x6a09e667ff057424 */ /* 0x000fe400078e00ff */
[----:B------:R-:W-:Y:S02]  /*6fb0*/  IMAD.MOV.U32 R55, RZ, RZ, -0x7b3558c5 ;  /* 0x84caa73bff377424 */ /* 0x000fe400078e00ff */
[----:B------:R-:W-:Y:S02]  /*6fc0*/  IMAD.MOV.U32 R53, RZ, RZ, -0x4498517b ;  /* 0xbb67ae85ff357424 */ /* 0x000fe400078e00ff */
[----:B------:R-:W-:Y:S02]  /*6fd0*/  IMAD.MOV.U32 R49, RZ, RZ, 0x2b3e6c1f ;  /* 0x2b3e6c1fff317424 */ /* 0x000fe400078e00ff */
[----:B------:R-:W-:-:S07]  /*6fe0*/  IMAD.MOV.U32 R51, RZ, RZ, -0x64fa9774 ;  /* 0x9b05688cff337424 */ /* 0x000fce00078e00ff */
.L_x_29:
        /* <DEDUP_REMOVED lines=16> */
[----:B------:R3:W3:Y:S01]  /*70f0*/  LDL.64 R38, [R22] ;  /* 0x0000000016267983 */ /* 0x0006e20000100a00 */
        /* <DEDUP_REMOVED lines=11> */
[----:B------:R2:W4:Y:S01]  /*71b0*/  LDL.64 R30, [R28] ;  /* 0x000000001c1e7983 */ /* 0x0005220000100a00 */
[----:B---3--:R-:W-:-:S06]  /*71c0*/  IMAD R22, R48, 0x8, R1 ;  /* 0x0000000830167824 */ /* 0x008fcc00078e0201 */
[----:B------:R-:W3:Y:S01]  /*71d0*/  LDL.64 R22, [R22] ;  /* 0x0000000016167983 */ /* 0x000ee20000100a00 */
[----:B-----5:R-:W5:Y:S08]  /*71e0*/  LDC.U8 R20, c[0x3][R0+0x4] ;  /* 0x00c0010000147b82 */ /* 0x020f700000000000 */
[----:B------:R-:W5:Y:S08]  /*71f0*/  LDC.U8 R26, c[0x3][R0+0x6] ;  /* 0x00c00180001a7b82 */ /* 0x000f700000000000 */
[----:B------:R-:W5:Y:S01]  /*7200*/  LDC.U8 R48, c[0x3][R0+0x8] ;  /* 0x00c0020000307b82 */ /* 0x000f620000000000 */
[----:B0-----:R-:W-:-:S06]  /*7210*/  IMAD R14, R14, 0x8, R1 ;  /* 0x000000080e0e7824 */ /* 0x001fcc00078e0201 */
[----:B------:R-:W3:Y:S01]  /*7220*/  LDL.64 R14, [R14] ;  /* 0x000000000e0e7983 */ /* 0x000ee20000100a00 */
[--C-:B------:R-:W-:Y:S02]  /*7230*/  IMAD R16, R18, 0x8, R1.reuse ;  /* 0x0000000812107824 */ /* 0x100fe400078e0201 */
[----:B-1----:R-:W-:-:S04]  /*7240*/  IMAD R18, R52, 0x8, R1 ;  /* 0x0000000834127824 */ /* 0x002fc800078e0201 */
[----:B------:R-:W3:Y:S04]  /*7250*/  LDL.64 R16, [R16] ;  /* 0x0000000010107983 */ /* 0x000ee80000100a00 */
[----:B------:R-:W3:Y:S01]  /*7260*/  LDL.64 R18, [R18] ;  /* 0x0000000012127983 */ /* 0x000ee20000100a00 */
[----:B--2---:R-:W-:-:S06]  /*7270*/  IMAD R24, R50, 0x8, R1 ;  /* 0x0000000832187824 */ /* 0x004fcc00078e0201 */
[----:B------:R-:W2:Y:S01]  /*7280*/  LDL.64 R24, [R24] ;  /* 0x0000000018187983 */ /* 0x000ea20000100a00 */
[----:B-----5:R-:W-:-:S06]  /*7290*/  IMAD R20, R20, 0x8, R1 ;  /* 0x0000000814147824 */ /* 0x020fcc00078e0201 */
[----:B------:R-:W5:Y:S01]  /*72a0*/  LDL.64 R20, [R20] ;  /* 0x0000000014147983 */ /* 0x000f620000100a00 */
[----:B------:R-:W-:-:S06]  /*72b0*/  IMAD R26, R26, 0x8, R1 ;  /* 0x000000081a1a7824 */ /* 0x000fcc00078e0201 */
[----:B------:R-:W5:Y:S01]  /*72c0*/  LDL.64 R26, [R26] ;  /* 0x000000001a1a7983 */ /* 0x000f620000100a00 */
[----:B------:R-:W-:-:S06]  /*72d0*/  IMAD R28, R48, 0x8, R1 ;  /* 0x00000008301c7824 */ /* 0x000fcc00078e0201 */
[----:B------:R-:W5:Y:S01]  /*72e0*/  LDL.64 R28, [R28] ;  /* 0x000000001c1c7983 */ /* 0x000f620000100a00 */
        /* <DEDUP_REMOVED lines=10> */
[----:B------:R-:W-:Y:S02]  /*7390*/  IADD3 R57, P0, PT, R60, R10, RZ ;  /* 0x0000000a3c397210 */ /* 0x000fe40007f1e0ff */
[----:B------:R-:W-:Y:S02]  /*73a0*/  LOP3.LUT R5, R11, R58, RZ, 0x3c, !PT ;  /* 0x0000003a0b057212 */ /* 0x000fe400078e3cff */
[----:B------:R-:W-:Y:S01]  /*73b0*/  LOP3.LUT R12, R12, R63, RZ, 0x3c, !PT ;  /* 0x0000003f0c0c7212 */ /* 0x000fe200078e3cff */
[----:B------:R-:W-:-:S03]  /*73c0*/  IMAD.X R59, R74, 0x1, R43, P0 ;  /* 0x000000014a3b7824 */ /* 0x000fc600000e062b */
[----:B------:R-:W-:Y:S02]  /*73d0*/  SHF.L.W.U32.HI R7, R5, 0x8, R12 ;  /* 0x0000000805077819 */ /* 0x000fe40000010e0c */
[----:B------:R-:W-:Y:S02]  /*73e0*/  SHF.L.W.U32.HI R5, R12, 0x8, R5 ;  /* 0x000000080c057819 */ /* 0x000fe40000010e05 */
[----:B------:R-:W-:Y:S02]  /*73f0*/  IADD3 R60, P0, P1, R9, R7, R40 ;  /* 0x00000007093c7210 */ /* 0x000fe4000791e028 */
[----:B------:R-:W-:Y:S02]  /*7400*/  LOP3.LUT R11, R49, R57, RZ, 0x3c, !PT ;  /* 0x00000039310b7212 */ /* 0x000fe400078e3cff */
[----:B------:R-:W-:Y:S02]  /*7410*/  LOP3.LUT R4, R51, R59, RZ, 0x3c, !PT ;  /* 0x0000003b33047212 */ /* 0x000fe400078e3cff */
[----:B------:R-:W-:-:S02]  /*7420*/  IADD3.X R61, PT, PT, R48, R5, R41, P0, P1 ;  /* 0x00000005303d7210 */ /* 0x000fc400007e2429 */
[----:B------:R-:W-:Y:S02]  /*7430*/  IADD3 R50, P0, P1, R65, R72, R38 ;  /* 0x0000004841327210 */ /* 0x000fe4000791e026 */
[----:B------:R-:W-:Y:S02]  /*7440*/  SHF.L.W.U32.HI R9, R4, 0x8, R11 ;  /* 0x0000000804097819 */ /* 0x000fe40000010e0b */
[----:B------:R-:W-:Y:S02]  /*7450*/  SHF.L.W.U32.HI R11, R11, 0x8, R4 ;  /* 0x000000080b0b7819 */ /* 0x000fe40000010e04 */
[----:B----4-:R-:W-:Y:S02]  /*7460*/  IADD3 R36, P2, P3, R54, R67, R36 ;  /* 0x0000004336247210 */ /* 0x010fe40007b5e024 */
[----:B------:R-:W-:Y:S02]  /*7470*/  IADD3.X R51, PT, PT, R47, R73, R39, P0, P1 ;  /* 0x000000492f337210 */ /* 0x000fe400007e2427 */
[----:B------:R-:W-:-:S02]  /*7480*/  IADD3 R55, P0, P1, R55, R11, R34 ;  /* 0x0000000b37377210 */ /* 0x000fc4000791e022 */
[----:B------:R-:W-:Y:S02]  /*7490*/  IADD3.X R47, PT, PT, R56, R69, R37, P2, P3 ;  /* 0x00000045382f7210 */ /* 0x000fe400017e6425 */
[----:B------:R-:W-:Y:S02]  /*74a0*/  LOP3.LUT R49, R70, R51, RZ, 0x3c, !PT ;  /* 0x0000003346317212 */ /* 0x000fe400078e3cff */
[----:B------:R-:W-:Y:S02]  /*74b0*/  IADD3.X R56, PT, PT, R42, R9, R35, P0, P1 ;  /* 0x000000092a387210 */ /* 0x000fe400007e2423 */
[----:B------:R-:W-:Y:S02]  /*74c0*/  LOP3.LUT R6, R45, R60, RZ, 0x3c, !PT ;  /* 0x0000003c2d067212 */ /* 0x000fe400078e3cff */
[----:B------:R-:W-:Y:S02]  /*74d0*/  LOP3.LUT R41, R44, R61, RZ, 0x3c, !PT ;  /* 0x0000003d2c297212 */ /* 0x000fe400078e3cff */
[----:B------:R-:W-:-:S02]  /*74e0*/  LOP3.LUT R45, R46, R47, RZ, 0x3c, !PT ;  /* 0x0000002f2e2d7212 */ /* 0x000fc400078e3cff */
[----:B------:R-:W-:Y:S02]  /*74f0*/  LOP3.LUT R48, R71, R50, RZ, 0x3c, !PT ;  /* 0x0000003247307212 */ /* 0x000fe400078e3cff */
[----:B------:R-:W-:Y:S02]  /*7500*/  IADD3 R44, P0, PT, R66, R49, RZ ;  /* 0x00000031422c7210 */ /* 0x000fe40007f1e0ff */
[----:B------:R-:W-:Y:S02]  /*7510*/  LOP3.LUT R34, R10, R55, RZ, 0x3c, !PT ;  /* 0x000000370a227212 */ /* 0x000fe400078e3cff */
[----:B------:R-:W-:Y:S02]  /*7520*/  LOP3.LUT R35, R43, R56, RZ, 0x3c, !PT ;  /* 0x000000382b237212 */ /* 0x000fe400078e3cff */
[----:B------:R-:W-:Y:S02]  /*7530*/  LOP3.LUT R43, R13, R36, RZ, 0x3c, !PT ;  /* 0x000000240d2b7212 */ /* 0x000fe400078e3cff */
[----:B------:R-:W-:Y:S01]  /*7540*/  IADD3 R38, P1, PT, R62, R45, RZ ;  /* 0x0000002d3e267210 */ /* 0x000fe20007f3e0ff */
[----:B------:R-:W-:Y:S01]  /*7550*/  IMAD.X R53, R68, 0x1, R48, P0 ;  /* 0x0000000144357824 */ /* 0x000fe200000e0630 */
        /* <DEDUP_REMOVED lines=9> */
[----:B------:R-:W-:Y:S01]  /*75f0*/  LOP3.LUT R10, R69, R41, RZ, 0x3c, !PT ;  /* 0x00000029450a7212 */ /* 0x000fe200078e3cff */
[----:B------:R-:W-:Y:S01]  /*7600*/  IMAD.X R54, R12, 0x1, R59, P0 ;  /* 0x000000010c367824 */ /* 0x000fe200000e063b */
[----:B------:R-:W-:Y:S02]  /*7610*/  SHF.L.W.U32.HI R35, R13, 0x8, R40 ;  /* 0x000000080d237819 */ /* 0x000fe40000010e28 */
[----:B------:R-:W-:Y:S02]  /*7620*/  SHF.L.W.U32.HI R39, R37, 0x8, R10 ;  /* 0x0000000825277819 */ /* 0x000fe40000010e0a */
[----:B------:R-:W-:Y:S02]  /*7630*/  SHF.L.W.U32.HI R13, R40, 0x8, R13 ;  /* 0x00000008280d7819 */ /* 0x000fe40000010e0d */
[----:B------:R-:W-:-:S02]  /*7640*/  IADD3 R50, P0, P1, R50, R35, R32 ;  /* 0x0000002332327210 */ /* 0x000fc4000791e020 */
        /* <DEDUP_REMOVED lines=16> */
[----:B------:R-:W-:Y:S02]  /*7750*/  SHF.L.W.U32.HI R32, R10, 0x10, R33 ;  /* 0x000000100a207819 */ /* 0x000fe40000010e21 */
[----:B------:R-:W-:Y:S02]  /*7760*/  SHF.L.W.U32.HI R33, R33, 0x10, R10 ;  /* 0x0000001021217819 */ /* 0x000fe40000010e0a */
[----:B------:R-:W-:-:S02]  /*7770*/  IADD3 R10, P0, PT, R31, R44, RZ ;  /* 0x0000002c1f0a7210 */ /* 0x000fc40007f1e0ff */
[----:B---3--:R-:W-:Y:S02]  /*7780*/  IADD3 R22, P1, P2, R60, R11, R22 ;  /* 0x0000000b3c167210 */ /* 0x008fe40007a3e016 */
[----:B------:R-:W-:Y:S01]  /*7790*/  LOP3.LUT R7, R7, R57, RZ, 0x3c, !PT ;  /* 0x0000003907077212 */ /* 0x000fe200078e3cff */
[----:B------:R-:W-:Y:S01]  /*77a0*/  IMAD.X R43, R30, 0x1, R53, P0 ;  /* 0x000000011e2b7824 */ /* 0x000fe200000e0635 */
[----:B------:R-:W-:Y:S02]  /*77b0*/  LOP3.LUT R40, R5, R58, RZ, 0x3c, !PT ;  /* 0x0000003a05287212 */ /* 0x000fe400078e3cff */
[----:B------:R-:W-:Y:S02]  /*77c0*/  IADD3.X R49, PT, PT, R61, R9, R23, P1, P2 ;  /* 0x000000093d317210 */ /* 0x000fe40000fe4417 */
[----:B------:R-:W-:Y:S02]  /*77d0*/  SHF.L.W.U32.HI R5, R7, 0x1, R40 ;  /* 0x0000000107057819 */ /* 0x000fe40000010e28 */
[----:B------:R-:W-:-:S02]  /*77e0*/  IADD3 R38, P0, PT, R33, R38, RZ ;  /* 0x0000002621267210 */ /* 0x000fc40007f1e0ff */
[----:B------:R-:W-:Y:S02]  /*77f0*/  SHF.L.W.U32.HI R7, R40, 0x1, R7 ;  /* 0x0000000128077819 */ /* 0x000fe40000010e07 */
[C---:B------:R-:W-:Y:S02]  /*7800*/  LOP3.LUT R44, R32.reuse, R49, RZ, 0x3c, !PT ;  /* 0x00000031202c7212 */ /* 0x040fe400078e3cff */
        /* <DEDUP_REMOVED lines=26> */
[----:B------:R-:W-:Y:S02]  /*79b0*/  IADD3.X R10, PT, PT, R49, R11, R25, P0, P1 ;  /* 0x0000000b310a7210 */ /* 0x000fe400007e2419 */
[----:B------:R-:W-:Y:S01]  /*79c0*/  LOP3.LUT R38, R12, R43, RZ, 0x3c, !PT ;  /* 0x0000002b0c267212 */ /* 0x000fe200078e3cff */
[----:B------:R-:W-:Y:S01]  /*79d0*/  IMAD.X R42, R42, 0x1, R46, P2 ;  /* 0x000000012a2a7824 */ /* 0x000fe200010e062e */
[----:B------:R-:W-:Y:S02]  /*79e0*/  LOP3.LUT R46, R9, R32, R49, 0x96, !PT ;  /* 0x00000020092e7212 */ /* 0x000fe400078e9631 */
[----:B------:R-:W-:-:S02]  /*79f0*/  LOP3.LUT R33, R10, R33, R22, 0x96, !PT ;  /* 0x000000210a217212 */ /* 0x000fc400078e9616 */
[----:B------:R-:W-:Y:S02]  /*7a00*/  LOP3.LUT R18, R30, R39, RZ, 0x3c, !PT ;  /* 0x000000271e127212 */ /* 0x000fe400078e3cff */
[----:B------:R-:W-:Y:S02]  /*7a10*/  IADD3 R38, P2, PT, R38, R57, RZ ;  /* 0x0000003926267210 */ /* 0x000fe40007f5e0ff */
[----:B------:R-:W-:Y:S02]  /*7a20*/  LOP3.LUT R32, R34, R41, RZ, 0x3c, !PT ;  /* 0x0000002922207212 */ /* 0x000fe400078e3cff */
[----:B------:R-:W-:Y:S02]  /*7a30*/  LOP3.LUT R14, R13, R42, RZ, 0x3c, !PT ;  /* 0x0000002a0d0e7212 */ /* 0x000fe400078e3cff */
[----:B------:R-:W-:Y:S02]  /*7a40*/  SHF.L.W.U32.HI R13, R46, 0x10, R33 ;  /* 0x000000102e0d7819 */ /* 0x000fe40000010e21 */
[----:B------:R-:W-:-:S02]  /*7a50*/  IADD3 R18, P3, PT, R18, R52, RZ ;  /* 0x0000003412127210 */ /* 0x000fc40007f7e0ff */
[----:B------:R-:W-:Y:S01]  /*7a60*/  LOP3.LUT R22, R31, R36, RZ, 0x3c, !PT ;  /* 0x000000241f167212 */ /* 0x000fe200078e3cff */
[----:B------:R-:W-:Y:S01]  /*7a70*/  IMAD.X R32, R32, 0x1, R58, P2 ;  /* 0x0000000120207824 */ /* 0x000fe200010e063a */
[----:B------:R-:W-:Y:S02]  /*7a80*/  SHF.L.W.U32.HI R46, R33, 0x10, R46 ;  /* 0x00000010212e7819 */ /* 0x000fe40000010e2e */
[----:B------:R-:W-:Y:S01]  /*7a90*/  IADD3 R66, P0, PT, R13, R44, RZ ;  /* 0x0000002c0d427210 */ /* 0x000fe20007f1e0ff */
[----:B------:R-:W-:Y:S01]  /*7aa0*/  IMAD.X R22, R22, 0x1, R54, P3 ;  /* 0x0000000116167824 */ /* 0x000fe200018e0636 */
[----:B------:R-:W-:Y:S02]  /*7ab0*/  LOP3.LUT R19, R23, R40, RZ, 0x3c, !PT ;  /* 0x0000002817137212 */ /* 0x000fe400078e3cff */
[----:B------:R-:W-:Y:S01]  /*7ac0*/  LOP3.LUT R23, R37, R38, RZ, 0x3c, !PT ;  /* 0x0000002625177212 */ /* 0x000fe200078e3cff */
[----:B------:R-:W-:Y:S01]  /*7ad0*/  IMAD.X R68, R46, 0x1, R48, P0 ;  /* 0x000000012e447824 */ /* 0x000fe200000e0630 */
[----:B------:R-:W-:-:S02]  /*7ae0*/  LOP3.LUT R24, R35, R32, RZ, 0x3c, !PT ;  /* 0x0000002023187212 */ /* 0x000fc400078e3cff */
[----:B------:R-:W-:Y:S02]  /*7af0*/  SHF.L.W.U32.HI R17, R14, 0x8, R19 ;  /* 0x000000080e117819 */ /* 0x000fe40000010e13 */
[----:B------:R-:W-:Y:S02]  /*7b00*/  SHF.L.W.U32.HI R19, R19, 0x8, R14 ;  /* 0x0000000813137819 */ /* 0x000fe40000010e0e */
[----:B------:R-:W-:Y:S02]  /*7b10*/  LOP3.LUT R7, R7, R18, RZ, 0x3c, !PT ;  /* 0x0000001207077212 */ /* 0x000fe400078e3cff */
[----:B------:R-:W-:Y:S02]  /*7b20*/  LOP3.LUT R16, R5, R22, RZ, 0x3c, !PT ;  /* 0x0000001605107212 */ /* 0x000fe400078e3cff */
[----:B------:R-:W-:Y:S02]  /*7b30*/  SHF.L.W.U32.HI R14, R24, 0x8, R23 ;  /* 0x00000008180e7819 */ /* 0x000fe40000010e17 */
[----:B------:R-:W-:-:S02]  /*7b40*/  SHF.L.W.U32.HI R23, R23, 0x8, R24 ;  /* 0x0000000817177819 */ /* 0x000fc40000010e18 */
[----:B------:R-:W-:Y:S02]  /*7b50*/  LOP3.LUT R24, R11, R68, RZ, 0x3c, !PT ;  /* 0x000000440b187212 */ /* 0x000fe400078e3cff */
[----:B-----5:R-:W-:Y:S02]  /*7b60*/  IADD3 R55, P0, P1, R45, R19, R20 ;  /* 0x000000132d377210 */ /* 0x020fe4000791e014 */
[----:B------:R-:W-:Y:S02]  /*7b70*/  SHF.L.W.U32.HI R11, R7, 0x8, R16 ;  /* 0x00000008070b7819 */ /* 0x000fe40000010e10 */
[----:B------:R-:W-:Y:S02]  /*7b80*/  IADD3 R65, P2, P3, R41, R23, R26 ;  /* 0x0000001729417210 */ /* 0x000fe40007b5e01a */
[----:B------:R-:W-:Y:S02]  /*7b90*/  IADD3.X R53, PT, PT, R47, R17, R21, P0, P1 ;  /* 0x000000112f357210 */ /* 0x000fe400007e2415 */
[----:B------:R-:W-:-:S02]  /*7ba0*/  SHF.L.W.U32.HI R25, R16, 0x8, R7 ;  /* 0x0000000810197819 */ /* 0x000fc40000010e07 */
[----:B------:R-:W-:Y:S02]  /*7bb0*/  IADD3 R54, P0, P1, R36, R11, R28 ;  /* 0x0000000b24367210 */ /* 0x000fe4000791e01c */
[----:B------:R-:W-:Y:S02]  /*7bc0*/  LOP3.LUT R4, R55, R4, R47, 0x96, !PT ;  /* 0x0000000437047212 */ /* 0x000fe400078e962f */
[----:B------:R-:W-:Y:S02]  /*7bd0*/  IADD3.X R47, PT, PT, R43, R14, R27, P2, P3 ;  /* 0x0000000e2b2f7210 */ /* 0x000fe400017e641b */
[----:B------:R-:W-:Y:S02]  /*7be0*/  LOP3.LUT R15, R15, R66, RZ, 0x3c, !PT ;  /* 0x000000420f0f7212 */ /* 0x000fe400078e3cff */
[----:B------:R-:W-:Y:S02]  /*7bf0*/  IADD3.X R56, PT, PT, R39, R25, R29, P0, P1 ;  /* 0x0000001927387210 */ /* 0x000fe400007e241d */
[----:B------:R-:W-:-:S02]  /*7c00*/  LOP3.LUT R12, R65, R12, R43, 0x96, !PT ;  /* 0x0000000c410c7212 */ /* 0x000fc400078e962b */
[----:B------:R-:W-:Y:S02]  /*7c10*/  LOP3.LUT R5, R47, R34, R41, 0x96, !PT ;  /* 0x000000222f057212 */ /* 0x000fe400078e9629 */
[----:B------:R-:W-:Y:S02]  /*7c20*/  SHF.L.W.U32.HI R51, R15, 0x1, R24 ;  /* 0x000000010f337819 */ /* 0x000fe40000010e18 */
[----:B------:R-:W-:Y:S02]  /*7c30*/  SHF.L.W.U32.HI R49, R24, 0x1, R15 ;  /* 0x0000000118317819 */ /* 0x000fe40000010e0f */
        /* <DEDUP_REMOVED lines=9> */
[----:B------:R-:W-:Y:S02]  /*7cd0*/  IADD3 R4, P2, PT, R76, R38, RZ ;  /* 0x000000264c047210 */ /* 0x000fe40007f5e0ff */
[----:B------:R-:W-:-:S02]  /*7ce0*/  SHF.L.W.U32.HI R70, R31, 0x10, R30 ;  /* 0x000000101f467819 */ /* 0x000fc40000010e1e */
[----:B------:R-:W-:Y:S02]  /*7cf0*/  ISETP.NE.AND P0, PT, R8, 0xc, PT ;  /* 0x0000000c0800780c */ /* 0x000fe40003f05270 */
        /* <DEDUP_REMOVED lines=11> */
[----:B------:R-:W-:-:S02]  /*7db0*/  SHF.L.W.U32.HI R69, R23, 0x1, R12 ;  /* 0x0000000117457819 */ /* 0x000fc40000010e0c */
[----:B------:R-:W-:Y:S01]  /*7dc0*/  SHF.L.W.U32.HI R67, R12, 0x1, R23 ;  /* 0x000000010c437819 */ /* 0x000fe20000010e17 */
[----:B------:R-:W-:Y:S01]  /*7dd0*/  VIADD R0, R0, 0x10 ;  /* 0x0000001000007836 */ /* 0x000fe20000000000 */
[----:B------:R-:W-:Y:S02]  /*7de0*/  SHF.L.W.U32.HI R12, R11, 0x1, R14 ;  /* 0x000000010b0c7819 */ /* 0x000fe40000010e0e */
[----:B------:R-:W-:Y:S02]  /*7df0*/  SHF.L.W.U32.HI R73, R19, 0x1, R16 ;  /* 0x0000000113497819 */ /* 0x000fe40000010e10 */
[----:B------:R-:W-:Y:S02]  /*7e00*/  SHF.L.W.U32.HI R72, R16, 0x1, R19 ;  /* 0x0000000110487819 */ /* 0x000fe40000010e13 */
[----:B------:R-:W-:Y:S01]  /*7e10*/  SHF.L.W.U32.HI R11, R14, 0x1, R11 ;  /* 0x000000010e0b7819 */ /* 0x000fe20000010e0b */
[----:B------:R-:W-:Y:S06]  /*7e20*/  @P0 BRA `(.L_x_29) ;  /* 0xfffffff000700947 */ /* 0x000fec000383ffff */
[----:B------:R-:W-:Y:S05]  /*7e30*/  BSYNC.RECONVERGENT B0 ;  /* 0x0000000000007941 */ /* 0x000fea0003800200 */
.L_x_28:
[----:B------:R-:W-:Y:S02]  /*7e40*/  LOP3.LUT R18, R60, 0x84caa73b, R55, 0x96, !PT ;  /* 0x84caa73b3c127812 */ /* 0x000fe400078e9637 */
[----:B------:R-:W-:Y:S02]  /*7e50*/  LOP3.LUT R21, R74, 0xbb67ae85, R53, 0x96, !PT ;  /* 0xbb67ae854a157812 */ /* 0x000fe400078e9635 */
[----:B------:R-:W-:Y:S02]  /*7e60*/  LOP3.LUT R5, R5, 0x6a09e667, R10, 0x96, !PT ;  /* 0x6a09e66705057812 */ /* 0x000fe400078e960a */
[----:B------:R-:W-:Y:S01]  /*7e70*/  LOP3.LUT R10, R6, 0xade682d1, R11, 0x96, !PT ;  /* 0xade682d1060a7812 */ /* 0x000fe200078e960b */
[----:B------:R-:W-:Y:S01]  /*7e80*/  IMAD.MOV.U32 R6, RZ, RZ, R18 ;  /* 0x000000ffff067224 */ /* 0x000fe200078e0012 */
[----:B------:R-:W-:Y:S01]  /*7e90*/  LOP3.LUT R15, R7, 0x510e527f, R12, 0x96, !PT ;  /* 0x510e527f070f7812 */ /* 0x000fe200078e960c */
[----:B------:R-:W-:Y:S01]  /*7ea0*/  IMAD.MOV.U32 R7, RZ, RZ, R21 ;  /* 0x000000ffff077224 */ /* 0x000fe200078e0015 */
[----:B------:R-:W-:-:S02]  /*7eb0*/  LOP3.LUT R4, R4, 0xf2bdc948, R9, 0x96, !PT ;  /* 0xf2bdc94804047812 */ /* 0x000fc400078e9609 */
[----:B------:R-:W-:Y:S02]  /*7ec0*/  LOP3.LUT R16, R66, 0xfe94f82b, R65, 0x96, !PT ;  /* 0xfe94f82b42107812 */ /* 0x000fe400078e9641 */
[----:B------:R-:W-:Y:S01]  /*7ed0*/  LOP3.LUT R19, R68, 0x3c6ef372, R47, 0x96, !PT ;  /* 0x3c6ef37244137812 */ /* 0x000fe200078e962f */
[----:B------:R0:W-:Y:S01]  /*7ee0*/  STL.128 [R3+0x20], R4 ;  /* 0x0000200403007387 */ /* 0x0001e20000100c00 */
[----:B------:R-:W-:Y:S02]  /*7ef0*/  LOP3.LUT R14, R62, 0x5f1d36f1, R54, 0x96, !PT ;  /* 0x5f1d36f13e0e7812 */ /* 0x000fe400078e9636 */
[----:B------:R-:W-:Y:S02]  /*7f00*/  LOP3.LUT R17, R64, 0xa54ff53a, R56, 0x96, !PT ;  /* 0xa54ff53a40117812 */ /* 0x000fe400078e9638 */
[----:B------:R-:W-:Y:S02]  /*7f10*/  LOP3.LUT R8, R76, 0x2b3e6c1f, R49, 0x96, !PT ;  /* 0x2b3e6c1f4c087812 */ /* 0x000fe400078e9631 */
[----:B------:R-:W-:-:S02]  /*7f20*/  LOP3.LUT R11, R57, 0x9b05688c, R51, 0x96, !PT ;  /* 0x9b05688c390b7812 */ /* 0x000fc400078e9633 */
[----:B------:R-:W-:Y:S02]  /*7f30*/  LOP3.LUT R0, R71, 0xfb41bd6b, R72, 0x96, !PT ;  /* 0xfb41bd6b47007812 */ /* 0x000fe400078e9648 */
[----:B------:R-:W-:Y:S02]  /*7f40*/  LOP3.LUT R9, R70, 0x1f83d9ab, R73, 0x96, !PT ;  /* 0x1f83d9ab46097812 */ /* 0x000fe400078e9649 */
[----:B------:R-:W-:Y:S02]  /*7f50*/  LOP3.LUT R13, R13, 0x137e2179, R67, 0x96, !PT ;  /* 0x137e21790d0d7812 */ /* 0x000fe400078e9643 */
[----:B------:R-:W-:Y:S01]  /*7f60*/  LOP3.LUT R46, R46, 0x5be0cd19, R69, 0x96, !PT ;  /* 0x5be0cd192e2e7812 */ /* 0x000fe200078e9645 */
[----:B0-----:R-:W-:Y:S02]  /*7f70*/  IMAD.MOV.U32 R4, RZ, RZ, R16 ;  /* 0x000000ffff047224 */ /* 0x001fe400078e0010 */
[----:B------:R-:W-:Y:S02]  /*7f80*/  IMAD.MOV.U32 R5, RZ, RZ, R19 ;  /* 0x000000ffff057224 */ /* 0x000fe400078e0013 */
[----:B------:R-:W-:-:S02]  /*7f90*/  IMAD.MOV.U32 R6, RZ, RZ, R14 ;  /* 0x000000ffff067224 */ /* 0x000fc400078e000e */
[----:B------:R-:W-:-:S05]  /*7fa0*/  IMAD.MOV.U32 R7, RZ, RZ, R17 ;  /* 0x000000ffff077224 */ /* 0x000fca00078e0011 */
[----:B------:R0:W-:Y:S02]  /*7fb0*/  STL.128 [R3+0x30], R4 ;  /* 0x0000300403007387 */ /* 0x0001e40000100c00 */
[----:B0-----:R-:W-:Y:S02]  /*7fc0*/  IMAD.MOV.U32 R4, RZ, RZ, R10 ;  /* 0x000000ffff047224 */ /* 0x001fe400078e000a */
[----:B------:R-:W-:Y:S02]  /*7fd0*/  IMAD.MOV.U32 R5, RZ, RZ, R15 ;  /* 0x000000ffff057224 */ /* 0x000fe400078e000f */
[----:B------:R-:W-:Y:S02]  /*7fe0*/  IMAD.MOV.U32 R6, RZ, RZ, R8 ;  /* 0x000000ffff067224 */ /* 0x000fe400078e0008 */
[----:B------:R-:W-:-:S05]  /*7ff0*/  IMAD.MOV.U32 R7, RZ, RZ, R11 ;  /* 0x000000ffff077224 */ /* 0x000fca00078e000b */
[----:B------:R0:W-:Y:S02]  /*8000*/  STL.128 [R3+0x40], R4 ;  /* 0x0000400403007387 */ /* 0x0001e40000100c00 */
[----:B0-----:R-:W-:Y:S02]  /*8010*/  IMAD.MOV.U32 R4, RZ, RZ, R0 ;  /* 0x000000ffff047224 */ /* 0x001fe400078e0000 */
[----:B------:R-:W-:Y:S02]  /*8020*/  IMAD.MOV.U32 R5, RZ, RZ, R9 ;  /* 0x000000ffff057224 */ /* 0x000fe400078e0009 */
[----:B------:R-:W-:Y:S02]  /*8030*/  IMAD.MOV.U32 R6, RZ, RZ, R13 ;  /* 0x000000ffff067224 */ /* 0x000fe400078e000d */
[----:B------:R-:W-:-:S05]  /*8040*/  IMAD.MOV.U32 R7, RZ, RZ, R46 ;  /* 0x000000ffff077224 */ /* 0x000fca00078e002e */
[----:B------:R0:W-:Y:S04]  /*8050*/  STL.128 [R3+0x50], R4 ;  /* 0x0000500403007387 */ /* 0x0001e80000100c00 */
[----:B------:R-:W2:Y:S04]  /*8060*/  LDL.128 R92, [R1+0x7f0] ;  /* 0x0007f000015c7983 */ /* 0x000ea80000100c00 */
[----:B------:R-:W3:Y:S04]  /*8070*/  LDL.128 R100, [R1+0x400] ;  /* 0x0004000001647983 */ /* 0x000ee80000100c00 */
[----:B------:R-:W4:Y:S04]  /*8080*/  LDL.128 R108, [R1+0x410] ;  /* 0x00041000016c7983 */ /* 0x000f280000100c00 */
[----:B------:R-:W5:Y:S04]  /*8090*/  LDL.128 R116, [R1+0x420] ;  /* 0x0004200001747983 */ /* 0x000f680000100c00 */
        /* <DEDUP_REMOVED lines=8> */
[----:B------:R-:W5:Y:S01]  /*8120*/  LDL.128 R188, [R1+0x4b0] ;  /* 0x0004b00001bc7983 */ /* 0x000f620000100c00 */
[----:B------:R-:W2:Y:S03]  /*8130*/  LDC.64 R222, c[0x0][0x398] ;  /* 0x0000e600ffde7b82 */ /* 0x000ea60000000a00 */
[----:B0-----:R-:W5:Y:S04]  /*8140*/  LDL.128 R4, [R1+0x4c0] ;  /* 0x0004c00001047983 */ /* 0x001f680000100c00 */
        /* <DEDUP_REMOVED lines=37> */
[----:B--2---:R-:W-:Y:S04]  /*83a0*/  STG.E.64 desc[UR36][R222.64+0x3f0], R92 ;  /* 0x0003f05cde007986 */ /* 0x004fe8000c101b24 */
[----:B------:R0:W-:Y:S04]  /*83b0*/  STG.E.64 desc[UR36][R222.64+0x3f8], R94 ;  /* 0x0003f85ede007986 */ /* 0x0001e8000c101b24 */
[----:B---3--:R-:W-:Y:S04]  /*83c0*/  STG.E.64 desc[UR36][R222.64], R100 ;  /* 0x00000064de007986 */ /* 0x008fe8000c101b24 */
[----:B------:R1:W-:Y:S04]  /*83d0*/  STG.E.64 desc[UR36][R222.64+0x8], R102 ;  /* 0x00000866de007986 */ /* 0x0003e8000c101b24 */
[----:B----4-:R-:W-:Y:S04]  /*83e0*/  STG.E.64 desc[UR36][R222.64+0x10], R108 ;  /* 0x0000106cde007986 */ /* 0x010fe8000c101b24 */
[----:B------:R2:W-:Y:S04]  /*83f0*/  STG.E.64 desc[UR36][R222.64+0x18], R110 ;  /* 0x0000186ede007986 */ /* 0x0005e8000c101b24 */
[----:B-----5:R-:W-:Y:S04]  /*8400*/  STG.E.64 desc[UR36][R222.64+0x20], R116 ;  /* 0x00002074de007986 */ /* 0x020fe8000c101b24 */
[----:B------:R3:W-:Y:S04]  /*8410*/  STG.E.64 desc[UR36][R222.64+0x28], R118 ;  /* 0x00002876de007986 */ /* 0x0007e8000c101b24 */
[----:B------:R-:W-:Y:S04]  /*8420*/  STG.E.64 desc[UR36][R222.64+0x30], R124 ;  /* 0x0000307cde007986 */ /* 0x000fe8000c101b24 */
        /* <DEDUP_REMOVED lines=17> */
[----:B0-----:R-:W5:Y:S04]  /*8540*/  LDL.128 R92, [R1+0x620] ;  /* 0x00062000015c7983 */ /* 0x001f680000100c00 */
[----:B-1----:R-:W5:Y:S04]  /*8550*/  LDL.128 R100, [R1+0x640] ;  /* 0x0006400001647983 */ /* 0x002f680000100c00 */
[----:B--2---:R-:W2:Y:S04]  /*8560*/  LDL.128 R108, [R1+0x660] ;  /* 0x00066000016c7983 */ /* 0x004ea80000100c00 */
[----:B---3--:R-:W3:Y:S04]  /*8570*/  LDL.128 R116, [R1+0x680] ;  /* 0x0006800001747983 */ /* 0x008ee80000100c00 */
[----:B----4-:R-:W4:Y:S04]  /*8580*/  LDL.128 R124, [R1+0x6a0] ;  /* 0x0006a000017c7983 */ /* 0x010f280000100c00 */
[----:B-----5:R-:W5:Y:S04]  /*8590*/  LDL.128 R132, [R1+0x6c0] ;  /* 0x0006c00001847983 */ /* 0x020f680000100c00 */
[----:B------:R-:W5:Y:S04]  /*85a0*/  LDL.128 R140, [R1+0x6e0] ;  /* 0x0006e000018c7983 */ /* 0x000f680000100c00 */
[----:B------:R-:W5:Y:S04]  /*85b0*/  LDL.128 R148, [R1+0x700] ;  /* 0x0007000001947983 */ /* 0x000f680000100c00 */
[----:B------:R-:W5:Y:S04]  /*85c0*/  LDL.128 R156, [R1+0x720] ;  /* 0x00072000019c7983 */ /* 0x000f680000100c00 */
[----:B------:R-:W5:Y:S04]  /*85d0*/  LDL.128 R164, [R1+0x740] ;  /* 0x0007400001a47983 */ /* 0x000f680000100c00 */
[----:B------:R-:W5:Y:S04]  /*85e0*/  LDL.128 R172, [R1+0x760] ;  /* 0x0007600001ac7983 */ /* 0x000f680000100c00 */
[----:B------:R-:W5:Y:S04]  /*85f0*/  LDL.128 R180, [R1+0x780] ;  /* 0x0007800001b47983 */ /* 0x000f680000100c00 */
[----:B------:R-:W5:Y:S01]  /*8600*/  LDL.128 R188, [R1+0x7a0] ;  /* 0x0007a00001bc7983 */ /* 0x000f620000100c00 */
[----:B------:R-:W-:-:S03]  /*8610*/  MOV R0, 0x0 ;  /* 0x0000000000007802 */ /* 0x000fc60000000f00 */
[----:B------:R0:W-:Y:S04]  /*8620*/  STG.E.64 desc[UR36][R222.64+0xc8], R6 ;  /* 0x0000c806de007986 */ /* 0x0001e8000c101b24 */
[----:B------:R-:W-:Y:S04]  /*8630*/  STG.E.64 desc[UR36][R222.64+0xd0], R8 ;  /* 0x0000d008de007986 */ /* 0x000fe8000c101b24 */
[----:B------:R-:W-:Y:S04]  /*8640*/  STG.E.64 desc[UR36][R222.64+0xd8], R10 ;  /* 0x0000d80ade007986 */ /* 0x000fe8000c101b24 */
[----:B------:R-:W-:Y:S01]  /*8650*/  STG.E.64 desc[UR36][R222.64+0xe0], R12 ;  /* 0x0000e00cde007986 */ /* 0x000fe2000c101b24 */
[----:B0-----:R0:W1:Y:S03]  /*8660*/  LDC.64 R6, c[0x4][R0] ;  /* 0x0100000000067b82 */ /* 0x0010660000000a00 */
[----:B------:R-:W-:Y:S04]  /*8670*/  STG.E.64 desc[UR36][R222.64+0xe8], R14 ;  /* 0x0000e80ede007986 */ /* 0x000fe8000c101b24 */
        /* <DEDUP_REMOVED lines=61> */
[----:B--2---:R-:W-:Y:S04]  /*8a50*/  STG.E.64 desc[UR36][R222.64+0x260], R108 ;  /* 0x0002606cde007986 */ /* 0x004fe8000c101b24 */
[----:B------:R-:W-:Y:S04]  /*8a60*/  STG.E.64 desc[UR36][R222.64+0x268], R110 ;  /* 0x0002686ede007986 */ /* 0x000fe8000c101b24 */
[----:B---3--:R-:W-:Y:S04]  /*8a70*/  STG.E.64 desc[UR36][R222.64+0x280], R116 ;  /* 0x00028074de007986 */ /* 0x008fe8000c101b24 */
[----:B------:R-:W-:Y:S04]  /*8a80*/  STG.E.64 desc[UR36][R222.64+0x288], R118 ;  /* 0x00028876de007986 */ /* 0x000fe8000c101b24 */
[----:B----4-:R-:W-:Y:S04]  /*8a90*/  STG.E.64 desc[UR36][R222.64+0x2a0], R124 ;  /* 0x0002a07cde007986 */ /* 0x010fe8000c101b24 */
[----:B------:R-:W-:Y:S04]  /*8aa0*/  STG.E.64 desc[UR36][R222.64+0x2a8], R126 ;  /* 0x0002a87ede007986 */ /* 0x000fe8000c101b24 */
[----:B-----5:R-:W-:Y:S04]  /*8ab0*/  STG.E.64 desc[UR36][R222.64+0x2c0], R132 ;  /* 0x0002c084de007986 */ /* 0x020fe8000c101b24 */
        /* <DEDUP_REMOVED lines=28> */
[----:B------:R2:W-:Y:S02]  /*8c80*/  STG.E.64 desc[UR36][R222.64+0xc0], R4 ;  /* 0x0000c004de007986 */ /* 0x0005e4000c101b24 */
[----:B--2---:R-:W-:-:S02]  /*8c90*/  IMAD.MOV.U32 R4, RZ, RZ, 0x4c ;  /* 0x0000004cff047424 */ /* 0x004fc400078e00ff */
[----:B01----:R-:W-:-:S07]  /*8ca0*/  IMAD.MOV.U32 R5, RZ, RZ, RZ ;  /* 0x000000ffff057224 */ /* 0x003fce00078e00ff */
[----:B------:R-:W-:-:S07]  /*8cb0*/  LEPC R20, `(.L_x_30) ;  /* 0x000000001014794e */ /* 0x000fce0000000000 */
[----:B------:R-:W-:Y:S05]  /*8cc0*/  CALL.ABS.NOINC R6 ;  /* 0x0000000006007343 */ /* 0x000fea0003c00000 */
.L_x_30:
[----:B------:R-:W2:Y:S04]  /*8cd0*/  LDL.LU.S16 R39, [R1+0x850] ;  /* 0x0008500001277983 */ /* 0x000ea80000300600 */
[----:B------:R-:W3:Y:S04]  /*8ce0*/  LDL.LU.S16 R36, [R1+0x84c] ;  /* 0x00084c0001247983 */ /* 0x000ee80000300600 */
[----:B------:R-:W4:Y:S04]  /*8cf0*/  LDL.LU.S16 R37, [R1+0x848] ;  /* 0x0008480001257983 */ /* 0x000f280000300600 */
[----:B------:R-:W5:Y:S04]  /*8d00*/  LDL.LU.S16 R34, [R1+0x844] ;  /* 0x0008440001227983 */ /* 0x000f680000300600 */
        /* <DEDUP_REMOVED lines=17> */
[----:B------:R-:W-:Y:S04]  /*8e20*/  ST.E.U8 desc[UR36][R4.64], RZ ;  /* 0x000000ff04007985 */ /* 0x000fe8000c101124 */
[----:B------:R-:W5:Y:S01]  /*8e30*/  LD.E.U8 R0, desc[UR36][R4.64] ;  /* 0x0000002404007980 */ /* 0x000f62000c101100 */
[----:B------:R-:W-:-:S02]  /*8e40*/  IMAD.MOV.U32 R3, RZ, RZ, 0x4 ;  /* 0x00000004ff037424 */ /* 0x000fc400078e00ff */
[----:B------:R-:W-:Y:S01]  /*8e50*/  IMAD.MOV.U32 R6, RZ, RZ, 0x1 ;  /* 0x00000001ff067424 */ /* 0x000fe200078e00ff */
        /* <DEDUP_REMOVED lines=44> */
[----:B------:R0:W-:Y:S04]  /*9120*/  ST.E.U8 desc[UR36][R4.64+0x44], R6 ;  /* 0x0000440604007985 */ /* 0x0001e8000c101124 */
[----:B------:R-:W-:Y:S04]  /*9130*/  ST.E.U8 desc[UR36][R4.64+0x3], RZ ;  /* 0x000003ff04007985 */ /* 0x000fe8000c101124 */
[----:B------:R-:W-:Y:S04]  /*9140*/  ST.E.U8 desc[UR36][R4.64+0x2], RZ ;  /* 0x000002ff04007985 */ /* 0x000fe8000c101124 */
[----:B------:R-:W-:Y:S04]  /*9150*/  ST.E.U8 desc[UR36][R4.64+0x45], RZ ;  /* 0x000045ff04007985 */ /* 0x000fe8000c101124 */
[----:B------:R-:W-:Y:S04]  /*9160*/  ST.E.U8 desc[UR36][R4.64+0x46], RZ ;  /* 0x000046ff04007985 */ /* 0x000fe8000c101124 */
[----:B------:R-:W-:Y:S04]  /*9170*/  ST.E.U8 desc[UR36][R4.64+0x47], RZ ;  /* 0x000047ff04007985 */ /* 0x000fe8000c101124 */
[----:B------:R-:W-:Y:S04]  /*9180*/  ST.E.U8 desc[UR36][R4.64+0x48], RZ ;  /* 0x000048ff04007985 */ /* 0x000fe8000c101124 */
[----:B------:R-:W-:Y:S04]  /*9190*/  ST.E.U8 desc[UR36][R4.64+0x49], RZ ;  /* 0x000049ff04007985 */ /* 0x000fe8000c101124 */
[----:B--2---:R-:W-:Y:S04]  /*91a0*/  ST.E.U8 desc[UR36][R4.64+0x5], R39 ;  /* 0x0000052704007985 */ /* 0x004fe8000c101124 */
[----:B---3--:R-:W-:Y:S04]  /*91b0*/  ST.E.U8 desc[UR36][R4.64+0x6], R36 ;  /* 0x0000062404007985 */ /* 0x008fe8000c101124 */
[----:B----4-:R-:W-:Y:S04]  /*91c0*/  ST.E.U8 desc[UR36][R4.64+0x7], R37 ;  /* 0x0000072504007985 */ /* 0x010fe8000c101124 */
[----:B-----5:R-:W-:Y:S04]  /*91d0*/  ST.E.U8 desc[UR36][R4.64+0x9], R34 ;  /* 0x0000092204007985 */ /* 0x020fe8000c101124 */
        /* <DEDUP_REMOVED lines=19> */
[----:B------:R1:W-:Y:S04]  /*9310*/  STL.U8 [R1], R0 ;  /* 0x0000000001007387 */ /* 0x0003e80000100000 */
        /* <DEDUP_REMOVED lines=133> */
[----:B--2---:R0:W-:Y:S04]  /*9b70*/  STL.U8 [R1+0x43], R6 ;  /* 0x0000430601007387 */ /* 0x0041e80000100000 */
        /* <DEDUP_REMOVED lines=9> */
[----:B--2---:R2:W-:Y:S04]  /*9c10*/  STL.U8 [R1+0x48], R16 ;  /* 0x0000481001007387 */ /* 0x0045e80000100000 */
[----:B0-----:R-:W3:Y:S04]  /*9c20*/  LD.E.U8 R6, desc[UR36][R4.64+0x49] ;  /* 0x0000492404067980 */ /* 0x001ee8000c101100 */
[----:B---3--:R-:W-:Y:S04]  /*9c30*/  STL.U8 [R1+0x49], R6 ;  /* 0x0000490601007387 */ /* 0x008fe80000100000 */
[----:B-1----:R-:W3:Y:S04]  /*9c40*/  LD.E.U8 R8, desc[UR36][R4.64+0x4a] ;  /* 0x00004a2404087980 */ /* 0x002ee8000c101100 */
[----:B---3--:R0:W-:Y:S04]  /*9c50*/  STL.U8 [R1+0x4a], R8 ;  /* 0x00004a0801007387 */ /* 0x0081e80000100000 */
[----:B------:R-:W3:Y:S01]  /*9c60*/  LD.E.U8 R0, desc[UR36][R4.64+0x4b] ;  /* 0x00004b2404007980 */ /* 0x000ee2000c101100 */
        /* <DEDUP_REMOVED lines=14> */
[----:B--2---:R-:W-:Y:S02]  /*9d50*/  IMAD.MOV.U32 R16, RZ, RZ, 0x2b3e6c1f ;  /* 0x2b3e6c1fff107424 */ /* 0x004fe400078e00ff */
[----:B------:R-:W-:Y:S02]  /*9d60*/  IMAD.MOV.U32 R17, RZ, RZ, -0x64fa9774 ;  /* 0x9b05688cff117424 */ /* 0x000fe400078e00ff */
[----:B------:R-:W-:Y:S02]  /*9d70*/  IMAD.MOV.U32 R15, RZ, RZ, -0x7b3558c5 ;  /* 0x84caa73bff0f7424 */ /* 0x000fe400078e00ff */
[----:B------:R-:W-:Y:S02]  /*9d80*/  IMAD.MOV.U32 R76, RZ, RZ, -0x4498517b ;  /* 0xbb67ae85ff4c7424 */ /* 0x000fe400078e00ff */
[----:B------:R-:W-:-:S02]  /*9d90*/  IMAD.MOV.U32 R74, RZ, RZ, -0x4be4295 ;  /* 0xfb41bd6bff4a7424 */ /* 0x000fc400078e00ff */
[----:B------:R-:W-:Y:S02]  /*9da0*/  IMAD.MOV.U32 R77, RZ, RZ, 0x1f83d9ab ;  /* 0x1f83d9abff4d7424 */ /* 0x000fe400078e00ff */
[----:B------:R-:W-:Y:S02]  /*9db0*/  IMAD.MOV.U32 R75, RZ, RZ, 0x4be4294 ;  /* 0x04be4294ff4b7424 */ /* 0x000fe400078e00ff */
[----:B------:R-:W-:Y:S02]  /*9dc0*/  IMAD.MOV.U32 R14, RZ, RZ, -0x1f83d9ac ;  /* 0xe07c2654ff0e7424 */ /* 0x000fe400078e00ff */
[----:B------:R-:W-:Y:S02]  /*9dd0*/  IMAD.MOV.U32 R12, RZ, RZ, -0x16b07d5 ;  /* 0xfe94f82bff0c7424 */ /* 0x000fe400078e00ff */
[----:B------:R-:W-:Y:S02]  /*9de0*/  IMAD.MOV.U32 R13, RZ, RZ, 0x3c6ef372 ;  /* 0x3c6ef372ff0d7424 */ /* 0x000fe400078e00ff */
[----:B------:R-:W-:-:S02]  /*9df0*/  IMAD.MOV.U32 R11, RZ, RZ, 0x137e2179 ;  /* 0x137e2179ff0b7424 */ /* 0x000fc400078e00ff */
[----:B------:R-:W-:Y:S02]  /*9e00*/  IMAD.MOV.U32 R10, RZ, RZ, 0x5be0cd19 ;  /* 0x5be0cd19ff0a7424 */ /* 0x000fe400078e00ff */
[----:B0-----:R-:W-:Y:S02]  /*9e10*/  IMAD.MOV.U32 R8, RZ, RZ, 0x5f1d36f1 ;  /* 0x5f1d36f1ff087424 */ /* 0x001fe400078e00ff */
[----:B------:R-:W-:Y:S02]  /*9e20*/  IMAD.MOV.U32 R9, RZ, RZ, -0x5ab00ac6 ;  /* 0xa54ff53aff097424 */ /* 0x000fe400078e00ff */
[----:B------:R-:W-:Y:S02]  /*9e30*/  IMAD.MOV.U32 R7, RZ, RZ, 0x5f1d36f1 ;  /* 0x5f1d36f1ff077424 */ /* 0x000fe400078e00ff */
[----:B------:R-:W-:Y:S02]  /*9e40*/  IMAD.MOV.U32 R6, RZ, RZ, -0x5ab00ac6 ;  /* 0xa54ff53aff067424 */ /* 0x000fe400078e00ff */
[----:B------:R-:W-:-:S02]  /*9e50*/  IMAD.MOV.U32 R73, RZ, RZ, 0x5be0cd19 ;  /* 0x5be0cd19ff497424 */ /* 0x000fc400078e00ff */
[----:B------:R-:W-:Y:S02]  /*9e60*/  IMAD.MOV.U32 R71, RZ, RZ, -0x16b07d5 ;  /* 0xfe94f82bff477424 */ /* 0x000fe400078e00ff */
[----:B------:R-:W-:Y:S02]  /*9e70*/  IMAD.MOV.U32 R72, RZ, RZ, 0x3c6ef372 ;  /* 0x3c6ef372ff487424 */ /* 0x000fe400078e00ff */
[----:B------:R-:W-:Y:S02]  /*9e80*/  IMAD.MOV.U32 R70, RZ, RZ, -0x7b3558c5 ;  /* 0x84caa73bff467424 */ /* 0x000fe400078e00ff */
[----:B------:R-:W-:Y:S02]  /*9e90*/  IMAD.MOV.U32 R69, RZ, RZ, -0x4498517b ;  /* 0xbb67ae85ff457424 */ /* 0x000fe400078e00ff */
[----:B------:R-:W-:Y:S02]  /*9ea0*/  IMAD.MOV.U32 R67, RZ, RZ, 0x2b3e6c1f ;  /* 0x2b3e6c1fff437424 */ /* 0x000fe400078e00ff */
[----:B------:R-:W-:Y:S01]  /*9eb0*/  IMAD.MOV.U32 R68, RZ, RZ, -0x64fa9774 ;  /* 0x9b05688cff447424 */ /* 0x000fe200078e00ff */
[----:B---3--:R0:W-:Y:S02]  /*9ec0*/  STL.U8 [R1+0x4b], R0 ;  /* 0x00004b0001007387 */ /* 0x0081e40000100000 */
[----:B0-----:R-:W-:-:S07]  /*9ed0*/  IMAD.MOV.U32 R0, RZ, RZ, 0x137e2179 ;  /* 0x137e2179ff007424 */ /* 0x001fce00078e00ff */
.L_x_32:
        /* <DEDUP_REMOVED lines=30> */
[----:B---3--:R-:W-:-:S05]  /*a0c0*/  IMAD R40, R60, 0x8, R1 ;  /* 0x000000083c287824 */ /* 0x008fca00078e0201 */
[----:B------:R-:W0:Y:S01]  /*a0d0*/  LDC.U8 R28, c[0x3][R58+0xb] ;  /* 0x00c002c03a1c7b82 */ /* 0x000e220000000000 */
[----:B------:R-:W3:Y:S07]  /*a0e0*/  LDL.64 R40, [R40] ;  /* 0x0000000028287983 */ /* 0x000eee0000100a00 */
[----:B------:R-:W0:Y:S08]  /*a0f0*/  LDC.U8 R60, c[0x3][R58+0xd] ;  /* 0x00c003403a3c7b82 */ /* 0x000e300000000000 */
[----:B------:R-:W0:Y:S01]  /*a100*/  LDC.U8 R66, c[0x3][R58+0xf] ;  /* 0x00c003c03a427b82 */ /* 0x000e220000000000 */
[----:B----4-:R-:W-:-:S06]  /*a110*/  IMAD R38, R30, 0x8, R1 ;  /* 0x000000081e267824 */ /* 0x010fcc00078e0201 */
[----:B------:R-:W4:Y:S01]  /*a120*/  LDL.64 R38, [R38] ;  /* 0x0000000026267983 */ /* 0x000f220000100a00 */
[----:B-1----:R-:W-:-:S06]  /*a130*/  IMAD R37, R62, 0x8, R1 ;  /* 0x000000083e257824 */ /* 0x002fcc00078e0201 */
        /* <DEDUP_REMOVED lines=53> */
[----:B------:R-:W-:Y:S01]  /*a490*/  SHF.L.W.U32.HI R16, R16, 0x10, R49 ;  /* 0x0000001010107819 */ /* 0x000fe20000010e31 */
[----:B------:R-:W-:Y:S01]  /*a4a0*/  IMAD.X R49, R9, 0x1, R12, P1 ;  /* 0x0000000109317824 */ /* 0x000fe200008e060c */
[----:B------:R-:W-:Y:S02]  /*a4b0*/  SHF.L.W.U32.HI R6, R23, 0x10, R10 ;  /* 0x0000001017067819 */ /* 0x000fe40000010e0a */
        /* <DEDUP_REMOVED lines=28> */
[----:B---3--:R-:W-:-:S02]  /*a680*/  IADD3 R18, P1, P2, R46, R19, R40 ;  /* 0x000000132e127210 */ /* 0x008fc40007a3e028 */
[----:B------:R-:W-:Y:S02]  /*a690*/  IADD3 R12, P0, PT, R43, R20, RZ ;  /* 0x000000142b0c7210 */ /* 0x000fe40007f1e0ff */
[----:B------:R-:W-:Y:S02]  /*a6a0*/  IADD3.X R53, PT, PT, R48, R11, R41, P1, P2 ;  /* 0x0000000b30357210 */ /* 0x000fe40000fe4429 */
[----:B------:R-:W-:Y:S01]  /*a6b0*/  LOP3.LUT R13, R17, R57, RZ, 0x3c, !PT ;  /* 0x00000039110d7212 */ /* 0x000fe200078e3cff */
[----:B------:R-:W-:Y:S01]  /*a6c0*/  IMAD.X R40, R0, 0x1, R55, P0 ;  /* 0x0000000100287824 */ /* 0x000fe200000e0637 */
[----:B------:R-:W-:Y:S02]  /*a6d0*/  LOP3.LUT R24, R15, R59, RZ, 0x3c, !PT ;  /* 0x0000003b0f187212 */ /* 0x000fe400078e3cff */
[----:B------:R-:W-:Y:S02]  /*a6e0*/  IADD3 R22, P0, PT, R45, R22, RZ ;  /* 0x000000162d167210 */ /* 0x000fe40007f1e0ff */
[----:B------:R-:W-:-:S02]  /*a6f0*/  LOP3.LUT R46, R10, R53, RZ, 0x3c, !PT ;  /* 0x000000350a2e7212 */ /* 0x000fc400078e3cff */
[----:B------:R-:W-:Y:S02]  /*a700*/  SHF.L.W.U32.HI R9, R13, 0x1, R24 ;  /* 0x000000010d097819 */ /* 0x000fe40000010e18 */
[----:B------:R-:W-:Y:S01]  /*a710*/  SHF.L.W.U32.HI R13, R24, 0x1, R13 ;  /* 0x00000001180d7819 */ /* 0x000fe20000010e0d */
[----:B------:R-:W-:Y:S01]  /*a720*/  IMAD.X R24, R10, 0x1, R49, P0 ;  /* 0x000000010a187824 */ /* 0x000fe200000e0631 */
[----:B------:R-:W-:Y:S02]  /*a730*/  LOP3.LUT R15, R25, R12, RZ, 0x3c, !PT ;  /* 0x0000000c190f7212 */ /* 0x000fe400078e3cff */
[----:B------:R-:W-:Y:S02]  /*a740*/  LOP3.LUT R20, R23, R40, RZ, 0x3c, !PT ;  /* 0x0000002817147212 */ /* 0x000fe400078e3cff */
[----:B------:R-:W-:Y:S02]  /*a750*/  IADD3 R46, P1, PT, R46, R12, RZ ;  /* 0x0000000c2e2e7210 */ /* 0x000fe40007f3e0ff */
[----:B------:R-:W-:-:S02]  /*a760*/  LOP3.LUT R48, R45, R18, RZ, 0x3c, !PT ;  /* 0x000000122d307212 */ /* 0x000fc400078e3cff */
[----:B------:R-:W-:Y:S02]  /*a770*/  SHF.L.W.U32.HI R17, R20, 0x1, R15 ;  /* 0x0000000114117819 */ /* 0x000fe40000010e0f */
[----:B------:R-:W-:Y:S01]  /*a780*/  LOP3.LUT R25, R47, R22, RZ, 0x3c, !PT ;  /* 0x000000162f197212 */ /* 0x000fe200078e3cff */
[----:B------:R-:W-:Y:S01]  /*a790*/  IMAD.X R48, R48, 0x1, R40, P1 ;  /* 0x0000000130307824 */ /* 0x000fe200008e0628 */
[----:B------:R-:W-:Y:S02]  /*a7a0*/  LOP3.LUT R12, R21, R24, RZ, 0x3c, !PT ;  /* 0x00000018150c7212 */ /* 0x000fe400078e3cff */
[----:B------:R-:W-:Y:S02]  /*a7b0*/  SHF.L.W.U32.HI R15, R15, 0x1, R20 ;  /* 0x000000010f0f7819 */ /* 0x000fe40000010e14 */
[----:B----4-:R-:W-:Y:S02]  /*a7c0*/  IADD3 R51, P0, P2, R58, R17, R38 ;  /* 0x000000113a337210 */ /* 0x010fe40007a1e026 */
[----:B------:R-:W-:-:S02]  /*a7d0*/  SHF.L.W.U32.HI R21, R25, 0x1, R12 ;  /* 0x0000000119157819 */ /* 0x000fc40000010e0c */
[----:B------:R-:W-:Y:S02]  /*a7e0*/  SHF.L.W.U32.HI R25, R12, 0x1, R25 ;  /* 0x000000010c197819 */ /* 0x000fe40000010e19 */
[----:B------:R-:W-:Y:S02]  /*a7f0*/  LOP3.LUT R19, R19, R46, RZ, 0x3c, !PT ;  /* 0x0000002e13137212 */ /* 0x000fe400078e3cff */
[----:B------:R-:W-:Y:S02]  /*a800*/  LOP3.LUT R12, R11, R48, RZ, 0x3c, !PT ;  /* 0x000000300b0c7212 */ /* 0x000fe400078e3cff */
[----:B------:R-:W-:Y:S02]  /*a810*/  IADD3.X R20, PT, PT, R60, R15, R39, P0, P2 ;  /* 0x0000000f3c147210 */ /* 0x000fe400007e4427 */
[----:B------:R-:W-:Y:S02]  /*a820*/  IADD3 R47, P0, P1, R50, R25, R36 ;  /* 0x00000019322f7210 */ /* 0x000fe4000791e024 */
[----:B------:R-:W-:-:S02]  /*a830*/  IADD3 R39, P2, P3, R14, R13, R34 ;  /* 0x0000000d0e277210 */ /* 0x000fc40007b5e022 */
[----:B------:R-:W-:Y:S02]  /*a840*/  SHF.L.W.U32.HI R14, R12, 0x8, R19 ;  /* 0x000000080c0e7819 */ /* 0x000fe40000010e13 */
[----:B------:R-:W-:Y:S02]  /*a850*/  LOP3.LUT R42, R7, R20, RZ, 0x3c, !PT ;  /* 0x00000014072a7212 */ /* 0x000fe400078e3cff */
[----:B------:R-:W-:Y:S02]  /*a860*/  SHF.L.W.U32.HI R19, R19, 0x8, R12 ;  /* 0x0000000813137819 */ /* 0x000fe40000010e0c */
[----:B------:R-:W-:Y:S02]  /*a870*/  IADD3.X R49, PT, PT, R52, R21, R37, P0, P1 ;  /* 0x0000001534317210 */ /* 0x000fe400007e2425 */
[----:B------:R-:W-:Y:S02]  /*a880*/  IADD3.X R41, PT, PT, R44, R9, R35, P2, P3 ;  /* 0x000000092c297210 */ /* 0x000fe400017e6423 */
[----:B------:R-:W-:-:S02]  /*a890*/  IADD3 R42, P2, PT, R42, R22, RZ ;  /* 0x000000162a2a7210 */ /* 0x000fc40007f5e0ff */
[----:B------:R-:W-:Y:S02]  /*a8a0*/  LOP3.LUT R44, R16, R51, RZ, 0x3c, !PT ;  /* 0x00000033102c7212 */ /* 0x000fe400078e3cff */
[----:B-----5:R-:W-:Y:S02]  /*a8b0*/  IADD3 R23, P0, P1, R18, R19, R32 ;  /* 0x0000001312177210 */ /* 0x020fe4000791e020 */
[----:B------:R-:W-:Y:S01]  /*a8c0*/  LOP3.LUT R38, R6, R49, RZ, 0x3c, !PT ;  /* 0x0000003106267212 */ /* 0x000fe200078e3cff */
[----:B------:R-:W-:Y:S01]  /*a8d0*/  IMAD.X R44, R44, 0x1, R24, P2 ;  /* 0x000000012c2c7824 */ /* 0x000fe200010e0618 */
[----:B------:R-:W-:Y:S02]  /*a8e0*/  IADD3.X R22, PT, PT, R53, R14, R33, P0, P1 ;  /* 0x0000000e35167210 */ /* 0x000fe400007e2421 */
[----:B------:R-:W-:Y:S02]  /*a8f0*/  LOP3.LUT R34, R0, R41, RZ, 0x3c, !PT ;  /* 0x0000002900227212 */ /* 0x000fe400078e3cff */
[----:B------:R-:W-:-:S02]  /*a900*/  IADD3 R38, P2, PT, R38, R57, RZ ;  /* 0x0000003926267210 */ /* 0x000fc40007f5e0ff */
[----:B------:R-:W-:Y:S02]  /*a910*/  LOP3.LUT R40, R8, R47, RZ, 0x3c, !PT ;  /* 0x0000002f08287212 */ /* 0x000fe400078e3cff */
[----:B------:R-:W-:Y:S02]  /*a920*/  LOP3.LUT R12, R23, R10, R53, 0x96, !PT ;  /* 0x0000000a170c7212 */ /* 0x000fe400078e9635 */
[----:B------:R-:W-:Y:S02]  /*a930*/  LOP3.LUT R45, R22, R45, R18, 0x96, !PT ;  /* 0x0000002d162d7212 */ /* 0x000fe400078e9612 */
[----:B------:R-:W-:Y:S02]  /*a940*/  IADD3 R34, P3, PT, R34, R54, RZ ;  /* 0x0000003622227210 */ /* 0x000fe40007f7e0ff */
[----:B------:R-:W-:Y:S01]  /*a950*/  LOP3.LUT R36, R43, R39, RZ, 0x3c, !PT ;  /* 0x000000272b247212 */ /* 0x000fe200078e3cff */
[----:B------:R-:W-:Y:S01]  /*a960*/  IMAD.X R40, R40, 0x1, R59, P2 ;  /* 0x0000000128287824 */ /* 0x000fe200010e063b */
[----:B------:R-:W-:-:S02]  /*a970*/  LOP3.LUT R17, R17, R42, RZ, 0x3c, !PT ;  /* 0x0000002a11117212 */ /* 0x000fc400078e3cff */
[----:B------:R-:W-:Y:S02]  /*a980*/  LOP3.LUT R10, R15, R44, RZ, 0x3c, !PT ;  /* 0x0000002c0f0a7212 */ /* 0x000fe400078e3cff */
[----:B------:R-:W-:Y:S01]  /*a990*/  SHF.L.W.U32.HI R11, R12, 0x10, R45 ;  /* 0x000000100c0b7819 */ /* 0x000fe20000010e2d */
[----:B------:R-:W-:Y:S01]  /*a9a0*/  IMAD.X R36, R36, 0x1, R56, P3 ;  /* 0x0000000124247824 */ /* 0x000fe200018e0638 */
[----:B------:R-:W-:Y:S02]  /*a9b0*/  SHF.L.W.U32.HI R24, R10, 0x8, R17 ;  /* 0x000000080a187819 */ /* 0x000fe40000010e11 */
[----:B------:R-:W-:Y:S02]  /*a9c0*/  SHF.L.W.U32.HI R33, R17, 0x8, R10 ;  /* 0x0000000811217819 */ /* 0x000fe40000010e0a */
[----:B------:R-:W-:Y:S02]  /*a9d0*/  SHF.L.W.U32.HI R10, R45, 0x10, R12 ;  /* 0x000000102d0a7819 */ /* 0x000fe40000010e0c */
[----:B------:R-:W-:-:S02]  /*a9e0*/  LOP3.LUT R35, R25, R38, RZ, 0x3c, !PT ;  /* 0x0000002619237212 */ /* 0x000fc400078e3cff */
[----:B------:R-:W-:Y:S02]  /*a9f0*/  LOP3.LUT R18, R21, R40, RZ, 0x3c, !PT ;  /* 0x0000002815127212 */ /* 0x000fe400078e3cff */
[----:B------:R-:W-:Y:S02]  /*aa00*/  IADD3 R12, P0, PT, R11, R46, RZ ;  /* 0x0000002e0b0c7210 */ /* 0x000fe40007f1e0ff */
[----:B------:R-:W-:Y:S02]  /*aa10*/  LOP3.LUT R32, R13, R34, RZ, 0x3c, !PT ;  /* 0x000000220d207212 */ /* 0x000fe400078e3cff */
[----:B------:R-:W-:Y:S01]  /*aa20*/  LOP3.LUT R9, R9, R36, RZ, 0x3c, !PT ;  /* 0x0000002409097212 */ /* 0x000fe200078e3cff */
[----:B------:R-:W-:Y:S01]  /*aa30*/  IMAD.X R13, R10, 0x1, R48, P0 ;  /* 0x000000010a0d7824 */ /* 0x000fe200000e0630 */
[----:B------:R-:W-:Y:S02]  /*aa40*/  SHF.L.W.U32.HI R25, R18, 0x8, R35 ;  /* 0x0000000812197819 */ /* 0x000fe40000010e23 */
[----:B------:R-:W-:-:S02]  /*aa50*/  SHF.L.W.U32.HI R35, R35, 0x8, R18 ;  /* 0x0000000823237819 */ /* 0x000fc40000010e12 */
[----:B------:R-:W-:Y:S02]  /*aa60*/  IADD3 R70, P0, P1, R51, R33, R30 ;  /* 0x0000002133467210 */ /* 0x000fe4000791e01e */
[----:B------:R-:W-:Y:S02]  /*aa70*/  SHF.L.W.U32.HI R37, R9, 0x8, R32 ;  /* 0x0000000809257819 */ /* 0x000fe40000010e20 */
[----:B------:R-:W-:Y:S02]  /*aa80*/  SHF.L.W.U32.HI R32, R32, 0x8, R9 ;  /* 0x0000000820207819 */ /* 0x000fe40000010e09 */
[----:B------:R-:W-:Y:S02]  /*aa90*/  IADD3 R71, P2, P3, R47, R35, R28 ;  /* 0x000000232f477210 */ /* 0x000fe40007b5e01c */
[----:B------:R-:W-:Y:S02]  /*aaa0*/  IADD3.X R69, PT, PT, R20, R24, R31, P0, P1 ;  /* 0x0000001814457210 */ /* 0x000fe400007e241f */
[----:B------:R-:W-:-:S02]  /*aab0*/  LOP3.LUT R20, R70, R7, R20, 0x96, !PT ;  /* 0x0000000746147212 */ /* 0x000fc400078e9614 */
[----:B------:R-:W-:Y:S02]  /*aac0*/  IADD3 R7, P0, P1, R39, R32, R26 ;  /* 0x0000002027077210 */ /* 0x000fe4000791e01a */
[----:B------:R-:W-:Y:S02]  /*aad0*/  IADD3.X R72, PT, PT, R49, R25, R29, P2, P3 ;  /* 0x0000001931487210 */ /* 0x000fe400017e641d */
[----:B------:R-:W-:Y:S02]  /*aae0*/  LOP3.LUT R15, R69, R16, R51, 0x96, !PT ;  /* 0x00000010450f7212 */ /* 0x000fe400078e9633 */
[----:B------:R-:W-:Y:S02]  /*aaf0*/  LOP3.LUT R16, R71, R6, R49, 0x96, !PT ;  /* 0x0000000647107212 */ /* 0x000fe400078e9631 */
[----:B------:R-:W-:Y:S02]  /*ab00*/  IADD3.X R6, PT, PT, R41, R37, R27, P0, P1 ;  /* 0x0000002529067210 */ /* 0x000fe400007e241b */
[----:B------:R-:W-:-:S02]  /*ab10*/  LOP3.LUT R9, R72, R8, R47, 0x96, !PT ;  /* 0x0000000848097212 */ /* 0x000fc400078e962f */
[----:B------:R-:W-:Y:S02]  /*ab20*/  LOP3.LUT R0, R7, R0, R41, 0x96, !PT ;  /* 0x0000000007007212 */ /* 0x000fe400078e9629 */
[----:B------:R-:W-:Y:S02]  /*ab30*/  LOP3.LUT R43, R6, R43, R39, 0x96, !PT ;  /* 0x0000002b062b7212 */ /* 0x000fe400078e9627 */
[----:B------:R-:W-:Y:S02]  /*ab40*/  SHF.L.W.U32.HI R17, R9, 0x10, R16 ;  /* 0x0000001009117819 */ /* 0x000fe40000010e10 */
[----:B------:R-:W-:Y:S02]  /*ab50*/  SHF.L.W.U32.HI R21, R15, 0x10, R20 ;  /* 0x000000100f157819 */ /* 0x000fe40000010e14 */
[----:B------:R-:W-:Y:S02]  /*ab60*/  SHF.L.W.U32.HI R16, R16, 0x10, R9 ;  /* 0x0000001010107819 */ /* 0x000fe40000010e09 */
[----:B------:R-:W-:-:S02]  /*ab70*/  LOP3.LUT R19, R19, R12, RZ, 0x3c, !PT ;  /* 0x0000000c13137212 */ /* 0x000fc400078e3cff */
[----:B------:R-:W-:Y:S02]  /*ab80*/  LOP3.LUT R14, R14, R13, RZ, 0x3c, !PT ;  /* 0x0000000d0e0e7212 */ /* 0x000fe400078e3cff */
[----:B------:R-:W-:Y:S02]  /*ab90*/  SHF.L.W.U32.HI R20, R20, 0x10, R15 ;  /* 0x0000001014147819 */ /* 0x000fe40000010e0f */
[----:B------:R-:W-:Y:S02]  /*aba0*/  SHF.L.W.U32.HI R75, R0, 0x10, R43 ;  /* 0x00000010004b7819 */ /* 0x000fe40000010e2b */
[----:B------:R-:W-:Y:S02]  /*abb0*/  IADD3 R18, P2, PT, R16, R38, RZ ;  /* 0x0000002610127210 */ /* 0x000fe40007f5e0ff */
[----:B------:R-:W-:Y:S02]  /*abc0*/  SHF.L.W.U32.HI R68, R19, 0x1, R14 ;  /* 0x0000000113447819 */ /* 0x000fe40000010e0e */
[----:B------:R-:W-:-:S02]  /*abd0*/  SHF.L.W.U32.HI R67, R14, 0x1, R19 ;  /* 0x000000010e437819 */ /* 0x000fc40000010e13 */
[----:B------:R-:W-:Y:S02]  /*abe0*/  IADD3 R8, P1, PT, R20, R42, RZ ;  /* 0x0000002a14087210 */ /* 0x000fe40007f3e0ff */
[----:B------:R-:W-:Y:S02]  /*abf0*/  SHF.L.W.U32.HI R14, R43, 0x10, R0 ;  /* 0x000000102b0e7819 */ /* 0x000fe40000010e00 */
[----:B------:R-:W-:Y:S02]  /*ac00*/  ISETP.NE.AND P0, PT, R3, 0xc, PT ;  /* 0x0000000c0300780c */ /* 0x000fe40003f05270 */
        /* <DEDUP_REMOVED lines=18> */
.L_x_31:
        /* <DEDUP_REMOVED lines=21> */
[----:B------:R-:W-:-:S07]  /*ae80*/  LOP3.LUT R55, R10, 0x5be0cd19, R73, 0x96, !PT ;  /* 0x5be0cd190a377812 */ /* 0x000fce00078e9649 */
[----:B------:R-:W-:-:S07]  /*ae90*/  LEPC R20, `(.L_x_33) ;  /* 0x000000001014794e */ /* 0x000fce0000000000 */
[----:B0-----:R-:W-:Y:S05]  /*aea0*/  CALL.ABS.NOINC R28 ;  /* 0x000000001c007343 */ /* 0x001fea0003c00000 */
.L_x_33:
[----:B------:R0:W-:Y:S01]  /*aeb0*/  STL.128 [R1+0x400], R16 ;  /* 0x0004001001007387 */ /* 0x0001e20000100c00 */
[----:B------:R-:W-:Y:S01]  /*aec0*/  BSSY.RECONVERGENT B0, `(.L_x_34) ;  /* 0x0000132000007945 */ /* 0x000fe20003800200 */
[----:B------:R-:W-:Y:S02]  /*aed0*/  IMAD.MOV.U32 R3, RZ, RZ, 0x3e0 ;  /* 0x000003e0ff037424 */ /* 0x000fe400078e00ff */
[----:B------:R0:W-:Y:S05]  /*aee0*/  STL.128 [R1+0x410], R24 ;  /* 0x0004101801007387 */ /* 0x0001ea0000100c00 */
.L_x_37:
[----:B------:R0:W-:Y:S01]  /*aef0*/  STL.128 [R1], R16 ;  /* 0x0000001001007387 */ /* 0x0001e20000100c00 */
        /* <DEDUP_REMOVED lines=13> */
[----:B0-----:R-:W-:Y:S02]  /*afd0*/  IMAD.MOV.U32 R16, RZ, RZ, R71 ;  /* 0x000000ffff107224 */ /* 0x001fe400078e0047 */
[----:B------:R-:W-:Y:S01]  /*afe0*/  IMAD.MOV.U32 R17, RZ, RZ, R74 ;  /* 0x000000ffff117224 */ /* 0x000fe200078e004a */
[----:B------:R-:W-:Y:S01]  /*aff0*/  STL.128 [R1+0x70], RZ ;  /* 0x000070ff01007387 */ /* 0x000fe20000100c00 */
[----:B------:R-:W-:Y:S02]  /*b000*/  IMAD.MOV.U32 R18, RZ, RZ, R54 ;  /* 0x000000ffff127224 */ /* 0x000fe400078e0036 */
[----:B------:R-:W-:Y:S01]  /*b010*/  IMAD.MOV.U32 R19, RZ, RZ, R55 ;  /* 0x000000ffff137224 */ /* 0x000fe200078e0037 */
[----:B------:R0:W-:Y:S01]  /*b020*/  STL.128 [R1+0x20], R8 ;  /* 0x0000200801007387 */ /* 0x0001e20000100c00 */
[----:B------:R-:W-:-:S02]  /*b030*/  IMAD.MOV.U32 R7, RZ, RZ, 0x510e527f ;  /* 0x510e527fff077424 */ /* 0x000fc400078e00ff */
[----:B------:R-:W-:Y:S01]  /*b040*/  IMAD.MOV.U32 R5, RZ, RZ, -0xc4336f8 ;  /* 0xf3bcc908ff057424 */ /* 0x000fe200078e00ff */
[----:B------:R1:W-:Y:S01]  /*b050*/  STL.128 [R1+0x30], R16 ;  /* 0x0000301001007387 */ /* 0x0003e20000100c00 */
[----:B------:R-:W-:Y:S02]  /*b060*/  IMAD.MOV.U32 R80, RZ, RZ, 0x6a09e667 ;  /* 0x6a09e667ff507424 */ /* 0x000fe400078e00ff */
[----:B------:R-:W-:Y:S02]  /*b070*/  IMAD.MOV.U32 R55, RZ, RZ, 0x2b3e6c1f ;  /* 0x2b3e6c1fff377424 */ /* 0x000fe400078e00ff */
[----:B------:R-:W-:Y:S02]  /*b080*/  IMAD.MOV.U32 R75, RZ, RZ, -0x64fa9774 ;  /* 0x9b05688cff4b7424 */ /* 0x000fe400078e00ff */
[----:B------:R-:W-:Y:S02]  /*b090*/  IMAD.MOV.U32 R76, RZ, RZ, -0x7b3558c5 ;  /* 0x84caa73bff4c7424 */ /* 0x000fe400078e00ff */
[----:B------:R-:W-:-:S02]  /*b0a0*/  IMAD.MOV.U32 R78, RZ, RZ, -0x4498517b ;  /* 0xbb67ae85ff4e7424 */ /* 0x000fc400078e00ff */
[----:B------:R-:W-:Y:S02]  /*b0b0*/  IMAD.MOV.U32 R72, RZ, RZ, -0x4be4295 ;  /* 0xfb41bd6bff487424 */ /* 0x000fe400078e00ff */
[----:B0-----:R-:W-:Y:S02]  /*b0c0*/  IMAD.MOV.U32 R11, RZ, RZ, -0x52197d2f ;  /* 0xade682d1ff0b7424 */ /* 0x001fe400078e00ff */
[----:B------:R-:W-:Y:S02]  /*b0d0*/  IMAD.MOV.U32 R10, RZ, RZ, 0x510e527f ;  /* 0x510e527fff0a7424 */ /* 0x000fe400078e00ff */
[----:B------:R-:W-:Y:S02]  /*b0e0*/  IMAD.MOV.U32 R8, RZ, RZ, -0xd4236b8 ;  /* 0xf2bdc948ff087424 */ /* 0x000fe400078e00ff */
[----:B------:R-:W-:Y:S02]  /*b0f0*/  IMAD.MOV.U32 R9, RZ, RZ, 0x6a09e667 ;  /* 0x6a09e667ff097424 */ /* 0x000fe400078e00ff */
[----:B------:R-:W-:-:S02]  /*b100*/  IMAD.MOV.U32 R74, RZ, RZ, 0x1f83d9ab ;  /* 0x1f83d9abff4a7424 */ /* 0x000fc400078e00ff */
[----:B------:R-:W-:Y:S02]  /*b110*/  IMAD.MOV.U32 R71, RZ, RZ, 0x4be4294 ;  /* 0x04be4294ff477424 */ /* 0x000fe400078e00ff */
[----:B------:R-:W-:Y:S02]  /*b120*/  IMAD.MOV.U32 R73, RZ, RZ, -0x1f83d9ac ;  /* 0xe07c2654ff497424 */ /* 0x000fe400078e00ff */
[----:B------:R-:W-:Y:S02]  /*b130*/  IMAD.MOV.U32 R68, RZ, RZ, -0x16b07d5 ;  /* 0xfe94f82bff447424 */ /* 0x000fe400078e00ff */
[----:B------:R-:W-:Y:S02]  /*b140*/  IMAD.MOV.U32 R70, RZ, RZ, 0x3c6ef372 ;  /* 0x3c6ef372ff467424 */ /* 0x000fe400078e00ff */
[----:B------:R-:W-:Y:S02]  /*b150*/  IMAD.MOV.U32 R67, RZ, RZ, 0x137e2179 ;  /* 0x137e2179ff437424 */ /* 0x000fe400078e00ff */
        /* <DEDUP_REMOVED lines=12> */
[----:B-1----:R-:W-:-:S07]  /*b220*/  IMAD.MOV.U32 R51, RZ, RZ, -0x64fa9774 ;  /* 0x9b05688cff337424 */ /* 0x002fce00078e00ff */
.L_x_36:
        /* <DEDUP_REMOVED lines=19> */
[--C-:B-----5:R-:W-:Y:S01]  /*b360*/  IMAD R20, R20, 0x8, R1.reuse ;  /* 0x0000000814147824 */ /* 0x120fe200078e0201 */
[----:B-1----:R-:W4:Y:S04]  /*b370*/  LDC.U8 R18, c[0x3][R12+0x3] ;  /* 0x00c000c00c127b82 */ /* 0x002f280000000000 */
[----:B------:R1:W5:Y:S04]  /*b380*/  LDL.64 R40, [R20] ;  /* 0x0000000014287983 */ /* 0x0003680000100a00 */
[----:B------:R-:W1:Y:S01]  /*b390*/  LDC.U8 R48, c[0x3][R12+0x5] ;  /* 0x00c001400c307b82 */ /* 0x000e620000000000 */
[----:B0-----:R-:W-:-:S07]  /*b3a0*/  IMAD R24, R24, 0x8, R1 ;  /* 0x0000000818187824 */ /* 0x001fce00078e0201 */
[----:B------:R-:W0:Y:S01]  /*b3b0*/  LDC.U8 R14, c[0x3][R12+0x2] ;  /* 0x00c000800c0e7b82 */ /* 0x000e220000000000 */
[----:B------:R-:W5:Y:S01]  /*b3c0*/  LDL.64 R32, [R24] ;  /* 0x0000000018207983 */ /* 0x000f620000100a00 */
[----:B--2---:R-:W-:-:S06]  /*b3d0*/  IMAD R30, R28, 0x8, R1 ;  /* 0x000000081c1e7824 */ /* 0x004fcc00078e0201 */
[----:B------:R-:W2:Y:S01]  /*b3e0*/  LDC.U8 R50, c[0x3][R12+0x7] ;  /* 0x00c001c00c327b82 */ /* 0x000ea20000000000 */
[----:B------:R-:W5:Y:S01]  /*b3f0*/  LDL.64 R30, [R30] ;  /* 0x000000001e1e7983 */ /* 0x000f620000100a00 */
[----:B---3--:R-:W-:-:S06]  /*b400*/  IMAD R28, R46, 0x8, R1 ;  /* 0x000000082e1c7824 */ /* 0x008fcc00078e0201 */
[----:B------:R-:W3:Y:S01]  /*b410*/  LDL.64 R28, [R28] ;  /* 0x000000001c1c7983 */ /* 0x000ee20000100a00 */
[----:B------:R-:W2:Y:S08]  /*b420*/  LDC.U8 R16, c[0x3][R12+0x4] ;  /* 0x00c001000c107b82 */ /* 0x000eb00000000000 */
[----:B------:R-:W2:Y:S01]  /*b430*/  LDC.U8 R52, c[0x3][R12+0x8] ;  /* 0x00c002000c347b82 */ /* 0x000ea20000000000 */
[----:B----4-:R-:W-:-:S06]  /*b440*/  IMAD R26, R18, 0x8, R1 ;  /* 0x00000008121a7824 */ /* 0x010fcc00078e0201 */
[----:B------:R-:W4:Y:S01]  /*b450*/  LDL.64 R26, [R26] ;  /* 0x000000001a1a7983 */ /* 0x000f220000100a00 */
[----:B------:R-:W2:Y:S01]  /*b460*/  LDC.U8 R46, c[0x3][R12+0x6] ;  /* 0x00c001800c2e7b82 */ /* 0x000ea20000000000 */
[----:B-1----:R-:W-:-:S06]  /*b470*/  IMAD R25, R48, 0x8, R1 ;  /* 0x0000000830197824 */ /* 0x002fcc00078e0201 */
[----:B------:R-:W4:Y:S01]  /*b480*/  LDL.64 R24, [R25] ;  /* 0x0000000019187983 */ /* 0x000f220000100a00 */
[----:B0-----:R-:W-:-:S06]  /*b490*/  IMAD R20, R14, 0x8, R1 ;  /* 0x000000080e147824 */ /* 0x001fcc00078e0201 */
[----:B------:R-:W4:Y:S01]  /*b4a0*/  LDL.64 R20, [R20] ;  /* 0x0000000014147983 */ /* 0x000f220000100a00 */
[----:B--2---:R-:W-:-:S06]  /*b4b0*/  IMAD R22, R50, 0x8, R1 ;  /* 0x0000000832167824 */ /* 0x004fcc00078e0201 */
[----:B------:R-:W2:Y:S01]  /*b4c0*/  LDL.64 R22, [R22] ;  /* 0x0000000016167983 */ /* 0x000ea20000100a00 */
[----:B------:R-:W-:-:S06]  /*b4d0*/  IMAD R18, R16, 0x8, R1 ;  /* 0x0000000810127824 */ /* 0x000fcc00078e0201 */
[----:B------:R-:W2:Y:S01]  /*b4e0*/  LDL.64 R18, [R18] ;  /* 0x0000000012127983 */ /* 0x000ea20000100a00 */
[----:B------:R-:W-:-:S06]  /*b4f0*/  IMAD R14, R52, 0x8, R1 ;  /* 0x00000008340e7824 */ /* 0x000fcc00078e0201 */
[----:B------:R-:W2:Y:S01]  /*b500*/  LDL.64 R14, [R14] ;  /* 0x000000000e0e7983 */ /* 0x000ea20000100a00 */
[----:B------:R-:W-:-:S06]  /*b510*/  IMAD R16, R46, 0x8, R1 ;  /* 0x000000082e107824 */ /* 0x000fcc00078e0201 */
[----:B------:R-:W2:Y:S01]  /*b520*/  LDL.64 R16, [R16] ;  /* 0x0000000010107983 */ /* 0x000ea20000100a00 */
        /* <DEDUP_REMOVED lines=23> */
[----:B------:R-:W-:Y:S02]  /*b6a0*/  IADD3 R36, P2, P3, R65, R54, R44 ;  /* 0x0000003641247210 */ /* 0x000fe40007b5e02c */
[----:B------:R-:W-:Y:S02]  /*b6b0*/  IADD3.X R52, PT, PT, R61, R74, R43, P0, P1 ;  /* 0x0000004a3d347210 */ /* 0x000fe400007e242b */
[----:B-----5:R-:W-:Y:S02]  /*b6c0*/  IADD3 R56, P0, P1, R56, R11, R40 ;  /* 0x0000000b38387210 */ /* 0x020fe4000791e028 */
[----:B------:R-:W-:-:S02]  /*b6d0*/  IADD3.X R42, PT, PT, R62, R63, R45, P2, P3 ;  /* 0x0000003f3e2a7210 */ /* 0x000fc400017e642d */
[----:B------:R-:W-:Y:S02]  /*b6e0*/  LOP3.LUT R44, R73, R52, RZ, 0x3c, !PT ;  /* 0x00000034492c7212 */ /* 0x000fe400078e3cff */
[----:B------:R-:W-:Y:S02]  /*b6f0*/  LOP3.LUT R10, R34, R48, RZ, 0x3c, !PT ;  /* 0x00000030220a7212 */ /* 0x000fe400078e3cff */
[----:B------:R-:W-:Y:S02]  /*b700*/  LOP3.LUT R35, R35, R60, RZ, 0x3c, !PT ;  /* 0x0000003c23237212 */ /* 0x000fe400078e3cff */
[----:B------:R-:W-:Y:S02]  /*b710*/  IADD3.X R57, PT, PT, R38, R9, R41, P0, P1 ;  /* 0x0000000926397210 */ /* 0x000fe400007e2429 */
[----:B------:R-:W-:Y:S02]  /*b720*/  LOP3.LUT R47, R69, R42, RZ, 0x3c, !PT ;  /* 0x0000002a452f7212 */ /* 0x000fe400078e3cff */
[----:B------:R-:W-:-:S02]  /*b730*/  LOP3.LUT R49, R71, R51, RZ, 0x3c, !PT ;  /* 0x0000003347317212 */ /* 0x000fc400078e3cff */
[----:B------:R-:W-:Y:S02]  /*b740*/  IADD3 R40, P0, PT, R68, R44, RZ ;  /* 0x0000002c44287210 */ /* 0x000fe40007f1e0ff */
[----:B------:R-:W-:Y:S02]  /*b750*/  SHF.L.W.U32.HI R6, R35, 0x10, R10 ;  /* 0x0000001023067819 */ /* 0x000fe40000010e0a */
[----:B------:R-:W-:Y:S02]  /*b760*/  SHF.L.W.U32.HI R10, R10, 0x10, R35 ;  /* 0x000000100a0a7819 */ /* 0x000fe40000010e23 */
        /* <DEDUP_REMOVED lines=10> */
[----:B------:R-:W-:-:S02]  /*b810*/  LOP3.LUT R39, R54, R45, RZ, 0x3c, !PT ;  /* 0x0000002d36277212 */ /* 0x000fc400078e3cff */
[----:B------:R-:W-:Y:S02]  /*b820*/  IADD3 R54, P0, PT, R34, R55, RZ ;  /* 0x0000003722367210 */ /* 0x000fe40007f1e0ff */
[----:B------:R-:W-:Y:S02]  /*b830*/  LOP3.LUT R8, R63, R50, RZ, 0x3c, !PT ;  /* 0x000000323f087212 */ /* 0x000fe400078e3cff */
[----:B------:R-:W-:Y:S01]  /*b840*/  SHF.L.W.U32.HI R37, R35, 0x8, R38 ;  /* 0x0000000823257819 */ /* 0x000fe20000010e26 */
[----:B------:R-:W-:Y:S01]  /*b850*/  IMAD.X R55, R13, 0x1, R46, P0 ;  /* 0x000000010d377824 */ /* 0x000fe200000e062e */
[----:B------:R-:W-:Y:S02]  /*b860*/  SHF.L.W.U32.HI R41, R39, 0x8, R8 ;  /* 0x0000000827297819 */ /* 0x000fe40000010e08 */
[----:B------:R-:W-:Y:S02]  /*b870*/  SHF.L.W.U32.HI R35, R38, 0x8, R35 ;  /* 0x0000000826237819 */ /* 0x000fe40000010e23 */
[----:B------:R-:W-:-:S02]  /*b880*/  IADD3 R51, P0, P1, R51, R37, R32 ;  /* 0x0000002533337210 */ /* 0x000fc4000791e020 */
[----:B------:R-:W-:Y:S02]  /*b890*/  SHF.L.W.U32.HI R39, R8, 0x8, R39 ;  /* 0x0000000808277819 */ /* 0x000fe40000010e27 */
[----:B------:R-:W-:Y:S02]  /*b8a0*/  IADD3 R32, P2, P3, R36, R41, R30 ;  /* 0x0000002924207210 */ /* 0x000fe40007b5e01e */
[----:B------:R-:W-:Y:S02]  /*b8b0*/  IADD3.X R52, PT, PT, R52, R35, R33, P0, P1 ;  /* 0x0000002334347210 */ /* 0x000fe400007e2421 */
[----:B------:R-:W-:Y:S02]  /*b8c0*/  LOP3.LUT R11, R11, R54, RZ, 0x3c, !PT ;  /* 0x000000360b0b7212 */ /* 0x000fe400078e3cff */
[----:B------:R-:W-:Y:S02]  /*b8d0*/  LOP3.LUT R38, R9, R55, RZ, 0x3c, !PT ;  /* 0x0000003709267212 */ /* 0x000fe400078e3cff */
[----:B------:R-:W-:-:S02]  /*b8e0*/  IADD3.X R42, PT, PT, R42, R39, R31, P2, P3 ;  /* 0x000000272a2a7210 */ /* 0x000fc400017e641f */
        /* <DEDUP_REMOVED lines=8> */
[----:B------:R-:W-:Y:S02]  /*b970*/  SHF.L.W.U32.HI R30, R36, 0x10, R31 ;  /* 0x00000010241e7819 */ /* 0x000fe40000010e1f */
[----:B------:R-:W-:Y:S02]  /*b980*/  SHF.L.W.U32.HI R31, R31, 0x10, R36 ;  /* 0x000000101f1f7819 */ /* 0x000fe40000010e24 */
[----:B---3--:R-:W-:Y:S02]  /*b990*/  IADD3 R49, P1, P2, R48, R11, R28 ;  /* 0x0000000b30317210 */ /* 0x008fe40007a3e01c */
[----:B------:R-:W-:Y:S02]  /*b9a0*/  SHF.L.W.U32.HI R43, R33, 0x10, R8 ;  /* 0x00000010212b7819 */ /* 0x000fe40000010e08 */
[----:B------:R-:W-:-:S02]  /*b9b0*/  SHF.L.W.U32.HI R28, R8, 0x10, R33 ;  /* 0x00000010081c7819 */ /* 0x000fc40000010e21 */
[----:B------:R-:W-:Y:S02]  /*b9c0*/  IADD3 R8, P0, PT, R31, R40, RZ ;  /* 0x000000281f087210 */ /* 0x000fe40007f1e0ff */
[----:B------:R-:W-:Y:S02]  /*b9d0*/  LOP3.LUT R7, R7, R58, RZ, 0x3c, !PT ;  /* 0x0000003a07077212 */ /* 0x000fe400078e3cff */
[----:B------:R-:W-:Y:S01]  /*b9e0*/  LOP3.LUT R36, R5, R59, RZ, 0x3c, !PT ;  /* 0x0000003b05247212 */ /* 0x000fe200078e3cff */
[----:B------:R-:W-:Y:S01]  /*b9f0*/  IMAD.X R40, R30, 0x1, R53, P0 ;  /* 0x000000011e287824 */ /* 0x000fe200000e0635 */
[----:B------:R-:W-:Y:S02]  /*ba00*/  IADD3.X R48, PT, PT, R60, R9, R29, P1, P2 ;  /* 0x000000093c307210 */ /* 0x000fe40000fe441d */
[----:B------:R-:W-:Y:S02]  /*ba10*/  SHF.L.W.U32.HI R5, R7, 0x1, R36 ;  /* 0x0000000107057819 */ /* 0x000fe40000010e24 */
[----:B------:R-:W-:-:S02]  /*ba20*/  SHF.L.W.U32.HI R7, R36, 0x1, R7 ;  /* 0x0000000124077819 */ /* 0x000fc40000010e07 */
[----:B------:R-:W-:Y:S02]  /*ba30*/  IADD3 R36, P0, PT, R28, R45, RZ ;  /* 0x0000002d1c247210 */ /* 0x000fe40007f1e0ff */
[----:B------:R-:W-:Y:S02]  /*ba40*/  LOP3.LUT R44, R43, R48, RZ, 0x3c, !PT ;  /* 0x000000302b2c7212 */ /* 0x000fe400078e3cff */
[----:B------:R-:W-:Y:S02]  /*ba50*/  LOP3.LUT R29, R37, R8, RZ, 0x3c, !PT ;  /* 0x00000008251d7212 */ /* 0x000fe400078e3cff */
        /* <DEDUP_REMOVED lines=12> */
[----:B------:R-:W-:Y:S02]  /*bb20*/  IADD3.X R47, PT, PT, R57, R29, R27, P0, P2 ;  /* 0x0000001d392f7210 */ /* 0x000fe400007e441b */
[----:B------:R-:W-:Y:S02]  /*bb30*/  LOP3.LUT R27, R11, R44, RZ, 0x3c, !PT ;  /* 0x0000002c0b1b7212 */ /* 0x000fe400078e3cff */
[----:B------:R-:W-:Y:S02]  /*bb40*/  LOP3.LUT R8, R9, R46, RZ, 0x3c, !PT ;  /* 0x0000002e09087212 */ /* 0x000fe400078e3cff */
[----:B------:R-:W-:Y:S02]  /*bb50*/  IADD3 R41, P0, P1, R51, R37, R24 ;  /* 0x0000002533297210 */ /* 0x000fe4000791e018 */
[----:B------:R-:W-:-:S02]  /*bb60*/  SHF.L.W.U32.HI R11, R8, 0x8, R27 ;  /* 0x00000008080b7819 */ /* 0x000fc40000010e1b */
[----:B------:R-:W-:Y:S02]  /*bb70*/  SHF.L.W.U32.HI R27, R27, 0x8, R8 ;  /* 0x000000081b1b7819 */ /* 0x000fe40000010e08 */
[----:B------:R-:W-:Y:S02]  /*bb80*/  IADD3.X R38, PT, PT, R52, R35, R25, P0, P1 ;  /* 0x0000002334267210 */ /* 0x000fe400007e2419 */
[----:B------:R-:W-:Y:S02]  /*bb90*/  IADD3 R8, P0, P1, R49, R27, R20 ;  /* 0x0000001b31087210 */ /* 0x000fe4000791e014 */
[----:B--2---:R-:W-:Y:S02]  /*bba0*/  IADD3 R32, P2, P3, R32, R7, R22 ;  /* 0x0000000720207210 */ /* 0x004fe40007b5e016 */
[----:B------:R-:W-:Y:S02]  /*bbb0*/  LOP3.LUT R40, R6, R47, RZ, 0x3c, !PT ;  /* 0x0000002f06287212 */ /* 0x000fe400078e3cff */
[----:B------:R-:W-:-:S02]  /*bbc0*/  IADD3.X R9, PT, PT, R48, R11, R21, P0, P1 ;  /* 0x0000000b30097210 */ /* 0x000fc400007e2415 */
[----:B------:R-:W-:Y:S02]  /*bbd0*/  IADD3.X R39, PT, PT, R42, R5, R23, P2, P3 ;  /* 0x000000052a277210 */ /* 0x000fe400017e6417 */
[----:B------:R-:W-:Y:S02]  /*bbe0*/  IADD3 R40, P2, PT, R40, R36, RZ ;  /* 0x0000002428287210 */ /* 0x000fe40007f5e0ff */
[----:B------:R-:W-:Y:S02]  /*bbf0*/  LOP3.LUT R42, R10, R45, RZ, 0x3c, !PT ;  /* 0x0000002d0a2a7212 */ /* 0x000fe400078e3cff */
[----:B------:R-:W-:Y:S02]  /*bc00*/  LOP3.LUT R43, R8, R43, R48, 0x96, !PT ;  /* 0x0000002b082b7212 */ /* 0x000fe400078e9630 */
[----:B------:R-:W-:Y:S02]  /*bc10*/  LOP3.LUT R22, R9, R28, R49, 0x96, !PT ;  /* 0x0000001c09167212 */ /* 0x000fe400078e9631 */
[----:B------:R-:W-:-:S02]  /*bc20*/  LOP3.LUT R36, R13, R38, RZ, 0x3c, !PT ;  /* 0x000000260d247212 */ /* 0x000fc400078e3cff */
[----:B------:R-:W-:Y:S01]  /*bc30*/  LOP3.LUT R24, R30, R39, RZ, 0x3c, !PT ;  /* 0x000000271e187212 */ /* 0x000fe200078e3cff */
[----:B------:R-:W-:Y:S01]  /*bc40*/  IMAD.X R42, R42, 0x1, R50, P2 ;  /* 0x000000012a2a7824 */ /* 0x000fe200010e0632 */
[----:B------:R-:W-:Y:S02]  /*bc50*/  SHF.L.W.U32.HI R67, R43, 0x10, R22 ;  /* 0x000000102b437819 */ /* 0x000fe40000010e16 */
[----:B------:R-:W-:Y:S02]  /*bc60*/  IADD3 R36, P2, PT, R36, R58, RZ ;  /* 0x0000003a24247210 */ /* 0x000fe40007f5e0ff */
[----:B------:R-:W-:Y:S02]  /*bc70*/  IADD3 R24, P3, PT, R24, R54, RZ ;  /* 0x0000003618187210 */ /* 0x000fe40007f7e0ff */
[----:B------:R-:W-:Y:S02]  /*bc80*/  LOP3.LUT R28, R34, R41, RZ, 0x3c, !PT ;  /* 0x00000029221c7212 */ /* 0x000fe400078e3cff */
[----:B------:R-:W-:-:S02]  /*bc90*/  LOP3.LUT R26, R31, R32, RZ, 0x3c, !PT ;  /* 0x000000201f1a7212 */ /* 0x000fc400078e3cff */
[----:B------:R-:W-:Y:S02]  /*bca0*/  SHF.L.W.U32.HI R69, R22, 0x10, R43 ;  /* 0x0000001016457819 */ /* 0x000fe40000010e2b */
[----:B------:R-:W-:Y:S01]  /*bcb0*/  IADD3 R68, P0, PT, R67, R44, RZ ;  /* 0x0000002c43447210 */ /* 0x000fe20007f1e0ff */
[----:B------:R-:W-:Y:S01]  /*bcc0*/  IMAD.X R28, R28, 0x1, R59, P2 ;  /* 0x000000011c1c7824 */ /* 0x000fe200010e063b */
[----:B------:R-:W-:Y:S01]  /*bcd0*/  LOP3.LUT R23, R33, R40, RZ, 0x3c, !PT ;  /* 0x0000002821177212 */ /* 0x000fe200078e3cff */
[----:B------:R-:W-:Y:S01]  /*bce0*/  IMAD.X R26, R26, 0x1, R55, P3 ;  /* 0x000000011a1a7824 */ /* 0x000fe200018e0637 */
[----:B------:R-:W-:Y:S01]  /*bcf0*/  LOP3.LUT R20, R29, R42, RZ, 0x3c, !PT ;  /* 0x0000002a1d147212 */ /* 0x000fe200078e3cff */
[----:B------:R-:W-:Y:S01]  /*bd00*/  IMAD.X R70, R69, 0x1, R46, P0 ;  /* 0x0000000145467824 */ /* 0x000fe200000e062e */
[----:B------:R-:W-:Y:S02]  /*bd10*/  LOP3.LUT R35, R35, R28, RZ, 0x3c, !PT ;  /* 0x0000001c23237212 */ /* 0x000fe400078e3cff */
[----:B------:R-:W-:-:S02]  /*bd20*/  SHF.L.W.U32.HI R21, R20, 0x8, R23 ;  /* 0x0000000814157819 */ /* 0x000fc40000010e17 */
[----:B------:R-:W-:Y:S02]  /*bd30*/  SHF.L.W.U32.HI R23, R23, 0x8, R20 ;  /* 0x0000000817177819 */ /* 0x000fe40000010e14 */
[----:B------:R-:W-:Y:S02]  /*bd40*/  LOP3.LUT R20, R37, R36, RZ, 0x3c, !PT ;  /* 0x0000002425147212 */ /* 0x000fe400078e3cff */
[----:B------:R-:W-:Y:S02]  /*bd50*/  LOP3.LUT R7, R7, R24, RZ, 0x3c, !PT ;  /* 0x0000001807077212 */ /* 0x000fe400078e3cff */
[----:B------:R-:W-:Y:S02]  /*bd60*/  LOP3.LUT R22, R5, R26, RZ, 0x3c, !PT ;  /* 0x0000001a05167212 */ /* 0x000fe400078e3cff */
[----:B------:R-:W-:Y:S02]  /*bd70*/  LOP3.LUT R44, R11, R70, RZ, 0x3c, !PT ;  /* 0x000000460b2c7212 */ /* 0x000fe400078e3cff */
[----:B------:R-:W-:-:S02]  /*bd80*/  IADD3 R56, P0, P1, R45, R23, R18 ;  /* 0x000000172d387210 */ /* 0x000fc4000791e012 */
[----:B------:R-:W-:Y:S02]  /*bd90*/  SHF.L.W.U32.HI R25, R35, 0x8, R20 ;  /* 0x0000000823197819 */ /* 0x000fe40000010e14 */
[----:B------:R-:W-:Y:S02]  /*bda0*/  SHF.L.W.U32.HI R11, R7, 0x8, R22 ;  /* 0x00000008070b7819 */ /* 0x000fe40000010e16 */
[----:B------:R-:W-:Y:S02]  /*bdb0*/  SHF.L.W.U32.HI R20, R20, 0x8, R35 ;  /* 0x0000000814147819 */ /* 0x000fe40000010e23 */
[----:B------:R-:W-:Y:S02]  /*bdc0*/  IADD3.X R53, PT, PT, R47, R21, R19, P0, P1 ;  /* 0x000000152f357210 */ /* 0x000fe400007e2413 */
[----:B------:R-:W-:Y:S02]  /*bdd0*/  SHF.L.W.U32.HI R29, R22, 0x8, R7 ;  /* 0x00000008161d7819 */ /* 0x000fe40000010e07 */
[----:B------:R-:W-:-:S02]  /*bde0*/  IADD3 R65, P0, P1, R32, R11, R14 ;  /* 0x0000000b20417210 */ /* 0x000fc4000791e00e */
[----:B------:R-:W-:Y:S02]  /*bdf0*/  IADD3 R57, P2, P3, R41, R20, R16 ;  /* 0x0000001429397210 */ /* 0x000fe40007b5e010 */
[----:B------:R-:W-:Y:S02]  /*be00*/  IADD3.X R62, PT, PT, R39, R29, R15, P0, P1 ;  /* 0x0000001d273e7210 */ /* 0x000fe400007e240f */
[----:B------:R-:W-:Y:S02]  /*be10*/  IADD3.X R61, PT, PT, R38, R25, R17, P2, P3 ;  /* 0x00000019263d7210 */ /* 0x000fe400017e6411 */
[----:B------:R-:W-:Y:S02]  /*be20*/  LOP3.LUT R6, R56, R6, R47, 0x96, !PT ;  /* 0x0000000638067212 */ /* 0x000fe400078e962f */
[----:B------:R-:W-:Y:S02]  /*be30*/  LOP3.LUT R5, R53, R10, R45, 0x96, !PT ;  /* 0x0000000a35057212 */ /* 0x000fe400078e962d */
[----:B------:R-:W-:-:S02]  /*be40*/  LOP3.LUT R30, R65, R30, R39, 0x96, !PT ;  /* 0x0000001e411e7212 */ /* 0x000fc400078e9627 */
[----:B------:R-:W-:Y:S02]  /*be50*/  LOP3.LUT R31, R62, R31, R32, 0x96, !PT ;  /* 0x0000001f3e1f7212 */ /* 0x000fe400078e9620 */
[----:B------:R-:W-:Y:S02]  /*be60*/  LOP3.LUT R13, R57, R13, R38, 0x96, !PT ;  /* 0x0000000d390d7212 */ /* 0x000fe400078e9626 */
[----:B------:R-:W-:Y:S01]  /*be70*/  LOP3.LUT R34, R61, R34, R41, 0x96, !PT ;  /* 0x000000223d227212 */ /* 0x000fe200078e9629 */
[----:B------:R-:W-:Y:S01]  /*be80*/  VIADD R4, R4, 0x1 ;  /* 0x0000000104047836 */ /* 0x000fe20000000000 */
[----:B------:R-:W-:Y:S02]  /*be90*/  SHF.L.W.U32.HI R7, R5, 0x10, R6 ;  /* 0x0000001005077819 */ /* 0x000fe40000010e06 */
[----:B------:R-:W-:Y:S02]  /*bea0*/  SHF.L.W.U32.HI R6, R6, 0x10, R5 ;  /* 0x0000001006067819 */ /* 0x000fe40000010e05 */
[----:B------:R-:W-:-:S02]  /*beb0*/  SHF.L.W.U32.HI R71, R30, 0x10, R31 ;  /* 0x000000101e477819 */ /* 0x000fc40000010e1f */
[----:B------:R-:W-:Y:S02]  /*bec0*/  SHF.L.W.U32.HI R55, R13, 0x10, R34 ;  /* 0x000000100d377819 */ /* 0x000fe40000010e22 */
[----:B------:R-:W-:Y:S02]  /*bed0*/  IADD3 R64, P1, PT, R6, R40, RZ ;  /* 0x0000002806407210 */ /* 0x000fe40007f3e0ff */
[----:B------:R-:W-:Y:S02]  /*bee0*/  SHF.L.W.U32.HI R73, R31, 0x10, R30 ;  /* 0x000000101f497819 */ /* 0x000fe40000010e1e */
[----:B------:R-:W-:Y:S02]  /*bef0*/  ISETP.NE.AND P0, PT, R4, 0xc, PT ;  /* 0x0000000c0400780c */ /* 0x000fe40003f05270 */
[----:B------:R-:W-:Y:S02]  /*bf00*/  IADD3 R76, P3, PT, R71, R24, RZ ;  /* 0x00000018474c7210 */ /* 0x000fe40007f7e0ff */
[----:B------:R-:W-:-:S02]  /*bf10*/  SHF.L.W.U32.HI R75, R34, 0x10, R13 ;  /* 0x00000010224b7819 */ /* 0x000fc40000010e0d */
[----:B------:R-:W-:Y:S01]  /*bf20*/  IADD3 R5, P2, PT, R55, R36, RZ ;  /* 0x0000002437057210 */ /* 0x000fe20007f5e0ff */
[----:B------:R-:W-:Y:S02]  /*bf30*/  IMAD.X R66, R7, 0x1, R42, P1 ;  /* 0x0000000107427824 */ /* 0x000fe400008e062a */
[----:B------:R-:W-:Y:S02]  /*bf40*/  IMAD.X R78, R73, 0x1, R26, P3 ;  /* 0x00000001494e7824 */ /* 0x000fe400018e061a */
[----:B------:R-:W-:Y:S01]  /*bf50*/  IMAD.X R80, R75, 0x1, R28, P2 ;  /* 0x000000014b507824 */ /* 0x000fe200010e061c */
[----:B------:R-:W-:Y:S02]  /*bf60*/  LOP3.LUT R23, R23, R64, RZ, 0x3c, !PT ;  /* 0x0000004017177212 */ /* 0x000fe400078e3cff */
[----:B------:R-:W-:Y:S02]  /*bf70*/  LOP3.LUT R10, R21, R66, RZ, 0x3c, !PT ;  /* 0x00000042150a7212 */ /* 0x000fe400078e3cff */
[----:B------:R-:W-:-:S02]  /*bf80*/  LOP3.LUT R11, R11, R76, RZ, 0x3c, !PT ;  /* 0x0000004c0b0b7212 */ /* 0x000fc400078e3cff */
[----:B------:R-:W-:Y:S02]  /*bf90*/  LOP3.LUT R14, R29, R78, RZ, 0x3c, !PT ;  /* 0x0000004e1d0e7212 */ /* 0x000fe400078e3cff */
[----:B------:R-:W-:Y:S02]  /*bfa0*/  LOP3.LUT R27, R27, R68, RZ, 0x3c, !PT ;  /* 0x000000441b1b7212 */ /* 0x000fe400078e3cff */
[----:B------:R-:W-:Y:S02]  /*bfb0*/  LOP3.LUT R20, R20, R5, RZ, 0x3c, !PT ;  /* 0x0000000514147212 */ /* 0x000fe400078e3cff */
[----:B------:R-:W-:Y:S02]  /*bfc0*/  LOP3.LUT R25, R25, R80, RZ, 0x3c, !PT ;  /* 0x0000005019197212 */ /* 0x000fe400078e3cff */
[----:B------:R-:W-:Y:S02]  /*bfd0*/  SHF.L.W.U32.HI R74, R23, 0x1, R10 ;  /* 0x00000001174a7819 */ /* 0x000fe40000010e0a */
[----:B------:R-:W-:Y:S01]  /*bfe0*/  SHF.L.W.U32.HI R72, R10, 0x1, R23 ;  /* 0x000000010a487819 */ /* 0x000fe20000010e17 */
[----:B------:R-:W-:Y:S01]  /*bff0*/  VIADD R12, R12, 0x10 ;  /* 0x000000100c0c7836 */ /* 0x000fe20000000000 */
        /* <DEDUP_REMOVED lines=8> */
.L_x_35:
        /* <DEDUP_REMOVED lines=23> */
.L_x_34:
[----:B------:R-:W-:Y:S01]  /*c1f0*/  IMAD.MOV.U32 R12, RZ, RZ, R71 ;  /* 0x000000ffff0c7224 */ /* 0x000fe200078e0047 */
        /* <DEDUP_REMOVED lines=8> */
[----:B------:R-:W-:-:S02]  /*c280*/  IMAD.MOV.U32 R5, RZ, RZ, R30 ;  /* 0x000000ffff057224 */ /* 0x000fc400078e001e */
[----:B------:R-:W-:Y:S01]  /*c290*/  IMAD.MOV.U32 R6, RZ, RZ, R49 ;  /* 0x000000ffff067224 */ /* 0x000fe200078e0031 */
[----:B------:R-:W-:Y:S01]  /*c2a0*/  STL.128 [R1+0x30], R12 ;  /* 0x0000300c01007387 */ /* 0x000fe20000100c00 */
[----:B------:R-:W-:Y:S02]  /*c2b0*/  IMAD.MOV.U32 R7, RZ, RZ, R22 ;  /* 0x000000ffff077224 */ /* 0x000fe400078e0016 */
[----:B------:R-:W-:Y:S01]  /*c2c0*/  IMAD.MOV.U32 R2, RZ, RZ, RZ ;  /* 0x000000ffff027224 */ /* 0x000fe200078e00ff */
[----:B------:R-:W-:Y:S01]  /*c2d0*/  STL.128 [R1+0x50], RZ ;  /* 0x000050ff01007387 */ /* 0x000fe20000100c00 */
[----:B------:R-:W-:Y:S02]  /*c2e0*/  IMAD.MOV.U32 R10, RZ, RZ, -0x52197d2f ;  /* 0xade682d1ff0a7424 */ /* 0x000fe400078e00ff */
[----:B------:R-:W-:Y:S01]  /*c2f0*/  IMAD.MOV.U32 R11, RZ, RZ, 0x510e527f ;  /* 0x510e527fff0b7424 */ /* 0x000fe200078e00ff */
[----:B------:R-:W-:Y:S01]  /*c300*/  STL.128 [R1+0x60], RZ ;  /* 0x000060ff01007387 */ /* 0x000fe20000100c00 */
[----:B------:R-:W-:-:S02]  /*c310*/  IMAD.MOV.U32 R9, RZ, RZ, -0xd4236b8 ;  /* 0xf2bdc948ff097424 */ /* 0x000fc400078e00ff */
[----:B------:R-:W-:Y:S01]  /*c320*/  IMAD.MOV.U32 R8, RZ, RZ, 0x6a09e667 ;  /* 0x6a09e667ff087424 */ /* 0x000fe200078e00ff */
[----:B------:R-:W-:Y:S01]  /*c330*/  STL.128 [R1+0x70], RZ ;  /* 0x000070ff01007387 */ /* 0x000fe20000100c00 */
[----:B------:R-:W-:Y:S02]  /*c340*/  IMAD.MOV.U32 R3, RZ, RZ, 0x2b3e6c1f ;  /* 0x2b3e6c1fff037424 */ /* 0x000fe400078e00ff */
[----:B------:R-:W-:Y:S01]  /*c350*/  IMAD.MOV.U32 R55, RZ, RZ, -0x64fa9774 ;  /* 0x9b05688cff377424 */ /* 0x000fe200078e00ff */
[----:B------:R0:W-:Y:S01]  /*c360*/  STL.128 [R1+0x20], R4 ;  /* 0x0000200401007387 */ /* 0x0001e20000100c00 */
        /* <DEDUP_REMOVED lines=8> */
[----:B0-----:R-:W-:-:S02]  /*c3f0*/  IMAD.MOV.U32 R6, RZ, RZ, -0x52197d6f ;  /* 0xade68291ff067424 */ /* 0x001fc400078e00ff */
[----:B------:R-:W-:Y:S02]  /*c400*/  IMAD.MOV.U32 R7, RZ, RZ, 0x510e527f ;  /* 0x510e527fff077424 */ /* 0x000fe400078e00ff */
[----:B------:R-:W-:Y:S02]  /*c410*/  IMAD.MOV.U32 R4, RZ, RZ, -0xc4336f8 ;  /* 0xf3bcc908ff047424 */ /* 0x000fe400078e00ff */
[----:B------:R-:W-:Y:S02]  /*c420*/  IMAD.MOV.U32 R5, RZ, RZ, 0x6a09e667 ;  /* 0x6a09e667ff057424 */ /* 0x000fe400078e00ff */
[----:B------:R-:W-:Y:S02]  /*c430*/  IMAD.MOV.U32 R69, RZ, RZ, 0x137e2179 ;  /* 0x137e2179ff457424 */ /* 0x000fe400078e00ff */
[----:B------:R-:W-:Y:S02]  /*c440*/  IMAD.MOV.U32 R71, RZ, RZ, 0x5be0cd19 ;  /* 0x5be0cd19ff477424 */ /* 0x000fe400078e00ff */
[----:B------:R-:W-:-:S02]  /*c450*/  IMAD.MOV.U32 R60, RZ, RZ, 0x5f1d36f1 ;  /* 0x5f1d36f1ff3c7424 */ /* 0x000fc400078e00ff */
[----:B------:R-:W-:Y:S02]  /*c460*/  IMAD.MOV.U32 R62, RZ, RZ, -0x5ab00ac6 ;  /* 0xa54ff53aff3e7424 */ /* 0x000fe400078e00ff */
[----:B------:R-:W-:Y:S02]  /*c470*/  IMAD.MOV.U32 R54, RZ, RZ, 0x5f1d36f1 ;  /* 0x5f1d36f1ff367424 */ /* 0x000fe400078e00ff */
[----:B------:R-:W-:Y:S02]  /*c480*/  IMAD.MOV.U32 R67, RZ, RZ, -0x5ab00ac6 ;  /* 0xa54ff53aff437424 */ /* 0x000fe400078e00ff */
[----:B------:R-:W-:Y:S02]  /*c490*/  IMAD.MOV.U32 R65, RZ, RZ, 0x137e2179 ;  /* 0x137e2179ff417424 */ /* 0x000fe400078e00ff */
[----:B------:R-:W-:Y:S02]  /*c4a0*/  IMAD.MOV.U32 R58, RZ, RZ, 0x5be0cd19 ;  /* 0x5be0cd19ff3a7424 */ /* 0x000fe400078e00ff */
[----:B------:R-:W-:-:S02]  /*c4b0*/  IMAD.MOV.U32 R61, RZ, RZ, -0x16b07d5 ;  /* 0xfe94f82bff3d7424 */ /* 0x000fc400078e00ff */
[----:B------:R-:W-:Y:S02]  /*c4c0*/  IMAD.MOV.U32 R63, RZ, RZ, 0x3c6ef372 ;  /* 0x3c6ef372ff3f7424 */ /* 0x000fe400078e00ff */
[----:B------:R-:W-:Y:S02]  /*c4d0*/  IMAD.MOV.U32 R51, RZ, RZ, -0x7b3558c5 ;  /* 0x84caa73bff337424 */ /* 0x000fe400078e00ff */
[----:B------:R-:W-:Y:S02]  /*c4e0*/  IMAD.MOV.U32 R53, RZ, RZ, -0x4498517b ;  /* 0xbb67ae85ff357424 */ /* 0x000fe400078e00ff */
[----:B------:R-:W-:Y:S02]  /*c4f0*/  IMAD.MOV.U32 R47, RZ, RZ, 0x2b3e6c1f ;  /* 0x2b3e6c1fff2f7424 */ /* 0x000fe400078e00ff */
[----:B------:R-:W-:-:S07]  /*c500*/  IMAD.MOV.U32 R49, RZ, RZ, -0x64fa9774 ;  /* 0x9b05688cff317424 */ /* 0x000fce00078e00ff */
.L_x_39:
        /* <DEDUP_REMOVED lines=26> */
[----:B------:R-:W5:Y:S01]  /*c6b0*/  LDL.64 R30, [R22] ;  /* 0x00000000161e7983 */ /* 0x000f620000100a00 */
[----:B--2---:R-:W-:-:S06]  /*c6c0*/  IMAD R28, R26, 0x8, R1 ;  /* 0x000000081a1c7824 */ /* 0x004fcc00078e0201 */
[----:B------:R-:W5:Y:S01]  /*c6d0*/  LDC.U8 R12, c[0x3][R44+0x9] ;  /* 0x00c002402c0c7b82 */ /* 0x000f620000000000 */
[----:B------:R-:W2:Y:S01]  /*c6e0*/  LDL.64 R28, [R28] ;  /* 0x000000001c1c7983 */ /* 0x000ea20000100a00 */
[----:B---3--:R-:W-:-:S06]  /*c6f0*/  IMAD R26, R46, 0x8, R1 ;  /* 0x000000082e1a7824 */ /* 0x008fcc00078e0201 */
[----:B------:R-:W3:Y:S01]  /*c700*/  LDC.U8 R14, c[0x3][R44+0xb] ;  /* 0x00c002c02c0e7b82 */ /* 0x000ee20000000000 */
[----:B------:R-:W2:Y:S07]  /*c710*/  LDL.64 R26, [R26] ;  /* 0x000000001a1a7983 */ /* 0x000eae0000100a00 */
        /* <DEDUP_REMOVED lines=40> */
[----:B------:R-:W-:Y:S02]  /*c9a0*/  IADD3 R34, P2, P3, R54, R65, R42 ;  /* 0x0000004136227210 */ /* 0x000fe40007b5e02a */
[----:B------:R-:W-:Y:S02]  /*c9b0*/  IADD3.X R49, PT, PT, R63, R72, R41, P0, P1 ;  /* 0x000000483f317210 */ /* 0x000fe400007e2429 */
[----:B------:R-:W-:-:S02]  /*c9c0*/  IADD3 R53, P0, P1, R32, R9, R38 ;  /* 0x0000000920357210 */ /* 0x000fc4000791e026 */
[----:B------:R-:W-:Y:S02]  /*c9d0*/  LOP3.LUT R6, R45, R46, RZ, 0x3c, !PT ;  /* 0x0000002e2d067212 */ /* 0x000fe400078e3cff */
[----:B------:R-:W-:Y:S02]  /*c9e0*/  LOP3.LUT R11, R52, R57, RZ, 0x3c, !PT ;  /* 0x00000039340b7212 */ /* 0x000fe400078e3cff */
[----:B------:R-:W-:Y:S02]  /*c9f0*/  IADD3.X R40, PT, PT, R67, R58, R43, P2, P3 ;  /* 0x0000003a43287210 */ /* 0x000fe400017e642b */
[----:B------:R-:W-:Y:S02]  /*ca00*/  LOP3.LUT R47, R68, R49, RZ, 0x3c, !PT ;  /* 0x00000031442f7212 */ /* 0x000fe400078e3cff */
[----:B------:R-:W-:Y:S02]  /*ca10*/  IADD3.X R54, PT, PT, R36, R7, R39, P0, P1 ;  /* 0x0000000724367210 */ /* 0x000fe400007e2427 */
[----:B------:R-:W-:-:S02]  /*ca20*/  SHF.L.W.U32.HI R4, R11, 0x10, R6 ;  /* 0x000000100b047819 */ /* 0x000fc40000010e06 */
[----:B------:R-:W-:Y:S02]  /*ca30*/  SHF.L.W.U32.HI R6, R6, 0x10, R11 ;  /* 0x0000001006067819 */ /* 0x000fe40000010e0b */
[----:B------:R-:W-:Y:S02]  /*ca40*/  LOP3.LUT R41, R71, R40, RZ, 0x3c, !PT ;  /* 0x0000002847297212 */ /* 0x000fe400078e3cff */
[----:B------:R-:W-:Y:S02]  /*ca50*/  LOP3.LUT R44, R73, R48, RZ, 0x3c, !PT ;  /* 0x00000030492c7212 */ /* 0x000fe400078e3cff */
[----:B------:R-:W-:Y:S02]  /*ca60*/  IADD3 R42, P0, PT, R64, R47, RZ ;  /* 0x0000002f402a7210 */ /* 0x000fe40007f1e0ff */
[----:B------:R-:W-:Y:S02]  /*ca70*/  LOP3.LUT R11, R8, R53, RZ, 0x3c, !PT ;  /* 0x00000035080b7212 */ /* 0x000fe400078e3cff */
[----:B------:R-:W-:-:S02]  /*ca80*/  LOP3.LUT R8, R33, R54, RZ, 0x3c, !PT ;  /* 0x0000003621087212 */ /* 0x000fc400078e3cff */
[----:B------:R-:W-:Y:S02]  /*ca90*/  LOP3.LUT R45, R69, R34, RZ, 0x3c, !PT ;  /* 0x00000022452d7212 */ /* 0x000fe400078e3cff */
[----:B------:R-:W-:Y:S01]  /*caa0*/  IADD3 R32, P1, PT, R60, R41, RZ ;  /* 0x000000293c207210 */ /* 0x000fe20007f3e0ff */
[----:B------:R-:W-:Y:S01]  /*cab0*/  IMAD.X R51, R66, 0x1, R44, P0 ;  /* 0x0000000142337824 */ /* 0x000fe200000e062c */
[----:B------:R-:W-:Y:S02]  /*cac0*/  SHF.L.W.U32.HI R10, R8, 0x10, R11 ;  /* 0x00000010080a7819 */ /* 0x000fe40000010e0b */
[----:B------:R-:W-:Y:S01]  /*cad0*/  SHF.L.W.U32.HI R11, R11, 0x10, R8 ;  /* 0x000000100b0b7819 */ /* 0x000fe20000010e08 */
[----:B------:R-:W-:Y:S01]  /*cae0*/  IMAD.X R43, R62, 0x1, R45, P1 ;  /* 0x000000013e2b7824 */ /* 0x000fe200008e062d */
[----:B------:R-:W-:Y:S02]  /*caf0*/  LOP3.LUT R33, R70, R42, RZ, 0x3c, !PT ;  /* 0x0000002a46217212 */ /* 0x000fe400078e3cff */
[----:B------:R-:W-:-:S02]  /*cb00*/  LOP3.LUT R36, R72, R51, RZ, 0x3c, !PT ;  /* 0x0000003348247212 */ /* 0x000fc400078e3cff */
[----:B------:R-:W-:Y:S02]  /*cb10*/  IADD3 R50, P0, PT, R11, R50, RZ ;  /* 0x000000320b327210 */ /* 0x000fe40007f1e0ff */
[----:B------:R-:W-:Y:S02]  /*cb20*/  LOP3.LUT R37, R65, R32, RZ, 0x3c, !PT ;  /* 0x0000002041257212 */ /* 0x000fe400078e3cff */
[----:B------:R-:W-:Y:S01]  /*cb30*/  LOP3.LUT R8, R58, R43, RZ, 0x3c, !PT ;  /* 0x0000002b3a087212 */ /* 0x000fe200078e3cff */
[----:B------:R-:W-:Y:S01]  /*cb40*/  IMAD.X R52, R10, 0x1, R55, P0 ;  /* 0x000000010a347824 */ /* 0x000fe200000e0637 */
[----:B------:R-:W-:Y:S02]  /*cb50*/  SHF.L.W.U32.HI R35, R33, 0x8, R36 ;  /* 0x0000000821237819 */ /* 0x000fe40000010e24 */
[----:B------:R-:W-:Y:S02]  /*cb60*/  SHF.L.W.U32.HI R39, R37, 0x8, R8 ;  /* 0x0000000825277819 */ /* 0x000fe40000010e08 */
[----:B------:R-:W-:-:S02]  /*cb70*/  SHF.L.W.U32.HI R33, R36, 0x8, R33 ;  /* 0x0000000824217819 */ /* 0x000fc40000010e21 */
[----:B------:R-:W-:Y:S02]  /*cb80*/  IADD3 R48, P0, P1, R48, R35, R30 ;  /* 0x0000002330307210 */ /* 0x000fe4000791e01e */
[----:B------:R-:W-:Y:S02]  /*cb90*/  LOP3.LUT R9, R9, R50, RZ, 0x3c, !PT ;  /* 0x0000003209097212 */ /* 0x000fe400078e3cff */
[----:B------:R-:W-:Y:S02]  /*cba0*/  LOP3.LUT R30, R7, R52, RZ, 0x3c, !PT ;  /* 0x00000034071e7212 */ /* 0x000fe400078e3cff */
[----:B------:R-:W-:Y:S02]  /*cbb0*/  SHF.L.W.U32.HI R37, R8, 0x8, R37 ;  /* 0x0000000808257819 */ /* 0x000fe40000010e25 */
[----:B--2---:R-:W-:Y:S02]  /*cbc0*/  IADD3 R38, P2, P3, R34, R39, R28 ;  /* 0x0000002722267210 */ /* 0x004fe40007b5e01c */
[----:B------:R-:W-:-:S02]  /*cbd0*/  IADD3.X R49, PT, PT, R49, R33, R31, P0, P1 ;  /* 0x0000002131317210 */ /* 0x000fc400007e241f */
[----:B------:R-:W-:Y:S02]  /*cbe0*/  SHF.L.W.U32.HI R7, R9, 0x1, R30 ;  /* 0x0000000109077819 */ /* 0x000fe40000010e1e */
[----:B------:R-:W-:Y:S02]  /*cbf0*/  SHF.L.W.U32.HI R9, R30, 0x1, R9 ;  /* 0x000000011e097819 */ /* 0x000fe40000010e09 */
[----:B------:R-:W-:Y:S02]  /*cc00*/  IADD3.X R40, PT, PT, R40, R37, R29, P2, P3 ;  /* 0x0000002528287210 */ /* 0x000fe400017e641d */
[----:B------:R-:W-:Y:S02]  /*cc10*/  LOP3.LUT R29, R47, R48, RZ, 0x3c, !PT ;  /* 0x000000302f1d7212 */ /* 0x000fe400078e3cff */
[----:B------:R-:W-:Y:S02]  /*cc20*/  LOP3.LUT R30, R44, R49, RZ, 0x3c, !PT ;  /* 0x000000312c1e7212 */ /* 0x000fe400078e3cff */
[----:B------:R-:W-:-:S02]  /*cc30*/  LOP3.LUT R41, R41, R38, RZ, 0x3c, !PT ;  /* 0x0000002629297212 */ /* 0x000fc400078e3cff */
[----:B------:R-:W-:Y:S02]  /*cc40*/  IADD3 R55, P0, PT, R6, R59, RZ ;  /* 0x0000003b06377210 */ /* 0x000fe40007f1e0ff */
[----:B------:R-:W-:Y:S02]  /*cc50*/  LOP3.LUT R8, R45, R40, RZ, 0x3c, !PT ;  /* 0x000000282d087212 */ /* 0x000fe400078e3cff */
[----:B------:R-:W-:Y:S02]  /*cc60*/  SHF.L.W.U32.HI R28, R30, 0x10, R29 ;  /* 0x000000101e1c7819 */ /* 0x000fe40000010e1d */
[----:B------:R-:W-:Y:S01]  /*cc70*/  SHF.L.W.U32.HI R29, R29, 0x10, R30 ;  /* 0x000000101d1d7819 */ /* 0x000fe20000010e1e */
[----:B------:R-:W-:Y:S01]  /*cc80*/  IMAD.X R56, R4, 0x1, R56, P0 ;  /* 0x0000000104387824 */ /* 0x000fe200000e0638 */
[----:B------:R-:W-:Y:S02]  /*cc90*/  SHF.L.W.U32.HI R30, R8, 0x10, R41 ;  /* 0x00000010081e7819 */ /* 0x000fe40000010e29 */
[----:B------:R-:W-:-:S02]  /*cca0*/  SHF.L.W.U32.HI R41, R41, 0x10, R8 ;  /* 0x0000001029297819 */ /* 0x000fc40000010e08 */
[----:B------:R-:W-:Y:S02]  /*ccb0*/  IADD3 R34, P1, P2, R46, R9, R26 ;  /* 0x000000092e227210 */ /* 0x000fe40007a3e01a */
[----:B------:R-:W-:Y:S02]  /*ccc0*/  IADD3 R8, P0, PT, R29, R42, RZ ;  /* 0x0000002a1d087210 */ /* 0x000fe40007f1e0ff */
[----:B------:R-:W-:Y:S02]  /*ccd0*/  IADD3.X R47, PT, PT, R57, R7, R27, P1, P2 ;  /* 0x00000007392f7210 */ /* 0x000fe40000fe441b */
[----:B------:R-:W-:Y:S01]  /*cce0*/  LOP3.LUT R5, R5, R55, RZ, 0x3c, !PT ;  /* 0x0000003705057212 */ /* 0x000fe200078e3cff */
[----:B------:R-:W-:Y:S01]  /*ccf0*/  IMAD.X R36, R28, 0x1, R51, P0 ;  /* 0x000000011c247824 */ /* 0x000fe200000e0633 */
[----:B------:R-:W-:Y:S02]  /*cd00*/  LOP3.LUT R26, R3, R56, RZ, 0x3c, !PT ;  /* 0x00000038031a7212 */ /* 0x000fe400078e3cff */
[----:B------:R-:W-:-:S02]  /*cd10*/  IADD3 R32, P0, PT, R41, R32, RZ ;  /* 0x0000002029207210 */ /* 0x000fc40007f1e0ff */
[C---:B------:R-:W-:Y:S02]  /*cd20*/  LOP3.LUT R42, R30.reuse, R47, RZ, 0x3c, !PT ;  /* 0x0000002f1e2a7212 */ /* 0x040fe400078e3cff */
[----:B------:R-:W-:Y:S01]  /*cd30*/  SHF.L.W.U32.HI R3, R5, 0x1, R26 ;  /* 0x0000000105037819 */ /* 0x000fe20000010e1a */
[----:B------:R-:W-:Y:S01]  /*cd40*/  IMAD.X R46, R30, 0x1, R43, P0 ;  /* 0x000000011e2e7824 */ /* 0x000fe200000e062b */
[----:B------:R-:W-:Y:S02]  /*cd50*/  SHF.L.W.U32.HI R5, R26, 0x1, R5 ;  /* 0x000000011a057819 */ /* 0x000fe40000010e05 */
[----:B------:R-:W-:Y:S02]  /*cd60*/  LOP3.LUT R27, R35, R8, RZ, 0x3c, !PT ;  /* 0x00000008231b7212 */ /* 0x000fe400078e3cff */
[----:B------:R-:W-:Y:S02]  /*cd70*/  LOP3.LUT R26, R33, R36, RZ, 0x3c, !PT ;  /* 0x00000024211a7212 */ /* 0x000fe400078e3cff */
[----:B------:R-:W-:-:S02]  /*cd80*/  IADD3 R42, P1, PT, R42, R8, RZ ;  /* 0x000000082a2a7210 */ /* 0x000fc40007f3e0ff */
[----:B------:R-:W-:Y:S02]  /*cd90*/  LOP3.LUT R44, R41, R34, RZ, 0x3c, !PT ;  /* 0x00000022292c7212 */ /* 0x000fe400078e3cff */
[----:B------:R-:W-:Y:S02]  /*cda0*/  LOP3.LUT R35, R39, R32, RZ, 0x3c, !PT ;  /* 0x0000002027237212 */ /* 0x000fe400078e3cff */
[----:B------:R-:W-:Y:S01]  /*cdb0*/  SHF.L.W.U32.HI R31, R26, 0x1, R27 ;  /* 0x000000011a1f7819 */ /* 0x000fe20000010e1b */
[----:B------:R-:W-:Y:S01]  /*cdc0*/  IMAD.X R44, R44, 0x1, R36, P1 ;  /* 0x000000012c2c7824 */ /* 0x000fe200008e0624 */
[----:B------:R-:W-:Y:S02]  /*cdd0*/  LOP3.LUT R8, R37, R46, RZ, 0x3c, !PT ;  /* 0x0000002e25087212 */ /* 0x000fe400078e3cff */
[----:B------:R-:W-:Y:S02]  /*cde0*/  SHF.L.W.U32.HI R27, R27, 0x1, R26 ;  /* 0x000000011b1b7819 */ /* 0x000fe40000010e1a */
[----:B----4-:R-:W-:-:S02]  /*cdf0*/  IADD3 R43, P0, P2, R53, R31, R24 ;  /* 0x0000001f352b7210 */ /* 0x010fc40007a1e018 */
[----:B------:R-:W-:Y:S02]  /*ce00*/  SHF.L.W.U32.HI R33, R35, 0x1, R8 ;  /* 0x0000000123217819 */ /* 0x000fe40000010e08 */
[----:B------:R-:W-:Y:S02]  /*ce10*/  SHF.L.W.U32.HI R35, R8, 0x1, R35 ;  /* 0x0000000108237819 */ /* 0x000fe40000010e23 */
[----:B------:R-:W-:Y:S02]  /*ce20*/  LOP3.LUT R9, R9, R42, RZ, 0x3c, !PT ;  /* 0x0000002a09097212 */ /* 0x000fe400078e3cff */
[----:B------:R-:W-:Y:S02]  /*ce30*/  LOP3.LUT R8, R7, R44, RZ, 0x3c, !PT ;  /* 0x0000002c07087212 */ /* 0x000fe400078e3cff */
[----:B------:R-:W-:Y:S02]  /*ce40*/  IADD3.X R45, PT, PT, R54, R27, R25, P0, P2 ;  /* 0x0000001b362d7210 */ /* 0x000fe400007e4419 */
[----:B------:R-:W-:-:S02]  /*ce50*/  IADD3 R36, P0, P1, R48, R35, R22 ;  /* 0x0000002330247210 */ /* 0x000fc4000791e016 */
[----:B------:R-:W-:Y:S02]  /*ce60*/  SHF.L.W.U32.HI R25, R9, 0x8, R8 ;  /* 0x0000000809197819 */ /* 0x000fe40000010e08 */
[----:B------:R-:W-:Y:S02]  /*ce70*/  IADD3 R26, P2, P3, R38, R5, R20 ;  /* 0x00000005261a7210 */ /* 0x000fe40007b5e014 */
[----:B------:R-:W-:Y:S02]  /*ce80*/  LOP3.LUT R38, R4, R45, RZ, 0x3c, !PT ;  /* 0x0000002d04267212 */ /* 0x000fe400078e3cff */
[----:B------:R-:W-:Y:S02]  /*ce90*/  SHF.L.W.U32.HI R7, R8, 0x8, R9 ;  /* 0x0000000808077819 */ /* 0x000fe40000010e09 */
[----:B------:R-:W-:Y:S02]  /*cea0*/  IADD3.X R39, PT, PT, R49, R33, R23, P0, P1 ;  /* 0x0000002131277210 */ /* 0x000fe400007e2417 */
[----:B-----5:R-:W-:-:S02]  /*ceb0*/  IADD3 R9, P0, P1, R34, R25, R18 ;  /* 0x0000001922097210 */ /* 0x020fc4000791e012 */
[----:B------:R-:W-:Y:S02]  /*cec0*/  IADD3.X R37, PT, PT, R40, R3, R21, P2, P3 ;  /* 0x0000000328257210 */ /* 0x000fe400017e6415 */
[----:B------:R-:W-:Y:S02]  /*ced0*/  IADD3 R38, P2, PT, R38, R32, RZ ;  /* 0x0000002026267210 */ /* 0x000fe40007f5e0ff */
[----:B------:R-:W-:Y:S02]  /*cee0*/  LOP3.LUT R40, R6, R43, RZ, 0x3c, !PT ;  /* 0x0000002b06287212 */ /* 0x000fe400078e3cff */
[----:B------:R-:W-:Y:S02]  /*cef0*/  IADD3.X R8, PT, PT, R47, R7, R19, P0, P1 ;  /* 0x000000072f087210 */ /* 0x000fe400007e2413 */
[----:B------:R-:W-:Y:S02]  /*cf00*/  LOP3.LUT R32, R10, R39, RZ, 0x3c, !PT ;  /* 0x000000270a207212 */ /* 0x000fe400078e3cff */
[----:B------:R-:W-:Y:S01]  /*cf10*/  LOP3.LUT R22, R28, R37, RZ, 0x3c, !PT ;  /* 0x000000251c167212 */ /* 0x000fe200078e3cff */
[----:B------:R-:W-:Y:S01]  /*cf20*/  IMAD.X R40, R40, 0x1, R46, P2 ;  /* 0x0000000128287824 */ /* 0x000fe200010e062e */
[----:B------:R-:W-:-:S02]  /*cf30*/  LOP3.LUT R41, R8, R41, R34, 0x96, !PT ;  /* 0x0000002908297212 */ /* 0x000fc400078e9622 */
[----:B------:R-:W-:Y:S02]  /*cf40*/  IADD3 R32, P2, PT, R32, R55, RZ ;  /* 0x0000003720207210 */ /* 0x000fe40007f5e0ff */
        /* <DEDUP_REMOVED lines=12> */
[----:B------:R-:W-:-:S02]  /*d010*/  SHF.L.W.U32.HI R21, R21, 0x8, R18 ;  /* 0x0000000815157819 */ /* 0x000fc40000010e12 */
[----:B------:R-:W-:Y:S02]  /*d020*/  LOP3.LUT R23, R35, R32, RZ, 0x3c, !PT ;  /* 0x0000002023177212 */ /* 0x000fe400078e3cff */
[----:B------:R-:W-:Y:S02]  /*d030*/  LOP3.LUT R30, R33, R34, RZ, 0x3c, !PT ;  /* 0x00000022211e7212 */ /* 0x000fe400078e3cff */
[----:B------:R-:W-:Y:S02]  /*d040*/  LOP3.LUT R5, R5, R22, RZ, 0x3c, !PT ;  /* 0x0000001605057212 */ /* 0x000fe400078e3cff */
[----:B------:R-:W-:Y:S01]  /*d050*/  LOP3.LUT R20, R3, R24, RZ, 0x3c, !PT ;  /* 0x0000001803147212 */ /* 0x000fe200078e3cff */
[----:B------:R-:W-:Y:S01]  /*d060*/  IMAD.X R66, R71, 0x1, R44, P0 ;  /* 0x0000000147427824 */ /* 0x000fe200000e062c */
[----:B------:R-:W-:Y:S02]  /*d070*/  SHF.L.W.U32.HI R18, R30, 0x8, R23 ;  /* 0x000000081e127819 */ /* 0x000fe40000010e17 */
[----:B------:R-:W-:-:S02]  /*d080*/  LOP3.LUT R3, R25, R64, RZ, 0x3c, !PT ;  /* 0x0000004019037212 */ /* 0x000fc400078e3cff */
[----:B---3--:R-:W-:Y:S02]  /*d090*/  IADD3 R51, P0, P1, R43, R21, R16 ;  /* 0x000000152b337210 */ /* 0x008fe4000791e010 */
[----:B------:R-:W-:Y:S02]  /*d0a0*/  SHF.L.W.U32.HI R23, R23, 0x8, R30 ;  /* 0x0000000817177819 */ /* 0x000fe40000010e1e */
[----:B------:R-:W-:Y:S02]  /*d0b0*/  SHF.L.W.U32.HI R25, R5, 0x8, R20 ;  /* 0x0000000805197819 */ /* 0x000fe40000010e14 */
[----:B------:R-:W-:Y:S02]  /*d0c0*/  IADD3.X R53, PT, PT, R45, R19, R17, P0, P1 ;  /* 0x000000132d357210 */ /* 0x000fe400007e2411 */
[----:B------:R-:W-:Y:S02]  /*d0d0*/  SHF.L.W.U32.HI R27, R20, 0x8, R5 ;  /* 0x00000008141b7819 */ /* 0x000fe40000010e05 */
[----:B------:R-:W-:-:S02]  /*d0e0*/  IADD3 R61, P2, P3, R36, R23, R14 ;  /* 0x00000017243d7210 */ /* 0x000fc40007b5e00e */
[----:B------:R-:W-:Y:S02]  /*d0f0*/  IADD3 R54, P0, P1, R26, R25, R12 ;  /* 0x000000191a367210 */ /* 0x000fe4000791e00c */
[----:B------:R-:W-:Y:S02]  /*d100*/  LOP3.LUT R30, R7, R66, RZ, 0x3c, !PT ;  /* 0x00000042071e7212 */ /* 0x000fe400078e3cff */
[----:B------:R-:W-:Y:S02]  /*d110*/  IADD3.X R63, PT, PT, R39, R18, R15, P2, P3 ;  /* 0x00000012273f7210 */ /* 0x000fe400017e640f */
[----:B------:R-:W-:Y:S02]  /*d120*/  IADD3.X R67, PT, PT, R37, R27, R13, P0, P1 ;  /* 0x0000001b25437210 */ /* 0x000fe400007e240d */
[----:B------:R-:W-:Y:S02]  /*d130*/  SHF.L.W.U32.HI R49, R3, 0x1, R30 ;  /* 0x0000000103317819 */ /* 0x000fe40000010e1e */
[----:B------:R-:W-:-:S02]  /*d140*/  SHF.L.W.U32.HI R47, R30, 0x1, R3 ;  /* 0x000000011e2f7819 */ /* 0x000fc40000010e03 */
        /* <DEDUP_REMOVED lines=9> */
[----:B------:R-:W-:Y:S02]  /*d1e0*/  SHF.L.W.U32.HI R6, R5, 0x10, R6 ;  /* 0x0000001005067819 */ /* 0x000fe40000010e06 */
[----:B------:R-:W-:Y:S02]  /*d1f0*/  SHF.L.W.U32.HI R3, R3, 0x10, R4 ;  /* 0x0000001003037819 */ /* 0x000fe40000010e04 */
[----:B------:R-:W-:-:S02]  /*d200*/  SHF.L.W.U32.HI R68, R29, 0x10, R28 ;  /* 0x000000101d447819 */ /* 0x000fc40000010e1c */
[----:B------:R-:W-:Y:S02]  /*d210*/  ISETP.NE.AND P0, PT, R2, 0xc, PT ;  /* 0x0000000c0200780c */ /* 0x000fe40003f05270 */
        /* <DEDUP_REMOVED lines=20> */
.L_x_38:
[----:B------:R-:W-:Y:S02]  /*d360*/  LOP3.LUT R18, R60, 0x5f1d36f1, R54, 0x96, !PT ;  /* 0x5f1d36f13c127812 */ /* 0x000fe400078e9636 */
        /* <DEDUP_REMOVED lines=9> */
[----:B------:R-:W-:Y:S02]  /*d400*/  LOP3.LUT R14, R3, 0x2b3e6c1f, R47, 0x96, !PT ;  /* 0x2b3e6c1f030e7812 */ /* 0x000fe400078e962f */
[----:B------:R-:W-:Y:S01]  /*d410*/  LOP3.LUT R15, R55, 0x9b05688c, R49, 0x96, !PT ;  /* 0x9b05688c370f7812 */ /* 0x000fe200078e9631 */
[----:B------:R0:W-:Y:S01]  /*d420*/  STL.128 [R0+0x30], R8 ;  /* 0x0000300800007387 */ /* 0x0001e20000100c00 */
        /* <DEDUP_REMOVED lines=8> */
[----:B------:R-:W-:Y:S01]  /*d4b0*/  STL.128 [R0+0x20], R4 ;  /* 0x0000200400007387 */ /* 0x000fe20000100c00 */
        /* <DEDUP_REMOVED lines=11> */
[----:B------:R-:W3:Y:S01]  /*d570*/  LDL.128 R4, [R1+0x400] ;  /* 0x0004000001047983 */ /* 0x000ee20000100c00 */
[----:B------:R-:W2:Y:S03]  /*d580*/  LDC.64 R2, c[0x0][0x398] ;  /* 0x0000e600ff027b82 */ /* 0x000ea60000000a00 */
        /* <DEDUP_REMOVED lines=57> */
[----:B0-----:R-:W5:Y:S04]  /*d920*/  LDL.128 R8, [R1+0x7b0] ;  /* 0x0007b00001087983 */ /* 0x001f680000100c00 */
[----:B------:R-:W5:Y:S04]  /*d930*/  LDL.128 R12, [R1+0x7c0] ;  /* 0x0007c000010c7983 */ /* 0x000f680000100c00 */
[----:B------:R-:W5:Y:S04]  /*d940*/  LDL.128 R16, [R1+0x7d0] ;  /* 0x0007d00001107983 */ /* 0x000f680000100c00 */
[----:B--2---:R-:W-:Y:S04]  /*d950*/  STG.E.64 desc[UR36][R2.64+0x7f0], R20 ;  /* 0x0007f01402007986 */ /* 0x004fe8000c101b24 */
[----:B------:R0:W-:Y:S04]  /*d960*/  STG.E.64 desc[UR36][R2.64+0x7f8], R22 ;  /* 0x0007f81602007986 */ /* 0x0001e8000c101b24 */
[----:B---3--:R-:W-:Y:S04]  /*d970*/  STG.E.64 desc[UR36][R2.64+0x400], R4 ;  /* 0x0004000402007986 */ /* 0x008fe8000c101b24 */
[----:B------:R1:W-:Y:S04]  /*d980*/  STG.E.64 desc[UR36][R2.64+0x408], R6 ;  /* 0x0004080602007986 */ /* 0x0003e8000c101b24 */
[----:B0-----:R-:W2:Y:S04]  /*d990*/  LDL.128 R20, [R1+0x7e0] ;  /* 0x0007e00001147983 */ /* 0x001ea80000100c00 */
[----:B-1----:R-:W3:Y:S04]  /*d9a0*/  LDL.128 R4, [R1+0x7a0] ;  /* 0x0007a00001047983 */ /* 0x002ee80000100c00 */
[----:B----4-:R0:W-:Y:S04]  /*d9b0*/  STG.E.64 desc[UR36][R2.64+0x410], R248 ;  /* 0x000410f802007986 */ /* 0x0101e8000c101b24 */
[----:B------:R0:W-:Y:S04]  /*d9c0*/  STG.E.64 desc[UR36][R2.64+0x418], R250 ;  /* 0x000418fa02007986 */ /* 0x0001e8000c101b24 */
[----:B-----5:R0:W-:Y:S04]  /*d9d0*/  STG.E.64 desc[UR36][R2.64+0x420], R24 ;  /* 0x0004201802007986 */ /* 0x0201e8000c101b24 */
[----:B------:R0:W-:Y:S04]  /*d9e0*/  STG.E.64 desc[UR36][R2.64+0x428], R26 ;  /* 0x0004281a02007986 */ /* 0x0001e8000c101b24 */
        /* <DEDUP_REMOVED lines=110> */
[----:B---3--:R0:W-:Y:S04]  /*e0d0*/  STG.E.64 desc[UR36][R2.64+0x7a0], R4 ;  /* 0x0007a00402007986 */ /* 0x0081e8000c101b24 */
[----:B------:R0:W-:Y:S04]  /*e0e0*/  STG.E.64 desc[UR36][R2.64+0x7a8], R6 ;  /* 0x0007a80602007986 */ /* 0x0001e8000c101b24 */
[----:B------:R0:W-:Y:S04]  /*e0f0*/  STG.E.64 desc[UR36][R2.64+0x7b0], R8 ;  /* 0x0007b00802007986 */ /* 0x0001e8000c101b24 */
[----:B------:R0:W-:Y:S04]  /*e100*/  STG.E.64 desc[UR36][R2.64+0x7b8], R10 ;  /* 0x0007b80a02007986 */ /* 0x0001e8000c101b24 */
[----:B------:R0:W-:Y:S04]  /*e110*/  STG.E.64 desc[UR36][R2.64+0x7c0], R12 ;  /* 0x0007c00c02007986 */ /* 0x0001e8000c101b24 */
[----:B------:R0:W-:Y:S04]  /*e120*/  STG.E.64 desc[UR36][R2.64+0x7c8], R14 ;  /* 0x0007c80e02007986 */ /* 0x0001e8000c101b24 */
[----:B------:R0:W-:Y:S04]  /*e130*/  STG.E.64 desc[UR36][R2.64+0x7d0], R16 ;  /* 0x0007d01002007986 */ /* 0x0001e8000c101b24 */
[----:B------:R0:W-:Y:S04]  /*e140*/  STG.E.64 desc[UR36][R2.64+0x7d8], R18 ;  /* 0x0007d81202007986 */ /* 0x0001e8000c101b24 */
[----:B--2---:R0:W-:Y:S04]  /*e150*/  STG.E.64 desc[UR36][R2.64+0x7e0], R20 ;  /* 0x0007e01402007986 */ /* 0x0041e8000c101b24 */
[----:B------:R0:W-:Y:S04]  /*e160*/  STG.E.64 desc[UR36][R2.64+0x7e8], R22 ;  /* 0x0007e81602007986 */ /* 0x0001e8000c101b24 */
[----:B------:R0:W-:Y:S01]  /*e170*/  STL [R1+0x8e4], RZ ;  /* 0x0008e4ff01007387 */ /* 0x0001e20000100800 */
[----:B------:R-:W-:Y:S01]  /*e180*/  BSSY.RECONVERGENT B1, `(.L_x_40) ;  /* 0x0001d7a000017945 */ /* 0x000fe20003800200 */
.L_x_76:
[----:B------:R-:W-:Y:S01]  /*e190*/  IMAD.MOV.U32 R0, RZ, RZ, 0x80 ;  /* 0x00000080ff007424 */ /* 0x000fe200078e00ff */
[----:B-1----:R1:W-:Y:S01]  /*e1a0*/  STL [R1+0x8c0], RZ ;  /* 0x0008c0ff01007387 */ /* 0x0023e20000100800 */
[----:B------:R-:W-:Y:S03]  /*e1b0*/  BSSY.RECONVERGENT B0, `(.L_x_41) ;  /* 0x0001d71000007945 */ /* 0x000fe60003800200 */
[----:B------:R1:W-:Y:S02]  /*e1c0*/  STL [R1+0x8e8], R0 ;  /* 0x0008e80001007387 */ /* 0x0003e40000100800 */
.L_x_75:
[----:B0-----:R-:W2:Y:S04]  /*e1d0*/  LDL R2, [R1+0x8e4] ;  /* 0x0008e40001027983 */ /* 0x001ea80000100800 */
[----:B-1----:R-:W2:Y:S01]  /*e1e0*/  LDL R0, [R1+0x8c0] ;  /* 0x0008c00001007983 */ /* 0x002ea20000100800 */
[----:B------:R-:W-:Y:S01]  /*e1f0*/  BSSY.RECONVERGENT B2, `(.L_x_42) ;  /* 0x0000b3a000027945 */ /* 0x000fe20003800200 */
[----:B------:R-:W-:Y:S02]  /*e200*/  IMAD.MOV.U32 R252, RZ, RZ, RZ ;  /* 0x000000fffffc7224 */ /* 0x000fe400078e00ff */
[----:B------:R0:W-:Y:S04]  /*e210*/  STL.128 [R1], RZ ;  /* 0x000000ff01007387 */ /* 0x0001e80000100c00 */
[----:B------:R0:W-:Y:S04]  /*e220*/  STL.128 [R1+0x10], RZ ;  /* 0x000010ff01007387 */ /* 0x0001e80000100c00 */
        /* <DEDUP_REMOVED lines=62> */
[----:B------:R0:W-:Y:S04]  /*e610*/  STL [R1+0x8d4], RZ ;  /* 0x0008d4ff01007387 */ /* 0x0001e80000100800 */
[----:B------:R0:W-:Y:S01]  /*e620*/  STL [R1+0x8d0], RZ ;  /* 0x0008d0ff01007387 */ /* 0x0001e20000100800 */
[----:B--2---:R-:W-:-:S02]  /*e630*/  LOP3.LUT P1, RZ, R0, R2, RZ, 0xfc, !PT ;  /* 0x0000000200ff7212 */ /* 0x004fc4000782fcff */
[----:B------:R-:W-:-:S04]  /*e640*/  ISETP.GE.U32.AND P0, PT, R0, 0x2, PT ;  /* 0x000000020000780c */ /* 0x000fc80003f06070 */
[----:B------:R-:W-:-:S07]  /*e650*/  ISETP.EQ.AND P0, PT, R2, RZ, !P0 ;  /* 0x000000ff0200720c */ /* 0x000fce0004702270 */
[----:B0-----:R-:W-:Y:S06]  /*e660*/  @P1 BRA `(.L_x_43) ;  /* 0x000000ac00c81947 */ /* 0x001fec0003800000 */
[----:B------:R-:W-:Y:S01]  /*e670*/  IMAD.MOV.U32 R4, RZ, RZ, 0x1 ;  /* 0x00000001ff047424 */ /* 0x000fe200078e00ff */
[----:B------:R-:W-:Y:S01]  /*e680*/  CS2R R6, SRZ ;  /* 0x0000000000067805 */ /* 0x000fe2000001ff00 */
[----:B------:R-:W-:Y:S01]  /*e690*/  IMAD.MOV.U32 R5, RZ, RZ, 0x0 ;  /* 0x00000000ff057424 */ /* 0x000fe200078e00ff */
[----:B------:R-:W-:Y:S01]  /*e6a0*/  SEL R8, R0, RZ, P0 ;  /* 0x000000ff00087207 */ /* 0x000fe20000000000 */
[----:B------:R-:W-:Y:S01]  /*e6b0*/  STL.128 [R1], RZ ;  /* 0x000000ff01007387 */ /* 0x000fe20000100c00 */
[----:B------:R-:W-:Y:S01]  /*e6c0*/  SEL R3, RZ, 0x200, !P0 ;  /* 0x00000200ff037807 */ /* 0x000fe20004000000 */
[----:B------:R-:W-:Y:S01]  /*e6d0*/  BSSY.RECONVERGENT B3, `(.L_x_44) ;  /* 0x00001e4000037945 */ /* 0x000fe20003800200 */
[----:B------:R-:W-:Y:S01]  /*e6e0*/  SEL R2, RZ, 0x3, !P0 ;  /* 0x00000003ff027807 */ /* 0x000fe20004000000 */
[----:B------:R0:W-:Y:S01]  /*e6f0*/  STL.128 [R1+0x30], R4 ;  /* 0x0000300401007387 */ /* 0x0001e20000100c00 */
[----:B------:R-:W-:-:S03]  /*e700*/  SEL R0, RZ, 0x2, !P0 ;  /* 0x00000002ff007807 */ /* 0x000fc60004000000 */
[----:B------:R-:W-:Y:S04]  /*e710*/  STL.128 [R1+0x40], RZ ;  /* 0x000040ff01007387 */ /* 0x000fe80000100c00 */
[----:B------:R-:W-:Y:S04]  /*e720*/  STL.128 [R1+0x50], RZ ;  /* 0x000050ff01007387 */ /* 0x000fe80000100c00 */
[----:B------:R-:W-:Y:S01]  /*e730*/  STL.128 [R1+0x60], RZ ;  /* 0x000060ff01007387 */ /* 0x000fe20000100c00 */
[----:B0-----:R-:W-:-:S03]  /*e740*/  IMAD.MOV.U32 R4, RZ, RZ, R8 ;  /* 0x000000ffff047224 */ /* 0x001fc600078e0008 */
[----:B------:R-:W-:Y:S01]  /*e750*/  STL.128 [R1+0x70], RZ ;  /* 0x000070ff01007387 */ /* 0x000fe20000100c00 */
[----:B------:R-:W-:Y:S02]  /*e760*/  IMAD.MOV.U32 R5, RZ, RZ, RZ ;  /* 0x000000ffff057224 */ /* 0x000fe400078e00ff */
[----:B------:R-:W-:Y:S01]  /*e770*/  IMAD.MOV.U32 R6, RZ, RZ, R3 ;  /* 0x000000ffff067224 */ /* 0x000fe200078e0003 */
[----:B------:R-:W-:Y:S01]  /*e780*/  STL.128 [R1+0x80], RZ ;  /* 0x000080ff01007387 */ /* 0x000fe20000100c00 */
[----:B------:R-:W-:-:S03]  /*e790*/  IMAD.MOV.U32 R7, RZ, RZ, RZ ;  /* 0x000000ffff077224 */ /* 0x000fc600078e00ff */
[----:B------:R-:W-:Y:S04]  /*e7a0*/  STL.128 [R1+0x90], RZ ;  /* 0x000090ff01007387 */ /* 0x000fe80000100c00 */
[----:B------:R0:W-:Y:S04]  /*e7b0*/  STL.128 [R1+0x10], R4 ;  /* 0x0000100401007387 */ /* 0x0001e80000100c00 */
[----:B------:R1:W-:Y:S04]  /*e7c0*/  STL.128 [R1+0xa0], RZ ;  /* 0x0000a0ff01007387 */ /* 0x0003e80000100c00 */
[----:B------:R1:W-:Y:S04]  /*e7d0*/  STL.128 [R1+0xb0], RZ ;  /* 0x0000b0ff01007387 */ /* 0x0003e80000100c00 */
[----:B------:R1:W-:Y:S01]  /*e7e0*/  STL.128 [R1+0xc0], RZ ;  /* 0x0000c0ff01007387 */ /* 0x0003e20000100c00 */
[----:B0-----:R-:W-:-:S03]  /*e7f0*/  IMAD.MOV.U32 R4, RZ, RZ, R2 ;  /* 0x000000ffff047224 */ /* 0x001fc600078e0002 */
[----:B------:R1:W-:Y:S01]  /*e800*/  STL.128 [R1+0xd0], RZ ;  /* 0x0000d0ff01007387 */ /* 0x0003e20000100c00 */
[----:B------:R-:W-:Y:S02]  /*e810*/  IMAD.MOV.U32 R6, RZ, RZ, R0 ;  /* 0x000000ffff067224 */ /* 0x000fe400078e0000 */
[----:B------:R-:W-:Y:S01]  /*e820*/  VIADD R0, R1, 0x40 ;  /* 0x0000004001007836 */ /* 0x000fe20000000000 */
[----:B------:R1:W-:Y:S01]  /*e830*/  STL.128 [R1+0xe0], RZ ;  /* 0x0000e0ff01007387 */ /* 0x0003e20000100c00 */
[----:B------:R-:W-:-:S03]  /*e840*/  IMAD.MOV.U32 R2, RZ, RZ, RZ ;  /* 0x000000ffff027224 */ /* 0x000fc600078e00ff */
[----:B------:R1:W-:Y:S04]  /*e850*/  STL.128 [R1+0x20], R4 ;  /* 0x0000200401007387 */ /* 0x0003e80000100c00 */
        /* <DEDUP_REMOVED lines=48> */
[----:B------:R1:W-:Y:S02]  /*eb60*/  STL.128 [R1+0x3f0], RZ ;  /* 0x0003f0ff01007387 */ /* 0x0003e40000100c00 */
.L_x_45:
[----:B------:R-:W2:Y:S04]  /*eb70*/  LDL.128 R20, [R0+-0x40] ;  /* 0xffffc00000147983 */ /* 0x000ea80000100c00 */
[----:B------:R-:W3:Y:S04]  /*eb80*/  LDL.128 R28, [R0+-0x20] ;  /* 0xffffe000001c7983 */ /* 0x000ee80000100c00 */
[----:B------:R-:W4:Y:S04]  /*eb90*/  LDL.128 R12, [R0+0x20] ;  /* 0x00002000000c7983 */ /* 0x000f280000100c00 */
[----:B------:R-:W5:Y:S04]  /*eba0*/  LDL.128 R32, [R0] ;  /* 0x0000000000207983 */ /* 0x000f680000100c00 */
[----:B------:R-:W5:Y:S04]  /*ebb0*/  LDL.128 R24, [R0+-0x30] ;  /* 0xffffd00000187983 */ /* 0x000f680000100c00 */
[----:B------:R-:W5:Y:S04]  /*ebc0*/  LDL.128 R8, [R0+-0x10] ;  /* 0xfffff00000087983 */ /* 0x000f680000100c00 */
[----:B-1----:R-:W5:Y:S04]  /*ebd0*/  LDL.128 R4, [R0+0x30] ;  /* 0x0000300000047983 */ /* 0x002f680000100c00 */
[----:B------:R-:W5:Y:S01]  /*ebe0*/  LDL.128 R16, [R0+0x10] ;  /* 0x0000100000107983 */ /* 0x000f620000100c00 */
[C---:B--2---:R-:W-:Y:S01]  /*ebf0*/  IMAD.SHL.U32 R39, R20.reuse, 0x2, RZ ;  /* 0x0000000214277824 */ /* 0x044fe200078e00ff */
[----:B------:R-:W-:Y:S01]  /*ec00*/  SHF.L.U64.HI R45, R20, 0x1, R21 ;  /* 0x00000001142d7819 */ /* 0x000fe20000010215 */
[C---:B------:R-:W-:Y:S01]  /*ec10*/  IMAD.SHL.U32 R3, R22.reuse, 0x2, RZ ;  /* 0x0000000216037824 */ /* 0x040fe200078e00ff */
[----:B------:R-:W-:-:S02]  /*ec20*/  SHF.L.U64.HI R43, R22, 0x1, R23 ;  /* 0x00000001162b7819 */ /* 0x000fc40000010217 */
[----:B---3--:R-:W-:Y:S02]  /*ec30*/  IADD3 R36, P1, PT, R20, R28, RZ ;  /* 0x0000001c14247210 */ /* 0x008fe40007f3e0ff */
[----:B------:R-:W-:Y:S02]  /*ec40*/  LOP3.LUT R45, R45, 0x1, RZ, 0xc0, !PT ;  /* 0x000000012d2d7812 */ /* 0x000fe400078ec0ff */
[----:B------:R-:W-:Y:S01]  /*ec50*/  LOP3.LUT R3, R3, 0xfffffffe, RZ, 0xc0, !PT ;  /* 0xfffffffe03037812 */ /* 0x000fe200078ec0ff */
[----:B------:R-:W-:Y:S01]  /*ec60*/  IMAD.X R37, R21, 0x1, R29, P1 ;  /* 0x0000000115257824 */ /* 0x000fe200008e061d */
[----:B------:R-:W-:Y:S02]  /*ec70*/  LOP3.LUT R21, R39, 0xfffffffe, RZ, 0xc0, !PT ;  /* 0xfffffffe27157812 */ /* 0x000fe400078ec0ff */
[----:B------:R-:W-:Y:S02]  /*ec80*/  IADD3 R38, P1, PT, R22, R30, RZ ;  /* 0x0000001e16267210 */ /* 0x000fe40007f3e0ff */
[----:B------:R-:W-:Y:S01]  /*ec90*/  LOP3.LUT R43, R43, 0x1, RZ, 0xc0, !PT ;  /* 0x000000012b2b7812 */ /* 0x000fe200078ec0ff */
[----:B------:R-:W-:-:S04]  /*eca0*/  IMAD.WIDE.U32 R36, R28, R21, R36 ;  /* 0x000000151c247225 */ /* 0x000fc800078e0024 */
[----:B------:R-:W-:Y:S02]  /*ecb0*/  IMAD.X R39, R23, 0x1, R31, P1 ;  /* 0x0000000117277824 */ /* 0x000fe400008e061f */
[----:B------:R-:W-:Y:S02]  /*ecc0*/  IMAD R45, R28, R45, R37 ;  /* 0x0000002d1c2d7224 */ /* 0x000fe400078e0225 */
[----:B------:R-:W-:Y:S01]  /*ecd0*/  IMAD.WIDE.U32 R38, R30, R3, R38 ;  /* 0x000000031e267225 */ /* 0x000fe200078e0026 */
[----:B----4-:R-:W-:Y:S02]  /*ece0*/  LOP3.LUT R3, R12, R36, RZ, 0x3c, !PT ;  /* 0x000000240c037212 */ /* 0x010fe400078e3cff */
[----:B------:R-:W-:Y:S01]  /*ecf0*/  LOP3.LUT R41, R13, R45, RZ, 0x3c, !PT ;  /* 0x0000002d0d297212 */ /* 0x000fe200078e3cff */
[----:B------:R-:W-:Y:S01]  /*ed00*/  IMAD R43, R30, R43, R39 ;  /* 0x0000002b1e2b7224 */ /* 0x000fe200078e0227 */
[----:B------:R-:W-:Y:S01]  /*ed10*/  LOP3.LUT R23, R14, R38, RZ, 0x3c, !PT ;  /* 0x000000260e177212 */ /* 0x000fe200078e3cff */
[C---:B-----5:R-:W-:Y:S01]  /*ed20*/  IMAD.SHL.U32 R39, R32.reuse, 0x2, RZ ;  /* 0x0000000220277824 */ /* 0x060fe200078e00ff */
[----:B------:R-:W-:-:S02]  /*ed30*/  IADD3 R20, P1, PT, R32, R41, RZ ;  /* 0x0000002920147210 */ /* 0x000fc40007f3e0ff */
[----:B------:R-:W-:Y:S02]  /*ed40*/  LOP3.LUT R37, R15, R43, RZ, 0x3c, !PT ;  /* 0x0000002b0f257212 */ /* 0x000fe400078e3cff */
[----:B------:R-:W-:Y:S01]  /*ed50*/  SHF.L.U64.HI R32, R32, 0x1, R33 ;  /* 0x0000000120207819 */ /* 0x000fe20000010221 */
[----:B------:R-:W-:Y:S01]  /*ed60*/  IMAD.X R21, R33, 0x1, R3, P1 ;  /* 0x0000000121157824 */ /* 0x000fe200008e0603 */
[C---:B------:R-:W-:Y:S01]  /*ed70*/  IADD3 R22, P1, PT, R34.reuse, R37, RZ ;  /* 0x0000002522167210 */ /* 0x040fe20007f3e0ff */
[C---:B------:R-:W-:Y:S01]  /*ed80*/  IMAD.SHL.U32 R3, R34.reuse, 0x2, RZ ;  /* 0x0000000222037824 */ /* 0x040fe200078e00ff */
[----:B------:R-:W-:Y:S02]  /*ed90*/  SHF.L.U64.HI R34, R34, 0x1, R35 ;  /* 0x0000000122227819 */ /* 0x000fe40000010223 */
[----:B------:R-:W-:Y:S01]  /*eda0*/  LOP3.LUT R33, R39, 0xfffffffe, RZ, 0xc0, !PT ;  /* 0xfffffffe27217812 */ /* 0x000fe200078ec0ff */
[----:B------:R-:W-:Y:S01]  /*edb0*/  IMAD.X R23, R35, 0x1, R23, P1 ;  /* 0x0000000123177824 */ /* 0x000fe200008e0617 */
[----:B------:R-:W-:-:S02]  /*edc0*/  LOP3.LUT R35, R3, 0xfffffffe, RZ, 0xc0, !PT ;  /* 0xfffffffe03237812 */ /* 0x000fc400078ec0ff */
[----:B------:R-:W-:Y:S01]  /*edd0*/  LOP3.LUT R39, R32, 0x1, RZ, 0xc0, !PT ;  /* 0x0000000120277812 */ /* 0x000fe200078ec0ff */
[----:B------:R-:W-:Y:S01]  /*ede0*/  IMAD.WIDE.U32 R32, R33, R41, R20 ;  /* 0x0000002921207225 */ /* 0x000fe200078e0014 */
[----:B------:R-:W-:Y:S02]  /*edf0*/  LOP3.LUT R3, R34, 0x1, RZ, 0xc0, !PT ;  /* 0x0000000122037812 */ /* 0x000fe400078ec0ff */
[----:B------:R-:W-:Y:S01]  /*ee00*/  SHF.L.U64.HI R51, R36, 0x1, R45 ;  /* 0x0000000124337819 */ /* 0x000fe2000001022d */
[----:B------:R-:W-:Y:S01]  /*ee10*/  IMAD.WIDE.U32 R34, R35, R37, R22 ;  /* 0x0000002523227225 */ /* 0x000fe200078e0016 */
[----:B------:R-:W-:Y:S02]  /*ee20*/  SHF.L.U64.HI R49, R38, 0x1, R43 ;  /* 0x0000000126317819 */ /* 0x000fe4000001022b */
[----:B------:R-:W-:Y:S01]  /*ee30*/  LOP3.LUT R51, R51, 0x1, RZ, 0xc0, !PT ;  /* 0x0000000133337812 */ /* 0x000fe200078ec0ff */
[----:B------:R-:W-:Y:S01]  /*ee40*/  IMAD R33, R39, R41, R33 ;  /* 0x0000002927217224 */ /* 0x000fe200078e0221 */
[----:B------:R-:W-:Y:S01]  /*ee50*/  LOP3.LUT R39, R32, R28, RZ, 0x3c, !PT ;  /* 0x0000001c20277212 */ /* 0x000fe200078e3cff */
[----:B------:R-:W-:Y:S01]  /*ee60*/  IMAD R35, R3, R37, R35 ;  /* 0x0000002503237224 */ /* 0x000fe200078e0223 */
[----:B------:R-:W-:Y:S01]  /*ee70*/  LOP3.LUT R41, R34, R30, RZ, 0x3c, !PT ;  /* 0x0000001e22297212 */ /* 0x000fe200078e3cff */
[----:B------:R-:W-:Y:S01]  /*ee80*/  IMAD.SHL.U32 R3, R38, 0x2, RZ ;  /* 0x0000000226037824 */ /* 0x000fe200078e00ff */
[----:B------:R-:W-:-:S02]  /*ee90*/  LOP3.LUT R28, R33, R29, RZ, 0x3c, !PT ;  /* 0x0000001d211c7212 */ /* 0x000fc400078e3cff */
[----:B------:R-:W-:Y:S02]  /*eea0*/  LOP3.LUT R30, R35, R31, RZ, 0x3c, !PT ;  /* 0x0000001f231e7212 */ /* 0x000fe400078e3cff */
[----:B------:R-:W-:Y:S02]  /*eeb0*/  SHF.L.W.U32.HI R37, R28, 0x8, R39 ;  /* 0x000000081c257819 */ /* 0x000fe40000010e27 */
[----:B------:R-:W-:Y:S01]  /*eec0*/  SHF.L.W.U32.HI R39, R39, 0x8, R28 ;  /* 0x0000000827277819 */ /* 0x000fe20000010e1c */
[----:B------:R-:W-:Y:S01]  /*eed0*/  IMAD.SHL.U32 R28, R36, 0x2, RZ ;  /* 0x00000002241c7824 */ /* 0x000fe200078e00ff */
[----:B------:R-:W-:Y:S02]  /*eee0*/  SHF.L.W.U32.HI R40, R30, 0x8, R41 ;  /* 0x000000081e287819 */ /* 0x000fe40000010e29 */
[----:B------:R-:W-:Y:S02]  /*eef0*/  SHF.L.W.U32.HI R41, R41, 0x8, R30 ;  /* 0x0000000829297819 */ /* 0x000fe40000010e1e */
[----:B------:R-:W-:-:S02]  /*ef00*/  IADD3 R22, P1, PT, R39, R36, RZ ;  /* 0x0000002427167210 */ /* 0x000fc40007f3e0ff */
[----:B------:R-:W-:Y:S02]  /*ef10*/  IADD3 R20, P2, PT, R41, R38, RZ ;  /* 0x0000002629147210 */ /* 0x000fe40007f5e0ff */
[----:B------:R-:W-:Y:S01]  /*ef20*/  LOP3.LUT R28, R28, 0xfffffffe, RZ, 0xc0, !PT ;  /* 0xfffffffe1c1c7812 */ /* 0x000fe200078ec0ff */
[----:B------:R-:W-:Y:S01]  /*ef30*/  IMAD.X R23, R37, 0x1, R45, P1 ;  /* 0x0000000125177824 */ /* 0x000fe200008e062d */
[----:B------:R-:W-:Y:S01]  /*ef40*/  LOP3.LUT R3, R3, 0xfffffffe, RZ, 0xc0, !PT ;  /* 0xfffffffe03037812 */ /* 0x000fe200078ec0ff */
[----:B------:R-:W-:Y:S01]  /*ef50*/  IMAD.X R21, R40, 0x1, R43, P2 ;  /* 0x0000000128157824 */ /* 0x000fe200010e062b */
[----:B------:R-:W-:Y:S01]  /*ef60*/  LOP3.LUT R49, R49, 0x1, RZ, 0xc0, !PT ;  /* 0x0000000131317812 */ /* 0x000fe200078ec0ff */
[----:B------:R-:W-:Y:S01]  /*ef70*/  IMAD.WIDE.U32 R22, R39, R28, R22 ;  /* 0x0000001c27167225 */ /* 0x000fe200078e0016 */
[----:B------:R-:W-:Y:S02]  /*ef80*/  IADD3 R28, P1, PT, R24, R8, RZ ;  /* 0x00000008181c7210 */ /* 0x000fe40007f3e0ff */
[----:B------:R-:W-:Y:S01]  /*ef90*/  SHF.L.U64.HI R63, R34, 0x1, R35 ;  /* 0x00000001223f7819 */ /* 0x000fe20000010223 */
[----:B------:R-:W-:Y:S01]  /*efa0*/  IMAD.WIDE.U32 R20, R41, R3, R20 ;  /* 0x0000000329147225 */ /* 0x000fe200078e0014 */
[----:B------:R-:W-:-:S02]  /*efb0*/  LOP3.LUT R13, R22, R13, R45, 0x96, !PT ;  /* 0x0000000d160d7212 */ /* 0x000fc400078e962d */
[----:B------:R-:W-:Y:S01]  /*efc0*/  SHF.L.U64.HI R47, R18, 0x1, R19 ;  /* 0x00000001122f7819 */ /* 0x000fe20000010213 */
[----:B------:R-:W-:Y:S01]  /*efd0*/  IMAD R51, R39, R51, R23 ;  /* 0x0000003327337224 */ /* 0x000fe200078e0217 */
[----:B------:R-:W-:Y:S01]  /*efe0*/  LOP3.LUT R3, R20, R15, R43, 0x96, !PT ;  /* 0x0000000f14037212 */ /* 0x000fe200078e962b */
[C---:B------:R-:W-:Y:S01]  /*eff0*/  IMAD.SHL.U32 R23, R24.reuse, 0x2, RZ ;  /* 0x0000000218177824 */ /* 0x040fe200078e00ff */
[----:B------:R-:W-:Y:S01]  /*f000*/  SHF.L.U64.HI R43, R24, 0x1, R25 ;  /* 0x00000001182b7819 */ /* 0x000fe20000010219 */
[----:B------:R-:W-:Y:S01]  /*f010*/  IMAD.X R29, R25, 0x1, R9, P1 ;  /* 0x00000001191d7824 */ /* 0x000fe200008e0609 */
[C---:B------:R-:W-:Y:S01]  /*f020*/  IADD3 R30, P1, PT, R26.reuse, R10, RZ ;  /* 0x0000000a1a1e7210 */ /* 0x040fe20007f3e0ff */
[C---:B------:R-:W-:Y:S01]  /*f030*/  IMAD.SHL.U32 R15, R26.reuse, 0x2, RZ ;  /* 0x000000021a0f7824 */ /* 0x040fe200078e00ff */
[----:B------:R-:W-:Y:S01]  /*f040*/  LOP3.LUT R25, R23, 0xfffffffe, RZ, 0xc0, !PT ;  /* 0xfffffffe17197812 */ /* 0x000fe200078ec0ff */
[----:B------:R-:W-:Y:S01]  /*f050*/  IMAD R49, R41, R49, R21 ;  /* 0x0000003129317224 */ /* 0x000fe200078e0215 */
[----:B------:R-:W-:Y:S01]  /*f060*/  SHF.L.U64.HI R21, R26, 0x1, R27 ;  /* 0x000000011a157819 */ /* 0x000fe2000001021b */
[----:B------:R-:W-:Y:S01]  /*f070*/  IMAD.X R31, R27, 0x1, R11, P1 ;  /* 0x000000011b1f7824 */ /* 0x000fe200008e060b */
[----:B------:R-:W-:Y:S01]  /*f080*/  LOP3.LUT R15, R15, 0xfffffffe, RZ, 0xc0, !PT ;  /* 0xfffffffe0f0f7812 */ /* 0x000fe200078ec0ff */
[----:B------:R-:W-:Y:S01]  /*f090*/  IMAD.WIDE.U32 R24, R8, R25, R28 ;  /* 0x0000001908187225 */ /* 0x000fe200078e001c */
[----:B------:R-:W-:-:S02]  /*f0a0*/  LOP3.LUT R43, R43, 0x1, RZ, 0xc0, !PT ;  /* 0x000000012b2b7812 */ /* 0x000fc400078ec0ff */
[----:B------:R-:W-:Y:S01]  /*f0b0*/  LOP3.LUT R12, R51, R12, R36, 0x96, !PT ;  /* 0x0000000c330c7212 */ /* 0x000fe200078e9624 */
[----:B------:R-:W-:Y:S01]  /*f0c0*/  IMAD.WIDE.U32 R28, R10, R15, R30 ;  /* 0x0000000f0a1c7225 */ /* 0x000fe200078e001e */
[----:B------:R-:W-:Y:S02]  /*f0d0*/  LOP3.LUT R15, R21, 0x1, RZ, 0xc0, !PT ;  /* 0x00000001150f7812 */ /* 0x000fe400078ec0ff */
[----:B------:R-:W-:Y:S01]  /*f0e0*/  LOP3.LUT R38, R49, R14, R38, 0x96, !PT ;  /* 0x0000000e31267212 */ /* 0x000fe200078e9626 */
[----:B------:R-:W-:Y:S01]  /*f0f0*/  IMAD R43, R8, R43, R25 ;  /* 0x0000002b082b7224 */ /* 0x000fe200078e0219 */
[----:B------:R-:W-:Y:S01]  /*f100*/  SHF.L.W.U32.HI R14, R12, 0x10, R13 ;  /* 0x000000100c0e7819 */ /* 0x000fe20000010e0d */
[----:B------:R-:W-:Y:S01]  /*f110*/  IMAD R25, R10, R15, R29 ;  /* 0x0000000f0a197224 */ /* 0x000fe200078e021d */
[----:B------:R-:W-:Y:S01]  /*f120*/  LOP3.LUT R15, R4, R24, RZ, 0x3c, !PT ;  /* 0x00000018040f7212 */ /* 0x000fe200078e3cff */
[----:B------:R-:W-:Y:S01]  /*f130*/  IMAD.SHL.U32 R23, R16, 0x2, RZ ;  /* 0x0000000210177824 */ /* 0x000fe200078e00ff */
[----:B------:R-:W-:Y:S01]  /*f140*/  LOP3.LUT R29, R5, R43, RZ, 0x3c, !PT ;  /* 0x0000002b051d7212 */ /* 0x000fe200078e3cff */
[----:B------:R-:W-:Y:S01]  /*f150*/  IMAD.SHL.U32 R36, R34, 0x2, RZ ;  /* 0x0000000222247824 */ /* 0x000fe200078e00ff */
[----:B------:R-:W-:-:S02]  /*f160*/  LOP3.LUT R21, R7, R25, RZ, 0x3c, !PT ;  /* 0x0000001907157212 */ /* 0x000fc400078e3cff */
[C---:B------:R-:W-:Y:S02]  /*f170*/  IADD3 R26, P3, PT, R16.reuse, R29, RZ ;  /* 0x0000001d101a7210 */ /* 0x040fe40007f7e0ff */
[----:B------:R-:W-:Y:S02]  /*f180*/  SHF.L.U64.HI R16, R16, 0x1, R17 ;  /* 0x0000000110107819 */ /* 0x000fe40000010211 */
[----:B------:R-:W-:Y:S01]  /*f190*/  LOP3.LUT R23, R23, 0xfffffffe, RZ, 0xc0, !PT ;  /* 0xfffffffe17177812 */ /* 0x000fe200078ec0ff */
[----:B------:R-:W-:Y:S01]  /*f1a0*/  IMAD.X R27, R17, 0x1, R15, P3 ;  /* 0x00000001111b7824 */ /* 0x000fe200018e060f */
[----:B------:R-:W-:Y:S01]  /*f1b0*/  LOP3.LUT R17, R6, R28, RZ, 0x3c, !PT ;  /* 0x0000001c06117212 */ /* 0x000fe200078e3cff */
[C---:B------:R-:W-:Y:S01]  /*f1c0*/  IMAD.SHL.U32 R15, R18.reuse, 0x2, RZ ;  /* 0x00000002120f7824 */ /* 0x040fe200078e00ff */
[----:B------:R-:W-:Y:S01]  /*f1d0*/  IADD3 R30, P3, PT, R18, R21, RZ ;  /* 0x00000015121e7210 */ /* 0x000fe20007f7e0ff */
[----:B------:R-:W-:Y:S01]  /*f1e0*/  IMAD.WIDE.U32 R26, R23, R29, R26 ;  /* 0x0000001d171a7225 */ /* 0x000fe200078e001a */
[----:B------:R-:W-:-:S02]  /*f1f0*/  SHF.L.W.U32.HI R13, R13, 0x10, R12 ;  /* 0x000000100d0d7819 */ /* 0x000fc40000010e0c */
[----:B------:R-:W-:Y:S01]  /*f200*/  SHF.L.W.U32.HI R12, R38, 0x10, R3 ;  /* 0x00000010260c7819 */ /* 0x000fe20000010e03 */
[----:B------:R-:W-:Y:S01]  /*f210*/  IMAD.X R31, R19, 0x1, R17, P3 ;  /* 0x00000001131f7824 */ /* 0x000fe200018e0611 */
[----:B------:R-:W-:Y:S01]  /*f220*/  SHF.L.W.U32.HI R3, R3, 0x10, R38 ;  /* 0x0000001003037819 */ /* 0x000fe20000010e26 */
[----:B------:R-:W-:Y:S01]  /*f230*/  IMAD.SHL.U32 R38, R32, 0x2, RZ ;  /* 0x0000000220267824 */ /* 0x000fe200078e00ff */
[----:B------:R-:W-:Y:S02]  /*f240*/  LOP3.LUT R17, R16, 0x1, RZ, 0xc0, !PT ;  /* 0x0000000110117812 */ /* 0x000fe400078ec0ff */
[----:B------:R-:W-:Y:S02]  /*f250*/  LOP3.LUT R15, R15, 0xfffffffe, RZ, 0xc0, !PT ;  /* 0xfffffffe0f0f7812 */ /* 0x000fe400078ec0ff */
[----:B------:R-:W-:Y:S01]  /*f260*/  IADD3 R34, P2, PT, R3, R34, RZ ;  /* 0x0000002203227210 */ /* 0x000fe20007f5e0ff */
[----:B------:R-:W-:Y:S01]  /*f270*/  IMAD R27, R17, R29, R27 ;  /* 0x0000001d111b7224 */ /* 0x000fe200078e021b */
[----:B------:R-:W-:Y:S01]  /*f280*/  LOP3.LUT R47, R47, 0x1, RZ, 0xc0, !PT ;  /* 0x000000012f2f7812 */ /* 0x000fe200078ec0ff */
[----:B------:R-:W-:Y:S01]  /*f290*/  IMAD.WIDE.U32 R30, R15, R21, R30 ;  /* 0x000000150f1e7225 */ /* 0x000fe200078e001e */
[----:B------:R-:W-:-:S02]  /*f2a0*/  LOP3.LUT R16, R36, 0xfffffffe, RZ, 0xc0, !PT ;  /* 0xfffffffe24107812 */ /* 0x000fc400078ec0ff */
[----:B------:R-:W-:Y:S01]  /*f2b0*/  SHF.L.U64.HI R65, R32, 0x1, R33 ;  /* 0x0000000120417819 */ /* 0x000fe20000010221 */
[----:B------:R-:W-:Y:S01]  /*f2c0*/  IMAD.X R35, R12, 0x1, R35, P2 ;  /* 0x000000010c237824 */ /* 0x000fe200010e0623 */
[----:B------:R-:W-:Y:S01]  /*f2d0*/  IADD3 R32, P1, PT, R13, R32, RZ ;  /* 0x000000200d207210 */ /* 0x000fe20007f3e0ff */
[----:B------:R-:W-:Y:S01]  /*f2e0*/  IMAD R47, R47, R21, R31 ;  /* 0x000000152f2f7224 */ /* 0x000fe200078e021f */
[----:B------:R-:W-:Y:S01]  /*f2f0*/  LOP3.LUT R8, R26, R8, RZ, 0x3c, !PT ;  /* 0x000000081a087212 */ /* 0x000fe200078e3cff */
[----:B------:R-:W-:Y:S01]  /*f300*/  IMAD.WIDE.U32 R16, R3, R16, R34 ;  /* 0x0000001003107225 */ /* 0x000fe200078e0022 */
[----:B------:R-:W-:Y:S02]  /*f310*/  LOP3.LUT R9, R27, R9, RZ, 0x3c, !PT ;  /* 0x000000091b097212 */ /* 0x000fe400078e3cff */
[----:B------:R-:W-:Y:S01]  /*f320*/  LOP3.LUT R63, R63, 0x1, RZ, 0xc0, !PT ;  /* 0x000000013f3f7812 */ /* 0x000fe200078ec0ff */
[----:B------:R-:W-:Y:S01]  /*f330*/  IMAD.X R33, R14, 0x1, R33, P1 ;  /* 0x000000010e217824 */ /* 0x000fe200008e0621 */
[----:B------:R-:W-:Y:S01]  /*f340*/  LOP3.LUT R18, R38, 0xfffffffe, RZ, 0xc0, !PT ;  /* 0xfffffffe26127812 */ /* 0x000fe200078ec0ff */
[----:B------:R-:W-:Y:S01]  /*f350*/  IMAD.SHL.U32 R15, R28, 0x2, RZ ;  /* 0x000000021c0f7824 */ /* 0x000fe200078e00ff */
[----:B------:R-:W-:Y:S01]  /*f360*/  SHF.L.W.U32.HI R21, R8, 0x8, R9 ;  /* 0x0000000808157819 */ /* 0x000fe20000010e09 */
[----:B------:R-:W-:Y:S01]  /*f370*/  IMAD R63, R3, R63, R17 ;  /* 0x0000003f033f7224 */ /* 0x000fe200078e0211 */
[----:B------:R-:W-:Y:S01]  /*f380*/  LOP3.LUT R29, R30, R10, RZ, 0x3c, !PT ;  /* 0x0000000a1e1d7212 */ /* 0x000fe200078e3cff */
[----:B------:R-:W-:Y:S01]  /*f390*/  IMAD.WIDE.U32 R18, R13, R18, R32 ;  /* 0x000000120d127225 */ /* 0x000fe200078e0020 */
[----:B------:R-:W-:-:S02]  /*f3a0*/  LOP3.LUT R10, R47, R11, RZ, 0x3c, !PT ;  /* 0x0000000b2f0a7212 */ /* 0x000fc400078e3cff */
[----:B------:R-:W-:Y:S01]  /*f3b0*/  SHF.L.W.U32.HI R17, R9, 0x8, R8 ;  /* 0x0000000809117819 */ /* 0x000fe20000010e08 */
[----:B------:R-:W-:Y:S01]  /*f3c0*/  IMAD.SHL.U32 R11, R24, 0x2, RZ ;  /* 0x00000002180b7824 */ /* 0x000fe200078e00ff */
[----:B------:R-:W-:Y:S02]  /*f3d0*/  IADD3 R8, P1, PT, R21, R24, RZ ;  /* 0x0000001815087210 */ /* 0x000fe40007f3e0ff */
[----:B------:R-:W-:Y:S02]  /*f3e0*/  LOP3.LUT R33, R16, R41, RZ, 0x3c, !PT ;  /* 0x0000002910217212 */ /* 0x000fe400078e3cff */
[----:B------:R-:W-:Y:S01]  /*f3f0*/  SHF.L.W.U32.HI R41, R29, 0x8, R10 ;  /* 0x000000081d297819 */ /* 0x000fe20000010e0a */
[----:B------:R-:W-:Y:S01]  /*f400*/  IMAD.X R9, R17, 0x1, R43, P1 ;  /* 0x0000000111097824 */ /* 0x000fe200008e062b */
[----:B------:R-:W-:Y:S02]  /*f410*/  LOP3.LUT R11, R11, 0xfffffffe, RZ, 0xc0, !PT ;  /* 0xfffffffe0b0b7812 */ /* 0x000fe400078ec0ff */
[----:B------:R-:W-:-:S02]  /*f420*/  SHF.L.W.U32.HI R29, R10, 0x8, R29 ;  /* 0x000000080a1d7819 */ /* 0x000fc40000010e1d */
[----:B------:R-:W-:Y:S01]  /*f430*/  IADD3 R10, P1, PT, R41, R28, RZ ;  /* 0x0000001c290a7210 */ /* 0x000fe20007f3e0ff */
[----:B------:R-:W-:Y:S01]  /*f440*/  IMAD.WIDE.U32 R8, R21, R11, R8 ;  /* 0x0000000b15087225 */ /* 0x000fe200078e0008 */
[----:B------:R-:W-:Y:S02]  /*f450*/  SHF.L.U64.HI R23, R24, 0x1, R43 ;  /* 0x0000000118177819 */ /* 0x000fe4000001022b */
[----:B------:R-:W-:Y:S01]  /*f460*/  LOP3.LUT R15, R15, 0xfffffffe, RZ, 0xc0, !PT ;  /* 0xfffffffe0f0f7812 */ /* 0x000fe200078ec0ff */
[--C-:B------:R-:W-:Y:S01]  /*f470*/  IMAD.X R11, R29, 0x1, R25.reuse, P1 ;  /* 0x000000011d0b7824 */ /* 0x100fe200008e0619 */
[----:B------:R-:W-:Y:S02]  /*f480*/  SHF.L.U64.HI R45, R28, 0x1, R25 ;  /* 0x000000011c2d7819 */ /* 0x000fe40000010219 */
[----:B------:R-:W-:Y:S01]  /*f490*/  LOP3.LUT R65, R65, 0x1, RZ, 0xc0, !PT ;  /* 0x0000000141417812 */ /* 0x000fe200078ec0ff */
[----:B------:R-:W-:Y:S01]  /*f4a0*/  IMAD.WIDE.U32 R10, R41, R15, R10 ;  /* 0x0000000f290a7225 */ /* 0x000fe200078e000a */
[----:B------:R-:W-:-:S02]  /*f4b0*/  LOP3.LUT R23, R23, 0x1, RZ, 0xc0, !PT ;  /* 0x0000000117177812 */ /* 0x000fc400078ec0ff */
[----:B------:R-:W-:Y:S01]  /*f4c0*/  LOP3.LUT R45, R45, 0x1, RZ, 0xc0, !PT ;  /* 0x000000012d2d7812 */ /* 0x000fe200078ec0ff */
[----:B------:R-:W-:Y:S01]  /*f4d0*/  IMAD R65, R13, R65, R19 ;  /* 0x000000410d417224 */ /* 0x000fe200078e0213 */
[----:B------:R-:W-:Y:S01]  /*f4e0*/  LOP3.LUT R40, R63, R40, RZ, 0x3c, !PT ;  /* 0x000000283f287212 */ /* 0x000fe200078e3cff */
[----:B------:R-:W-:Y:S01]  /*f4f0*/  IMAD R19, R21, R23, R9 ;  /* 0x0000001715137224 */ /* 0x000fe200078e0209 */
[----:B------:R-:W-:Y:S01]  /*f500*/  LOP3.LUT R23, R18, R39, RZ, 0x3c, !PT ;  /* 0x0000002712177212 */ /* 0x000fe200078e3cff */
[----:B------:R-:W-:Y:S01]  /*f510*/  IMAD R45, R41, R45, R11 ;  /* 0x0000002d292d7224 */ /* 0x000fe200078e020b */
[----:B------:R-:W-:Y:S01]  /*f520*/  LOP3.LUT R32, R65, R37, RZ, 0x3c, !PT ;  /* 0x0000002541207212 */ /* 0x000fe200078e3cff */
[----:B------:R-:W-:Y:S01]  /*f530*/  IMAD.SHL.U32 R11, R20, 0x2, RZ ;  /* 0x00000002140b7824 */ /* 0x000fe200078e00ff */
[----:B------:R-:W-:Y:S01]  /*f540*/  LOP3.LUT R37, R8, R5, R43, 0x96, !PT ;  /* 0x0000000508257212 */ /* 0x000fe200078e962b */
[----:B------:R-:W-:Y:S01]  /*f550*/  IMAD.SHL.U32 R5, R26, 0x2, RZ ;  /* 0x000000021a057824 */ /* 0x000fe200078e00ff */
[----:B------:R-:W-:Y:S01]  /*f560*/  LOP3.LUT R4, R19, R4, R24, 0x96, !PT ;  /* 0x0000000413047212 */ /* 0x000fe200078e9618 */
[----:B------:R-:W-:Y:S01]  /*f570*/  IMAD.SHL.U32 R9, R8, 0x2, RZ ;  /* 0x0000000208097824 */ /* 0x000fe200078e00ff */
[----:B------:R-:W-:-:S02]  /*f580*/  LOP3.LUT R39, R10, R7, R25, 0x96, !PT ;  /* 0x000000070a277212 */ /* 0x000fc400078e9619 */
[----:B------:R-:W-:Y:S02]  /*f590*/  LOP3.LUT R6, R45, R6, R28, 0x96, !PT ;  /* 0x000000062d067212 */ /* 0x000fe400078e961c */
[----:B------:R-:W-:Y:S02]  /*f5a0*/  SHF.L.W.U32.HI R35, R4, 0x10, R37 ;  /* 0x0000001004237819 */ /* 0x000fe40000010e25 */
[----:B------:R-:W-:Y:S01]  /*f5b0*/  SHF.L.W.U32.HI R37, R37, 0x10, R4 ;  /* 0x0000001025257819 */ /* 0x000fe20000010e04 */
[----:B------:R-:W-:Y:S01]  /*f5c0*/  IMAD.SHL.U32 R4, R30, 0x2, RZ ;  /* 0x000000021e047824 */ /* 0x000fe200078e00ff */
[----:B------:R-:W-:Y:S02]  /*f5d0*/  SHF.L.W.U32.HI R43, R39, 0x10, R6 ;  /* 0x00000010272b7819 */ /* 0x000fe40000010e06 */
[----:B------:R-:W-:Y:S02]  /*f5e0*/  SHF.L.W.U32.HI R31, R33, 0x1, R40 ;  /* 0x00000001211f7819 */ /* 0x000fe40000010e28 */
[----:B------:R-:W-:-:S02]  /*f5f0*/  SHF.L.W.U32.HI R33, R40, 0x1, R33 ;  /* 0x0000000128217819 */ /* 0x000fc40000010e21 */
[----:B------:R-:W-:Y:S02]  /*f600*/  SHF.L.U64.HI R40, R26, 0x1, R27 ;  /* 0x000000011a287819 */ /* 0x000fe4000001021b */
[----:B------:R-:W-:Y:S02]  /*f610*/  IADD3 R24, P1, PT, R37, R26, RZ ;  /* 0x0000001a25187210 */ /* 0x000fe40007f3e0ff */
[----:B------:R-:W-:Y:S01]  /*f620*/  SHF.L.W.U32.HI R39, R6, 0x10, R39 ;  /* 0x0000001006277819 */ /* 0x000fe20000010e27 */
[----:B------:R-:W-:Y:S01]  /*f630*/  IMAD.SHL.U32 R6, R22, 0x2, RZ ;  /* 0x0000000216067824 */ /* 0x000fe200078e00ff */
[----:B------:R-:W-:Y:S01]  /*f640*/  IADD3 R26, P2, PT, R43, R30, RZ ;  /* 0x0000001e2b1a7210 */ /* 0x000fe20007f5e0ff */
[----:B------:R-:W-:Y:S01]  /*f650*/  IMAD.X R25, R35, 0x1, R27, P1 ;  /* 0x0000000123197824 */ /* 0x000fe200008e061b */
[----:B------:R-:W-:Y:S02]  /*f660*/  LOP3.LUT R4, R4, 0xfffffffe, RZ, 0xc0, !PT ;  /* 0xfffffffe04047812 */ /* 0x000fe400078ec0ff */
[--C-:B------:R-:W-:Y:S01]  /*f670*/  SHF.L.U64.HI R38, R30, 0x1, R47.reuse ;  /* 0x000000011e267819 */ /* 0x100fe2000001022f */
[----:B------:R-:W-:Y:S01]  /*f680*/  IMAD.X R27, R39, 0x1, R47, P2 ;  /* 0x00000001271b7824 */ /* 0x000fe200010e062f */
[----:B------:R-:W-:-:S02]  /*f690*/  LOP3.LUT R5, R5, 0xfffffffe, RZ, 0xc0, !PT ;  /* 0xfffffffe05057812 */ /* 0x000fc400078ec0ff */
[----:B------:R-:W-:Y:S01]  /*f6a0*/  LOP3.LUT R38, R38, 0x1, RZ, 0xc0, !PT ;  /* 0x0000000126267812 */ /* 0x000fe200078ec0ff */
[----:B------:R-:W-:Y:S01]  /*f6b0*/  IMAD.WIDE.U32 R26, R43, R4, R26 ;  /* 0x000000042b1a7225 */ /* 0x000fe200078e001a */
[----:B------:R-:W-:Y:S02]  /*f6c0*/  LOP3.LUT R40, R40, 0x1, RZ, 0xc0, !PT ;  /* 0x0000000128287812 */ /* 0x000fe400078ec0ff */
[----:B------:R-:W-:Y:S01]  /*f6d0*/  SHF.L.U64.HI R36, R22, 0x1, R51 ;  /* 0x0000000116247819 */ /* 0x000fe20000010233 */
[----:B------:R-:W-:Y:S01]  /*f6e0*/  IMAD.WIDE.U32 R24, R37, R5, R24 ;  /* 0x0000000525187225 */ /* 0x000fe200078e0018 */
[----:B------:R-:W-:Y:S02]  /*f6f0*/  IADD3 R4, P1, PT, R33, R22, RZ ;  /* 0x0000001621047210 */ /* 0x000fe40007f3e0ff */
[----:B------:R-:W-:Y:S01]  /*f700*/  LOP3.LUT R41, R26, R41, RZ, 0x3c, !PT ;  /* 0x000000291a297212 */ /* 0x000fe200078e3cff */
[----:B------:R-:W-:Y:S01]  /*f710*/  IMAD R38, R43, R38, R27 ;  /* 0x000000262b267224 */ /* 0x000fe200078e021b */
[----:B------:R-:W-:Y:S01]  /*f720*/  LOP3.LUT R6, R6, 0xfffffffe, RZ, 0xc0, !PT ;  /* 0xfffffffe06067812 */ /* 0x000fe200078ec0ff */
[----:B------:R-:W-:Y:S01]  /*f730*/  IMAD R40, R37, R40, R25 ;  /* 0x0000002825287224 */ /* 0x000fe200078e0219 */
[----:B------:R-:W-:Y:S01]  /*f740*/  LOP3.LUT R21, R24, R21, RZ, 0x3c, !PT ;  /* 0x0000001518157212 */ /* 0x000fe200078e3cff */
[----:B------:R-:W-:Y:S01]  /*f750*/  IMAD.X R5, R31, 0x1, R51, P1 ;  /* 0x000000011f057824 */ /* 0x000fe200008e0633 */
[----:B------:R-:W-:Y:S01]  /*f760*/  LOP3.LUT R22, R38, R29, RZ, 0x3c, !PT ;  /* 0x0000001d26167212 */ /* 0x000fe200078e3cff */
[----:B------:R-:W-:Y:S01]  /*f770*/  IMAD.SHL.U32 R59, R24, 0x2, RZ ;  /* 0x00000002183b7824 */ /* 0x000fe200078e00ff */
[----:B------:R-:W-:Y:S01]  /*f780*/  LOP3.LUT R28, R40, R17, RZ, 0x3c, !PT ;  /* 0x00000011281c7212 */ /* 0x000fe200078e3cff */
[----:B------:R-:W-:Y:S01]  /*f790*/  IMAD.WIDE.U32 R4, R33, R6, R4 ;  /* 0x0000000621047225 */ /* 0x000fe200078e0004 */
[----:B------:R-:W-:-:S02]  /*f7a0*/  SHF.L.W.U32.HI R30, R41, 0x1, R22 ;  /* 0x00000001291e7819 */ /* 0x000fc40000010e16 */
[----:B------:R-:W-:Y:S01]  /*f7b0*/  SHF.L.W.U32.HI R41, R22, 0x1, R41 ;  /* 0x0000000116297819 */ /* 0x000fe20000010e29 */
[----:B------:R-:W-:Y:S01]  /*f7c0*/  IMAD.SHL.U32 R17, R10, 0x2, RZ ;  /* 0x000000020a117824 */ /* 0x000fe200078e00ff */
[----:B------:R-:W-:Y:S01]  /*f7d0*/  SHF.L.W.U32.HI R27, R28, 0x1, R21 ;  /* 0x000000011c1b7819 */ /* 0x000fe20000010e15 */
[----:B------:R-:W-:Y:S01]  /*f7e0*/  IMAD.SHL.U32 R53, R26, 0x2, RZ ;  /* 0x000000021a357824 */ /* 0x000fe200078e00ff */
[----:B------:R-:W-:Y:S02]  /*f7f0*/  IADD3 R6, P2, PT, R41, R8, RZ ;  /* 0x0000000829067210 */ /* 0x000fe40007f5e0ff */
[----:B------:R-:W-:Y:S02]  /*f800*/  SHF.L.W.U32.HI R15, R23, 0x1, R32 ;  /* 0x00000001170f7819 */ /* 0x000fe40000010e20 */
[----:B------:R-:W-:Y:S01]  /*f810*/  SHF.L.W.U32.HI R23, R32, 0x1, R23 ;  /* 0x0000000120177819 */ /* 0x000fe20000010e17 */
[----:B------:R-:W-:Y:S01]  /*f820*/  IMAD.X R7, R30, 0x1, R19, P2 ;  /* 0x000000011e077824 */ /* 0x000fe200010e0613 */
[----:B------:R-:W-:-:S02]  /*f830*/  SHF.L.U64.HI R57, R20, 0x1, R49 ;  /* 0x0000000114397819 */ /* 0x000fc40000010231 */
[----:B------:R-:W-:Y:S02]  /*f840*/  SHF.L.W.U32.HI R22, R21, 0x1, R28 ;  /* 0x0000000115167819 */ /* 0x000fe40000010e1c */
[----:B------:R-:W-:Y:S02]  /*f850*/  IADD3 R20, P1, PT, R27, R20, RZ ;  /* 0x000000141b147210 */ /* 0x000fe40007f3e0ff */
[----:B------:R-:W-:Y:S02]  /*f860*/  SHF.L.U64.HI R51, R8, 0x1, R19 ;  /* 0x0000000108337819 */ /* 0x000fe40000010213 */
[----:B------:R-:W-:Y:S01]  /*f870*/  SHF.L.U64.HI R19, R10, 0x1, R45 ;  /* 0x000000010a137819 */ /* 0x000fe2000001022d */
[----:B------:R-:W-:Y:S01]  /*f880*/  IMAD.X R21, R22, 0x1, R49, P1 ;  /* 0x0000000116157824 */ /* 0x000fe200008e0631 */
[----:B------:R-:W-:Y:S02]  /*f890*/  IADD3 R8, P2, PT, R23, R10, RZ ;  /* 0x0000000a17087210 */ /* 0x000fe40007f5e0ff */
[----:B------:R-:W-:-:S02]  /*f8a0*/  LOP3.LUT R10, R11, 0xfffffffe, RZ, 0xc0, !PT ;  /* 0xfffffffe0b0a7812 */ /* 0x000fc400078ec0ff */
[----:B------:R-:W-:Y:S02]  /*f8b0*/  LOP3.LUT R9, R9, 0xfffffffe, RZ, 0xc0, !PT ;  /* 0xfffffffe09097812 */ /* 0x000fe400078ec0ff */
[----:B------:R-:W-:Y:S01]  /*f8c0*/  LOP3.LUT R36, R36, 0x1, RZ, 0xc0, !PT ;  /* 0x0000000124247812 */ /* 0x000fe200078ec0ff */
[----:B------:R-:W-:Y:S01]  /*f8d0*/  IMAD.WIDE.U32 R10, R27, R10, R20 ;  /* 0x0000000a1b0a7225 */ /* 0x000fe200078e0014 */
[----:B------:R-:W-:Y:S02]  /*f8e0*/  LOP3.LUT R57, R57, 0x1, RZ, 0xc0, !PT ;  /* 0x0000000139397812 */ /* 0x000fe400078ec0ff */
[----:B------:R-:W-:Y:S01]  /*f8f0*/  LOP3.LUT R17, R17, 0xfffffffe, RZ, 0xc0, !PT ;  /* 0xfffffffe11117812 */ /* 0x000fe200078ec0ff */
[----:B------:R-:W-:Y:S01]  /*f900*/  IMAD.WIDE.U32 R6, R41, R9, R6 ;  /* 0x0000000929067225 */ /* 0x000fe200078e0006 */
[----:B------:R-:W-:Y:S02]  /*f910*/  LOP3.LUT R51, R51, 0x1, RZ, 0xc0, !PT ;  /* 0x0000000133337812 */ /* 0x000fe400078ec0ff */
[----:B------:R-:W-:Y:S01]  /*f920*/  SHF.L.U64.HI R34, R24, 0x1, R40 ;  /* 0x0000000118227819 */ /* 0x000fe20000010228 */
[----:B------:R-:W-:Y:S01]  /*f930*/  IMAD.X R9, R15, 0x1, R45, P2 ;  /* 0x000000010f097824 */ /* 0x000fe200010e062d */
[----:B------:R-:W-:Y:S01]  /*f940*/  SHF.L.U64.HI R47, R18, 0x1, R65 ;  /* 0x00000001122f7819 */ /* 0x000fe20000010241 */
[----:B------:R-:W-:Y:S01]  /*f950*/  IMAD R36, R33, R36, R5 ;  /* 0x0000002421247224 */ /* 0x000fe200078e0205 */
[----:B------:R-:W-:Y:S01]  /*f960*/  SHF.L.U64.HI R45, R16, 0x1, R63 ;  /* 0x00000001102d7819 */ /* 0x000fe2000001023f */
[----:B------:R-:W-:Y:S01]  /*f970*/  IMAD R57, R27, R57, R11 ;  /* 0x000000391b397224 */ /* 0x000fe200078e020b */
[----:B------:R-:W-:Y:S01]  /*f980*/  LOP3.LUT R11, R19, 0x1, RZ, 0xc0, !PT ;  /* 0x00000001130b7812 */ /* 0x000fe200078ec0ff */
[----:B------:R-:W-:Y:S01]  /*f990*/  IMAD.WIDE.U32 R8, R23, R17, R8 ;  /* 0x0000001117087225 */ /* 0x000fe200078e0008 */
[----:B------:R-:W-:-:S02]  /*f9a0*/  LOP3.LUT R61, R36, R39, RZ, 0x3c, !PT ;  /* 0x00000027243d7212 */ /* 0x000fc400078e3cff */
[----:B------:R-:W-:Y:S01]  /*f9b0*/  LOP3.LUT R55, R57, R14, RZ, 0x3c, !PT ;  /* 0x0000000e39377212 */ /* 0x000fe200078e3cff */
[----:B------:R-:W-:Y:S01]  /*f9c0*/  IMAD R11, R23, R11, R9 ;  /* 0x0000000b170b7224 */ /* 0x000fe200078e0209 */
[----:B------:R-:W-:Y:S01]  /*f9d0*/  IADD3 R24, P1, PT, R61, R24, RZ ;  /* 0x000000183d187210 */ /* 0x000fe20007f3e0ff */
[----:B------:R-:W-:Y:S01]  /*f9e0*/  IMAD R51, R41, R51, R7 ;  /* 0x0000003329337224 */ /* 0x000fe200078e0207 */
[----:B------:R-:W-:Y:S01]  /*f9f0*/  LOP3.LUT R7, R4, R43, RZ, 0x3c, !PT ;  /* 0x0000002b04077212 */ /* 0x000fe200078e3cff */
[----:B------:R-:W-:Y:S01]  /*fa00*/  IMAD.SHL.U32 R17, R18, 0x2, RZ ;  /* 0x0000000212117824 */ /* 0x000fe200078e00ff */
[----:B------:R-:W-:Y:S01]  /*fa10*/  LOP3.LUT R9, R11, R35, RZ, 0x3c, !PT ;  /* 0x000000230b097212 */ /* 0x000fe200078e3cff */
[----:B------:R-:W-:Y:S01]  /*fa20*/  IMAD.SHL.U32 R5, R16, 0x2, RZ ;  /* 0x0000000210057824 */ /* 0x000fe200078e00ff */
[----:B------:R-:W-:Y:S01]  /*fa30*/  LOP3.LUT R49, R51, R12, RZ, 0x3c, !PT ;  /* 0x0000000c33317212 */ /* 0x000fe200078e3cff */
[----:B------:R-:W-:Y:S01]  /*fa40*/  IMAD.X R25, R7, 0x1, R40, P1 ;  /* 0x0000000107197824 */ /* 0x000fe200008e0628 */
[----:B------:R-:W-:-:S02]  /*fa50*/  IADD3 R28, P4, PT, R9, R16, RZ ;  /* 0x00000010091c7210 */ /* 0x000fc40007f9e0ff */
[----:B------:R-:W-:Y:S02]  /*fa60*/  LOP3.LUT R7, R8, R37, RZ, 0x3c, !PT ;  /* 0x0000002508077212 */ /* 0x000fe400078e3cff */
[----:B------:R-:W-:Y:S02]  /*fa70*/  IADD3 R20, P2, PT, R55, R26, RZ ;  /* 0x0000001a37147210 */ /* 0x000fe40007f5e0ff */
[----:B------:R-:W-:Y:S01]  /*fa80*/  LOP3.LUT R19, R10, R13, RZ, 0x3c, !PT ;  /* 0x0000000d0a137212 */ /* 0x000fe200078e3cff */
[----:B------:R-:W-:Y:S01]  /*fa90*/  IMAD.X R29, R7, 0x1, R63, P4 ;  /* 0x00000001071d7824 */ /* 0x000fe200020e063f */
[----:B------:R-:W-:Y:S02]  /*faa0*/  IADD3 R18, P3, PT, R49, R18, RZ ;  /* 0x0000001231127210 */ /* 0x000fe40007f7e0ff */
[----:B------:R-:W-:Y:S01]  /*fab0*/  LOP3.LUT R16, R6, R3, RZ, 0x3c, !PT ;  /* 0x0000000306107212 */ /* 0x000fe200078e3cff */
[----:B------:R-:W-:Y:S01]  /*fac0*/  IMAD.X R21, R19, 0x1, R38, P2 ;  /* 0x0000000113157824 */ /* 0x000fe200010e0626 */
[----:B------:R-:W-:-:S02]  /*fad0*/  LOP3.LUT R59, R59, 0xfffffffe, RZ, 0xc0, !PT ;  /* 0xfffffffe3b3b7812 */ /* 0x000fc400078ec0ff */
[----:B------:R-:W-:Y:S01]  /*fae0*/  LOP3.LUT R7, R17, 0xfffffffe, RZ, 0xc0, !PT ;  /* 0xfffffffe11077812 */ /* 0x000fe200078ec0ff */
[----:B------:R-:W-:Y:S01]  /*faf0*/  IMAD.X R19, R16, 0x1, R65, P3 ;  /* 0x0000000110137824 */ /* 0x000fe200018e0641 */
[----:B------:R-:W-:Y:S01]  /*fb00*/  LOP3.LUT R53, R53, 0xfffffffe, RZ, 0xc0, !PT ;  /* 0xfffffffe35357812 */ /* 0x000fe200078ec0ff */
[----:B------:R-:W-:Y:S01]  /*fb10*/  IMAD.WIDE.U32 R16, R59, R61, R24 ;  /* 0x0000003d3b107225 */ /* 0x000fe200078e0018 */
[----:B------:R-:W-:Y:S02]  /*fb20*/  SHF.L.U64.HI R32, R26, 0x1, R38 ;  /* 0x000000011a207819 */ /* 0x000fe40000010226 */
[----:B------:R-:W-:Y:S01]  /*fb30*/  LOP3.LUT R5, R5, 0xfffffffe, RZ, 0xc0, !PT ;  /* 0xfffffffe05057812 */ /* 0x000fe200078ec0ff */
[----:B------:R-:W-:Y:S01]  /*fb40*/  IMAD.WIDE.U32 R24, R7, R49, R18 ;  /* 0x0000003107187225 */ /* 0x000fe200078e0012 */
[----:B------:R-:W-:Y:S02]  /*fb50*/  LOP3.LUT R7, R34, 0x1, RZ, 0xc0, !PT ;  /* 0x0000000122077812 */ /* 0x000fe400078ec0ff */
        /* <DEDUP_REMOVED lines=8> */
[----:B------:R-:W-:Y:S01]  /*fbe0*/  IMAD.WIDE.U32 R28, R5, R9, R28 ;  /* 0x00000009051c7225 */ /* 0x000fe200078e001c */
[----:B------:R-:W-:Y:S02]  /*fbf0*/  LOP3.LUT R18, R38, R31, RZ, 0x3c, !PT ;  /* 0x0000001f26127212 */ /* 0x000fe400078e3cff */
[----:B------:R-:W-:Y:S01]  /*fc00*/  LOP3.LUT R22, R53, R22, RZ, 0x3c, !PT ;  /* 0x0000001635167212 */ /* 0x000fe200078e3cff */
[----:B------:R-:W-:Y:S01]  /*fc10*/  IMAD R45, R45, R9, R29 ;  /* 0x000000092d2d7224 */ /* 0x000fe200078e021d */
[----:B------:R-:W-:Y:S01]  /*fc20*/  SHF.L.W.U32.HI R17, R18, 0x8, R21 ;  /* 0x0000000812117819 */ /* 0x000fe20000010e15 */
[----:B------:R-:W-:Y:S01]  /*fc30*/  IMAD.SHL.U32 R5, R4, 0x2, RZ ;  /* 0x0000000204057824 */ /* 0x000fe200078e00ff */
[----:B------:R-:W-:Y:S01]  /*fc40*/  SHF.L.W.U32.HI R21, R21, 0x8, R18 ;  /* 0x0000000815157819 */ /* 0x000fe20000010e12 */
[----:B------:R-:W-:Y:S01]  /*fc50*/  IMAD R47, R47, R49, R25 ;  /* 0x000000312f2f7224 */ /* 0x000fe200078e0219 */
[----:B------:R-:W-:Y:S01]  /*fc60*/  SHF.L.W.U32.HI R25, R22, 0x8, R27 ;  /* 0x0000000816197819 */ /* 0x000fe20000010e1b */
[----:B------:R-:W-:Y:S01]  /*fc70*/  IMAD.SHL.U32 R7, R6, 0x2, RZ ;  /* 0x0000000206077824 */ /* 0x000fe200078e00ff */
[----:B------:R-:W-:Y:S01]  /*fc80*/  IADD3 R18, P1, PT, R21, R4, RZ ;  /* 0x0000000415127210 */ /* 0x000fe20007f3e0ff */
[----:B------:R-:W-:Y:S01]  /*fc90*/  IMAD.SHL.U32 R9, R10, 0x2, RZ ;  /* 0x000000020a097824 */ /* 0x000fe200078e00ff */
[----:B------:R-:W-:-:S02]  /*fca0*/  SHF.L.W.U32.HI R29, R27, 0x8, R22 ;  /* 0x000000081b1d7819 */ /* 0x000fc40000010e16 */
[----:B------:R-:W-:Y:S01]  /*fcb0*/  LOP3.LUT R23, R28, R23, RZ, 0x3c, !PT ;  /* 0x000000171c177212 */ /* 0x000fe200078e3cff */
[----:B------:R-:W-:Y:S01]  /*fcc0*/  IMAD.X R19, R17, 0x1, R36, P1 ;  /* 0x0000000111137824 */ /* 0x000fe200008e0624 */
[----:B------:R-:W-:Y:S02]  /*fcd0*/  LOP3.LUT R22, R45, R15, RZ, 0x3c, !PT ;  /* 0x0000000f2d167212 */ /* 0x000fe400078e3cff */
[----:B------:R-:W-:Y:S02]  /*fce0*/  LOP3.LUT R5, R5, 0xfffffffe, RZ, 0xc0, !PT ;  /* 0xfffffffe05057812 */ /* 0x000fe400078ec0ff */
[----:B------:R-:W-:Y:S02]  /*fcf0*/  LOP3.LUT R33, R24, R41, RZ, 0x3c, !PT ;  /* 0x0000002918217212 */ /* 0x000fe400078e3cff */
[----:B------:R-:W-:Y:S01]  /*fd00*/  LOP3.LUT R30, R47, R30, RZ, 0x3c, !PT ;  /* 0x0000001e2f1e7212 */ /* 0x000fe200078e3cff */
[----:B------:R-:W-:Y:S01]  /*fd10*/  IMAD.WIDE.U32 R18, R21, R5, R18 ;  /* 0x0000000515127225 */ /* 0x000fe200078e0012 */
[----:B------:R-:W-:-:S02]  /*fd20*/  SHF.L.W.U32.HI R41, R23, 0x8, R22 ;  /* 0x0000000817297819 */ /* 0x000fc40000010e16 */
[----:B------:R-:W-:Y:S01]  /*fd30*/  SHF.L.W.U32.HI R32, R30, 0x8, R33 ;  /* 0x000000081e207819 */ /* 0x000fe20000010e21 */
[----:B------:R-:W-:Y:S01]  /*fd40*/  IMAD.SHL.U32 R5, R8, 0x2, RZ ;  /* 0x0000000208057824 */ /* 0x000fe200078e00ff */
[----:B------:R-:W-:Y:S02]  /*fd50*/  SHF.L.W.U32.HI R33, R33, 0x8, R30 ;  /* 0x0000000821217819 */ /* 0x000fe40000010e1e */
[----:B------:R-:W-:Y:S02]  /*fd60*/  SHF.L.W.U32.HI R34, R22, 0x8, R23 ;  /* 0x0000000816227819 */ /* 0x000fe40000010e17 */
[----:B------:R-:W-:Y:S02]  /*fd70*/  IADD3 R30, P3, PT, R41, R8, RZ ;  /* 0x00000008291e7210 */ /* 0x000fe40007f7e0ff */
[----:B------:R-:W-:Y:S02]  /*fd80*/  IADD3 R26, P2, PT, R33, R6, RZ ;  /* 0x00000006211a7210 */ /* 0x000fe40007f5e0ff */
[----:B------:R-:W-:Y:S01]  /*fd90*/  LOP3.LUT R5, R5, 0xfffffffe, RZ, 0xc0, !PT ;  /* 0xfffffffe05057812 */ /* 0x000fe200078ec0ff */
[----:B------:R-:W-:Y:S01]  /*fda0*/  IMAD.X R31, R34, 0x1, R11, P3 ;  /* 0x00000001221f7824 */ /* 0x000fe200018e060b */
[----:B------:R-:W-:Y:S01]  /*fdb0*/  IADD3 R22, P1, PT, R29, R10, RZ ;  /* 0x0000000a1d167210 */ /* 0x000fe20007f3e0ff */
[----:B------:R-:W-:Y:S01]  /*fdc0*/  IMAD.X R27, R32, 0x1, R51, P2 ;  /* 0x00000001201b7824 */ /* 0x000fe200010e0633 */
[----:B------:R-:W-:Y:S01]  /*fdd0*/  LOP3.LUT R7, R7, 0xfffffffe, RZ, 0xc0, !PT ;  /* 0xfffffffe07077812 */ /* 0x000fe200078ec0ff */
[----:B------:R-:W-:Y:S01]  /*fde0*/  IMAD.WIDE.U32 R30, R41, R5, R30 ;  /* 0x00000005291e7225 */ /* 0x000fe200078e001e */
[----:B------:R-:W-:-:S02]  /*fdf0*/  SHF.L.U64.HI R5, R4, 0x1, R36 ;  /* 0x0000000104057819 */ /* 0x000fc40000010224 */
[----:B------:R-:W-:Y:S01]  /*fe00*/  SHF.L.U64.HI R15, R6, 0x1, R51 ;  /* 0x00000001060f7819 */ /* 0x000fe20000010233 */
[----:B------:R-:W-:Y:S01]  /*fe10*/  IMAD.X R23, R25, 0x1, R57, P1 ;  /* 0x0000000119177824 */ /* 0x000fe200008e0639 */
[----:B------:R-:W-:Y:S01]  /*fe20*/  LOP3.LUT R9, R9, 0xfffffffe, RZ, 0xc0, !PT ;  /* 0xfffffffe09097812 */ /* 0x000fe200078ec0ff */
[----:B------:R-:W-:Y:S01]  /*fe30*/  IMAD.WIDE.U32 R26, R33, R7, R26 ;  /* 0x00000007211a7225 */ /* 0x000fe200078e001a */
[----:B------:R-:W-:Y:S02]  /*fe40*/  SHF.L.U64.HI R7, R10, 0x1, R57 ;  /* 0x000000010a077819 */ /* 0x000fe40000010239 */
[----:B------:R-:W-:Y:S01]  /*fe50*/  LOP3.LUT R5, R5, 0x1, RZ, 0xc0, !PT ;  /* 0x0000000105057812 */ /* 0x000fe200078ec0ff */
[----:B------:R-:W-:Y:S01]  /*fe60*/  IMAD.WIDE.U32 R22, R29, R9, R22 ;  /* 0x000000091d167225 */ /* 0x000fe200078e0016 */
[----:B------:R-:W-:Y:S02]  /*fe70*/  LOP3.LUT R15, R15, 0x1, RZ, 0xc0, !PT ;  /* 0x000000010f0f7812 */ /* 0x000fe400078ec0ff */
[----:B------:R-:W-:Y:S01]  /*fe80*/  SHF.L.U64.HI R9, R8, 0x1, R11 ;  /* 0x0000000108097819 */ /* 0x000fe2000001020b */
[----:B------:R-:W-:Y:S01]  /*fe90*/  IMAD R5, R21, R5, R19 ;  /* 0x0000000515057224 */ /* 0x000fe200078e0213 */
[----:B------:R-:W-:Y:S01]  /*fea0*/  LOP3.LUT R7, R7, 0x1, RZ, 0xc0, !PT ;  /* 0x0000000107077812 */ /* 0x000fe200078ec0ff */
[----:B------:R-:W-:Y:S01]  /*feb0*/  IMAD R15, R33, R15, R27 ;  /* 0x0000000f210f7224 */ /* 0x000fe200078e021b */
[----:B------:R-:W-:-:S02]  /*fec0*/  LOP3.LUT R9, R9, 0x1, RZ, 0xc0, !PT ;  /* 0x0000000109097812 */ /* 0x000fc400078ec0ff */
[----:B------:R-:W-:Y:S01]  /*fed0*/  LOP3.LUT R39, R18, R36, R39, 0x96, !PT ;  /* 0x0000002412277212 */ /* 0x000fe200078e9627 */
[----:B------:R-:W-:Y:S01]  /*fee0*/  IMAD R7, R29, R7, R23 ;  /* 0x000000071d077224 */ /* 0x000fe200078e0217 */
[----:B------:R-:W-:Y:S01]  /*fef0*/  LOP3.LUT R36, R5, R4, R43, 0x96, !PT ;  /* 0x0000000405247212 */ /* 0x000fe200078e962b */
[----:B------:R-:W-:Y:S01]  /*ff00*/  IMAD.MOV.U32 R4, RZ, RZ, R18 ;  /* 0x000000ffff047224 */ /* 0x000fe200078e0012 */
[----:B------:R-:W-:Y:S01]  /*ff10*/  LOP3.LUT R27, R15, R6, R3, 0x96, !PT ;  /* 0x000000060f1b7212 */ /* 0x000fe200078e9603 */
[----:B------:R-:W-:Y:S01]  /*ff20*/  IMAD.MOV.U32 R6, RZ, RZ, R22 ;  /* 0x000000ffff067224 */ /* 0x000fe200078e0016 */
[----:B------:R-:W-:Y:S01]  /*ff30*/  LOP3.LUT R14, R22, R57, R14, 0x96, !PT ;  /* 0x00000039160e7212 */ /* 0x000fe200078e960e */
[----:B------:R-:W-:Y:S01]  /*ff40*/  IMAD R9, R41, R9, R31 ;  /* 0x0000000929097224 */ /* 0x000fe200078e021f */
[----:B------:R-:W-:Y:S01]  /*ff50*/  LOP3.LUT R31, R30, R11, R35, 0x96, !PT ;  /* 0x0000000b1e1f7212 */ /* 0x000fe200078e9623 */
[----:B------:R-:W-:Y:S01]  /*ff60*/  IMAD.SHL.U32 R22, R24, 0x2, RZ ;  /* 0x0000000218167824 */ /* 0x000fe200078e00ff */
[----:B------:R-:W-:Y:S01]  /*ff70*/  LOP3.LUT R11, R7, R10, R13, 0x96, !PT ;  /* 0x0000000a070b7212 */ /* 0x000fe200078e960d */
[----:B------:R0:W-:Y:S01]  /*ff80*/  STL.128 [R0+-0x40], R4 ;  /* 0xffffc00400007387 */ /* 0x0001e20000100c00 */
[----:B------:R-:W-:-:S02]  /*ff90*/  LOP3.LUT R12, R26, R51, R12, 0x96, !PT ;  /* 0x000000331a0c7212 */ /* 0x000fc400078e960c */
[----:B------:R-:W-:Y:S02]  /*ffa0*/  LOP3.LUT R8, R9, R8, R37, 0x96, !PT ;  /* 0x0000000809087212 */ /* 0x000fe400078e9625 */
[----:B------:R-:W-:Y:S02]  /*ffb0*/  SHF.L.W.U32.HI R23, R14, 0x10, R11 ;  /* 0x000000100e177819 */ /* 0x000fe40000010e0b */
[----:B------:R-:W-:Y:S02]  /*ffc0*/  SHF.L.W.U32.HI R19, R39, 0x10, R36 ;  /* 0x0000001027137819 */ /* 0x000fe40000010e24 */
[----:B------:R-:W-:Y:S02]  /*ffd0*/  SHF.L.W.U32.HI R18, R8, 0x10, R31 ;  /* 0x0000001008127819 */ /* 0x000fe40000010e1f */
[----:B------:R-:W-:Y:S02]  /*ffe0*/  SHF.L.W.U32.HI R31, R31, 0x10, R8 ;  /* 0x000000101f1f7819 */ /* 0x000fe40000010e08 */
[----:B------:R-:W-:Y:S01]  /*fff0*/  SHF.L.W.U32.HI R3, R36, 0x10, R39 ;  /* 0x0000001024037819 */ /* 0x000fe20000010e27 */
[C---:B------:R-:W-:Y:S01]  /*10000*/  IMAD.SHL.U32 R36, R16.reuse, 0x2, RZ ;  /* 0x0000000210247824 */ /* 0x040fe200078e00ff */
[----:B------:R-:W-:Y:S01]  /*10010*/  SHF.L.U64.HI R37, R16, 0x1, R38 ;  /* 0x0000000110257819 */ /* 0x000fe20000010226 */
[----:B0-----:R-:W-:Y:S01]  /*10020*/  IMAD.MOV.U32 R7, RZ, RZ, R9 ;  /* 0x000000ffff077224 */ /* 0x001fe200078e0009 */
[----:B------:R-:W-:Y:S01]  /*10030*/  SHF.L.W.U32.HI R9, R11, 0x10, R14 ;  /* 0x000000100b097819 */ /* 0x000fe20000010e0e */
[----:B------:R-:W-:Y:S01]  /*10040*/  IMAD.MOV.U32 R4, RZ, RZ, R26 ;  /* 0x000000ffff047224 */ /* 0x000fe200078e001a */
[----:B------:R-:W-:Y:S01]  /*10050*/  SHF.L.W.U32.HI R11, R27, 0x10, R12 ;  /* 0x000000101b0b7819 */ /* 0x000fe20000010e0c */
[----:B------:R-:W-:Y:S01]  /*10060*/  IMAD.MOV.U32 R5, RZ, RZ, R15 ;  /* 0x000000ffff057224 */ /* 0x000fe200078e000f */
[----:B------:R-:W-:Y:S01]  /*10070*/  SHF.L.W.U32.HI R27, R12, 0x10, R27 ;  /* 0x000000100c1b7819 */ /* 0x000fe20000010e1b */
[----:B------:R-:W-:Y:S01]  /*10080*/  IMAD.MOV.U32 R6, RZ, RZ, R30 ;  /* 0x000000ffff067224 */ /* 0x000fe200078e001e */
[----:B------:R-:W-:Y:S01]  /*10090*/  IADD3 R10, P4, PT, R31, R28, RZ ;  /* 0x0000001c1f0a7210 */ /* 0x000fe20007f9e0ff */
[----:B------:R-:W-:Y:S01]  /*100a0*/  IMAD.MOV.U32 R12, RZ, RZ, R23 ;  /* 0x000000ffff0c7224 */ /* 0x000fe200078e0017 */
[----:B------:R-:W-:Y:S01]  /*100b0*/  IADD3 R8, P3, PT, R27, R24, RZ ;  /* 0x000000181b087210 */ /* 0x000fe20007f7e0ff */
[----:B------:R-:W-:Y:S01]  /*100c0*/  IMAD.MOV.U32 R13, RZ, RZ, R9 ;  /* 0x000000ffff0d7224 */ /* 0x000fe200078e0009 */
[----:B------:R0:W-:Y:S01]  /*100d0*/  STL.128 [R0+-0x30], R4 ;  /* 0xffffd00400007387 */ /* 0x0001e20000100c00 */
[----:B------:R-:W-:Y:S01]  /*100e0*/  IMAD.MOV.U32 R14, RZ, RZ, R27 ;  /* 0x000000ffff0e7224 */ /* 0x000fe200078e001b */
[----:B------:R-:W-:Y:S01]  /*100f0*/  SHF.L.U64.HI R35, R20, 0x1, R53 ;  /* 0x0000000114237819 */ /* 0x000fe20000010235 */
[----:B------:R-:W-:Y:S01]  /*10100*/  IMAD.MOV.U32 R15, RZ, RZ, R11 ;  /* 0x000000ffff0f7224 */ /* 0x000fe200078e000b */
[----:B------:R-:W-:Y:S01]  /*10110*/  SHF.L.U64.HI R26, R24, 0x1, R47 ;  /* 0x00000001181a7819 */ /* 0x000fe2000001022f */
[----:B------:R-:W-:Y:S01]  /*10120*/  IMAD.SHL.U32 R30, R20, 0x2, RZ ;  /* 0x00000002141e7824 */ /* 0x000fe200078e00ff */
[----:B------:R-:W-:-:S02]  /*10130*/  LOP3.LUT R24, R36, 0xfffffffe, RZ, 0xc0, !PT ;  /* 0xfffffffe24187812 */ /* 0x000fc400078ec0ff */
[----:B------:R1:W-:Y:S01]  /*10140*/  STL.128 [R0+0x20], R12 ;  /* 0x0000200c00007387 */ /* 0x0003e20000100c00 */
[----:B0-----:R-:W-:Y:S01]  /*10150*/  IADD3 R4, P1, PT, R19, R16, RZ ;  /* 0x0000001013047210 */ /* 0x001fe20007f3e0ff */
[C---:B------:R-:W-:Y:S01]  /*10160*/  IMAD.SHL.U32 R16, R28.reuse, 0x2, RZ ;  /* 0x000000021c107824 */ /* 0x040fe200078e00ff */
[----:B------:R-:W-:Y:S02]  /*10170*/  IADD3 R6, P2, PT, R23, R20, RZ ;  /* 0x0000001417067210 */ /* 0x000fe40007f5e0ff */
[----:B------:R-:W-:Y:S01]  /*10180*/  SHF.L.U64.HI R20, R28, 0x1, R45 ;  /* 0x000000011c147819 */ /* 0x000fe2000001022d */
[----:B------:R-:W-:Y:S01]  /*10190*/  IMAD.X R5, R3, 0x1, R38, P1 ;  /* 0x0000000103057824 */ /* 0x000fe200008e0626 */
[----:B------:R-:W-:Y:S01]  /*101a0*/  ISETP.GE.U32.AND P1, PT, R2, 0x70, PT ;  /* 0x000000700200780c */ /* 0x000fe20003f26070 */
[----:B------:R-:W-:Y:S02]  /*101b0*/  IMAD.X R7, R9, 0x1, R53, P2 ;  /* 0x0000000109077824 */ /* 0x000fe400010e0635 */
[----:B-1----:R-:W-:Y:S01]  /*101c0*/  IMAD.MOV.U32 R15, RZ, RZ, R3 ;  /* 0x000000ffff0f7224 */ /* 0x002fe200078e0003 */
[----:B------:R-:W-:Y:S01]  /*101d0*/  LOP3.LUT R3, R16, 0xfffffffe, RZ, 0xc0, !PT ;  /* 0xfffffffe10037812 */ /* 0x000fe200078ec0ff */
[----:B------:R-:W-:-:S02]  /*101e0*/  IMAD.MOV.U32 R12, RZ, RZ, R31 ;  /* 0x000000ffff0c7224 */ /* 0x000fc400078e001f */
[----:B------:R-:W-:Y:S02]  /*101f0*/  IMAD.MOV.U32 R13, RZ, RZ, R18 ;  /* 0x000000ffff0d7224 */ /* 0x000fe400078e0012 */
[----:B------:R-:W-:Y:S02]  /*10200*/  IMAD.MOV.U32 R14, RZ, RZ, R19 ;  /* 0x000000ffff0e7224 */ /* 0x000fe400078e0013 */
[----:B------:R-:W-:Y:S02]  /*10210*/  IMAD.X R9, R11, 0x1, R47, P3 ;  /* 0x000000010b097824 */ /* 0x000fe400018e062f */
[----:B------:R-:W-:Y:S01]  /*10220*/  IMAD.X R11, R18, 0x1, R45, P4 ;  /* 0x00000001120b7824 */ /* 0x000fe200020e062d */
[----:B------:R0:W-:Y:S01]  /*10230*/  STL.128 [R0+0x30], R12 ;  /* 0x0000300c00007387 */ /* 0x0001e20000100c00 */
[----:B------:R-:W-:Y:S01]  /*10240*/  LOP3.LUT R18, R22, 0xfffffffe, RZ, 0xc0, !PT ;  /* 0xfffffffe16127812 */ /* 0x000fe200078ec0ff */
[----:B------:R-:W-:-:S04]  /*10250*/  IMAD.WIDE.U32 R4, R19, R24, R4 ;  /* 0x0000001813047225 */ /* 0x000fc800078e0004 */
[----:B------:R-:W-:Y:S01]  /*10260*/  IMAD.WIDE.U32 R10, R31, R3, R10 ;  /* 0x000000031f0a7225 */ /* 0x000fe200078e000a */
[----:B------:R-:W-:-:S03]  /*10270*/  LOP3.LUT R3, R20, 0x1, RZ, 0xc0, !PT ;  /* 0x0000000114037812 */ /* 0x000fc600078ec0ff */
[----:B------:R-:W-:-:S04]  /*10280*/  IMAD.WIDE.U32 R8, R27, R18, R8 ;  /* 0x000000121b087225 */ /* 0x000fc800078e0008 */
[----:B------:R-:W-:Y:S01]  /*10290*/  IMAD R11, R31, R3, R11 ;  /* 0x000000031f0b7224 */ /* 0x000fe200078e020b */
[----:B------:R-:W-:Y:S01]  /*102a0*/  LOP3.LUT R33, R8, R33, RZ, 0x3c, !PT ;  /* 0x0000002108217212 */ /* 0x000fe200078e3cff */
[----:B------:R-:W-:Y:S01]  /*102b0*/  VIADD R2, R2, 0x10 ;  /* 0x0000001002027836 */ /* 0x000fe20000000000 */
[----:B0-----:R-:W-:Y:S02]  /*102c0*/  LOP3.LUT R13, R30, 0xfffffffe, RZ, 0xc0, !PT ;  /* 0xfffffffe1e0d7812 */ /* 0x001fe400078ec0ff */
[----:B------:R-:W-:Y:S02]  /*102d0*/  LOP3.LUT R15, R37, 0x1, RZ, 0xc0, !PT ;  /* 0x00000001250f7812 */ /* 0x000fe400078ec0ff */
[----:B------:R-:W-:Y:S01]  /*102e0*/  LOP3.LUT R12, R26, 0x1, RZ, 0xc0, !PT ;  /* 0x000000011a0c7812 */ /* 0x000fe200078ec0ff */
[----:B------:R-:W-:Y:S01]  /*102f0*/  IMAD.WIDE.U32 R6, R23, R13, R6 ;  /* 0x0000000d17067225 */ /* 0x000fe200078e0006 */
[----:B------:R-:W-:-:S03]  /*10300*/  LOP3.LUT R14, R35, 0x1, RZ, 0xc0, !PT ;  /* 0x00000001230e7812 */ /* 0x000fc600078ec0ff */
[----:B------:R-:W-:Y:S01]  /*10310*/  IMAD R5, R19, R15, R5 ;  /* 0x0000000f13057224 */ /* 0x000fe200078e0205 */
[----:B------:R-:W-:Y:S01]  /*10320*/  LOP3.LUT R15, R11, R34, RZ, 0x3c, !PT ;  /* 0x000000220b0f7212 */ /* 0x000fe200078e3cff */
[----:B------:R-:W-:Y:S01]  /*10330*/  IMAD R9, R27, R12, R9 ;  /* 0x0000000c1b097224 */ /* 0x000fe200078e0209 */
[----:B------:R-:W-:Y:S01]  /*10340*/  LOP3.LUT R12, R4, R21, RZ, 0x3c, !PT ;  /* 0x00000015040c7212 */ /* 0x000fe200078e3cff */
[----:B------:R-:W-:Y:S01]  /*10350*/  IMAD R7, R23, R14, R7 ;  /* 0x0000000e17077224 */ /* 0x000fe200078e0207 */
[----:B------:R-:W-:Y:S02]  /*10360*/  LOP3.LUT R14, R10, R41, RZ, 0x3c, !PT ;  /* 0x000000290a0e7212 */ /* 0x000fe400078e3cff */
[----:B------:R-:W-:Y:S01]  /*10370*/  LOP3.LUT R17, R5, R17, RZ, 0x3c, !PT ;  /* 0x0000001105117212 */ /* 0x000fe200078e3cff */
[----:B------:R0:W-:Y:S01]  /*10380*/  STL.128 [R0], R8 ;  /* 0x0000000800007387 */ /* 0x0001e20000100c00 */
[----:B------:R-:W-:Y:S02]  /*10390*/  SHF.L.W.U32.HI R13, R14, 0x1, R15 ;  /* 0x000000010e0d7819 */ /* 0x000fe40000010e0f */
[----:B------:R-:W-:Y:S01]  /*103a0*/  SHF.L.W.U32.HI R3, R12, 0x1, R17 ;  /* 0x000000010c037819 */ /* 0x000fe20000010e11 */
[----:B------:R1:W-:Y:S01]  /*103b0*/  STL.128 [R0+0x10], R4 ;  /* 0x0000100400007387 */ /* 0x0003e20000100c00 */
[----:B------:R-:W-:-:S02]  /*103c0*/  SHF.L.W.U32.HI R12, R17, 0x1, R12 ;  /* 0x00000001110c7819 */ /* 0x000fc40000010e0c */
[----:B------:R-:W-:Y:S02]  /*103d0*/  SHF.L.W.U32.HI R14, R15, 0x1, R14 ;  /* 0x000000010f0e7819 */ /* 0x000fe40000010e0e */
[----:B------:R-:W-:Y:S02]  /*103e0*/  LOP3.LUT R32, R9, R32, RZ, 0x3c, !PT ;  /* 0x0000002009207212 */ /* 0x000fe400078e3cff */
[----:B------:R-:W-:Y:S02]  /*103f0*/  LOP3.LUT R29, R6, R29, RZ, 0x3c, !PT ;  /* 0x0000001d061d7212 */ /* 0x000fe400078e3cff */
[----:B------:R-:W-:Y:S02]  /*10400*/  LOP3.LUT R16, R7, R25, RZ, 0x3c, !PT ;  /* 0x0000001907107212 */ /* 0x000fe400078e3cff */
[----:B0-----:R-:W-:Y:S02]  /*10410*/  SHF.L.W.U32.HI R10, R33, 0x1, R32 ;  /* 0x00000001210a7819 */ /* 0x001fe40000010e20 */
[----:B------:R-:W-:Y:S01]  /*10420*/  SHF.L.W.U32.HI R8, R29, 0x1, R16 ;  /* 0x000000011d087819 */ /* 0x000fe20000010e10 */
[----:B-1----:R-:W-:Y:S01]  /*10430*/  IMAD.MOV.U32 R6, RZ, RZ, R12 ;  /* 0x000000ffff067224 */ /* 0x002fe200078e000c */
[----:B------:R-:W-:Y:S01]  /*10440*/  SHF.L.W.U32.HI R9, R16, 0x1, R29 ;  /* 0x0000000110097819 */ /* 0x000fe20000010e1d */
[----:B------:R-:W-:Y:S01]  /*10450*/  IMAD.MOV.U32 R7, RZ, RZ, R3 ;  /* 0x000000ffff077224 */ /* 0x000fe200078e0003 */
[----:B------:R-:W-:Y:S01]  /*10460*/  SHF.L.W.U32.HI R11, R32, 0x1, R33 ;  /* 0x00000001200b7819 */ /* 0x000fe20000010e21 */
[----:B------:R-:W-:-:S02]  /*10470*/  IMAD.MOV.U32 R4, RZ, RZ, R14 ;  /* 0x000000ffff047224 */ /* 0x000fc400078e000e */
[----:B------:R-:W-:-:S05]  /*10480*/  IMAD.MOV.U32 R5, RZ, RZ, R13 ;  /* 0x000000ffff057224 */ /* 0x000fca00078e000d */
[----:B------:R0:W-:Y:S02]  /*10490*/  STL.128 [R0+-0x20], R4 ;  /* 0xffffe00400007387 */ /* 0x0001e40000100c00 */
[----:B0-----:R-:W-:Y:S02]  /*104a0*/  IMAD.MOV.U32 R4, RZ, RZ, R9 ;  /* 0x000000ffff047224 */ /* 0x001fe400078e0009 */
[----:B------:R-:W-:Y:S02]  /*104b0*/  IMAD.MOV.U32 R5, RZ, RZ, R8 ;  /* 0x000000ffff057224 */ /* 0x000fe400078e0008 */
[----:B------:R-:W-:Y:S02]  /*104c0*/  IMAD.MOV.U32 R6, RZ, RZ, R11 ;  /* 0x000000ffff067224 */ /* 0x000fe400078e000b */
[----:B------:R-:W-:-:S05]  /*104d0*/  IMAD.MOV.U32 R7, RZ, RZ, R10 ;  /* 0x000000ffff077224 */ /* 0x000fca00078e000a */
[----:B------:R0:W-:Y:S02]  /*104e0*/  STL.128 [R0+-0x10], R4 ;  /* 0xfffff00400007387 */ /* 0x0001e40000100c00 */
[----:B0-----:R-:W-:Y:S01]  /*104f0*/  VIADD R0, R0, 0x80 ;  /* 0x0000008000007836 */ /* 0x001fe20000000000 */
[----:B------:R-:W-:Y:S06]  /*10500*/  @!P1 BRA `(.L_x_45) ;  /* 0xffffffe400989947 */ /* 0x000fec000383ffff */
[----:B------:R-:W-:Y:S05]  /*10510*/  BSYNC.RECONVERGENT B3 ;  /* 0x0000000000037941 */ /* 0x000fea0003800200 */
.L_x_44:
[----:B------:R-:W-:Y:S01]  /*10520*/  BSSY.RECONVERGENT B3, `(.L_x_46) ;  /* 0x000019b000037945 */ /* 0x000fe20003800200 */
[----:B------:R-:W-:-:S07]  /*10530*/  IMAD.MOV.U32 R0, RZ, RZ, RZ ;  /* 0x000000ffff007224 */ /* 0x000fce00078e00ff */
.L_x_47:
[----:B0-----:R-:W-:-:S05]  /*10540*/  IMAD R2, R0, 0x8, R1 ;  /* 0x0000000800027824 */ /* 0x001fca00078e0201 */
[----:B------:R-:W2:Y:S04]  /*10550*/  LDL.128 R20, [R2] ;  /* 0x0000000002147983 */ /* 0x000ea80000100c00 */
[----:B------:R-:W3:Y:S04]  /*10560*/  LDL.128 R28, [R2+0x100] ;  /* 0x00010000021c7983 */ /* 0x000ee80000100c00 */
[----:B------:R-:W4:Y:S04]  /*10570*/  LDL.128 R12, [R2+0x300] ;  /* 0x00030000020c7983 */ /* 0x000f280000100c00 */
[----:B------:R-:W5:Y:S04]  /*10580*/  LDL.128 R32, [R2+0x200] ;  /* 0x0002000002207983 */ /* 0x000f680000100c00 */
[----:B------:R-:W5:Y:S04]  /*10590*/  LDL.128 R24, [R2+0x80] ;  /* 0x0000800002187983 */ /* 0x000f680000100c00 */
[----:B------:R-:W5:Y:S04]  /*105a0*/  LDL.128 R8, [R2+0x180] ;  /* 0x0001800002087983 */ /* 0x000f680000100c00 */
[----:B------:R-:W5:Y:S04]  /*105b0*/  LDL.128 R4, [R2+0x380] ;  /* 0x0003800002047983 */ /* 0x000f680000100c00 */
[----:B------:R-:W5:Y:S01]  /*105c0*/  LDL.128 R16, [R2+0x280] ;  /* 0x0002800002107983 */ /* 0x000f620000100c00 */
[----:B------:R-:W-:-:S02]  /*105d0*/  VIADD R0, R0, 0x2 ;  /* 0x0000000200007836 */ /* 0x000fc40000000000 */
[C---:B--2---:R-:W-:Y:S01]  /*105e0*/  IMAD.SHL.U32 R39, R20.reuse, 0x2, RZ ;  /* 0x0000000214277824 */ /* 0x044fe200078e00ff */
[----:B------:R-:W-:Y:S01]  /*105f0*/  SHF.L.U64.HI R45, R20, 0x1, R21 ;  /* 0x00000001142d7819 */ /* 0x000fe20000010215 */
[C---:B------:R-:W-:Y:S01]  /*10600*/  IMAD.SHL.U32 R3, R22.reuse, 0x2, RZ ;  /* 0x0000000216037824 */ /* 0x040fe200078e00ff */
[----:B------:R-:W-:Y:S02]  /*10610*/  SHF.L.U64.HI R43, R22, 0x1, R23 ;  /* 0x00000001162b7819 */ /* 0x000fe40000010217 */
[----:B---3--:R-:W-:Y:S02]  /*10620*/  IADD3 R36, P1, PT, R20, R28, RZ ;  /* 0x0000001c14247210 */ /* 0x008fe40007f3e0ff */
[----:B------:R-:W-:Y:S02]  /*10630*/  LOP3.LUT R45, R45, 0x1, RZ, 0xc0, !PT ;  /* 0x000000012d2d7812 */ /* 0x000fe400078ec0ff */
[----:B------:R-:W-:Y:S01]  /*10640*/  LOP3.LUT R3, R3, 0xfffffffe, RZ, 0xc0, !PT ;  /* 0xfffffffe03037812 */ /* 0x000fe200078ec0ff */
[----:B------:R-:W-:Y:S01]  /*10650*/  IMAD.X R37, R21, 0x1, R29, P1 ;  /* 0x0000000115257824 */ /* 0x000fe200008e061d */
[----:B------:R-:W-:-:S02]  /*10660*/  LOP3.LUT R21, R39, 0xfffffffe, RZ, 0xc0, !PT ;  /* 0xfffffffe27157812 */ /* 0x000fc400078ec0ff */
        /* <DEDUP_REMOVED lines=123> */
[----:B------:R-:W-:Y:S01]  /*10e20*/  SHF.L.U64.HI R47, R24, 0x1, R43 ;  /* 0x00000001182f7819 */ /* 0x000fe2000001022b */
[----:B------:R-:W-:Y:S01]  /*10e30*/  IMAD.WIDE.U32 R8, R21, R11, R8 ;  /* 0x0000000b15087225 */ /* 0x000fe200078e0008 */
[----:B------:R-:W-:Y:S02]  /*10e40*/  IADD3 R10, P1, PT, R41, R28, RZ ;  /* 0x0000001c290a7210 */ /* 0x000fe40007f3e0ff */
[----:B------:R-:W-:Y:S02]  /*10e50*/  LOP3.LUT R65, R65, 0x1, RZ, 0xc0, !PT ;  /* 0x0000000141417812 */ /* 0x000fe400078ec0ff */
[----:B------:R-:W-:Y:S01]  /*10e60*/  LOP3.LUT R47, R47, 0x1, RZ, 0xc0, !PT ;  /* 0x000000012f2f7812 */ /* 0x000fe200078ec0ff */
[----:B------:R-:W-:Y:S01]  /*10e70*/  IMAD.X R11, R29, 0x1, R25, P1 ;  /* 0x000000011d0b7824 */ /* 0x000fe200008e0619 */
[----:B------:R-:W-:Y:S01]  /*10e80*/  LOP3.LUT R15, R15, 0xfffffffe, RZ, 0xc0, !PT ;  /* 0xfffffffe0f0f7812 */ /* 0x000fe200078ec0ff */
[----:B------:R-:W-:Y:S01]  /*10e90*/  IMAD R65, R13, R65, R19 ;  /* 0x000000410d417224 */ /* 0x000fe200078e0213 */
[----:B------:R-:W-:Y:S01]  /*10ea0*/  SHF.L.U64.HI R23, R28, 0x1, R25 ;  /* 0x000000011c177819 */ /* 0x000fe20000010219 */
[----:B------:R-:W-:Y:S01]  /*10eb0*/  IMAD R47, R21, R47, R9 ;  /* 0x0000002f152f7224 */ /* 0x000fe200078e0209 */
[----:B------:R-:W-:Y:S01]  /*10ec0*/  LOP3.LUT R40, R63, R40, RZ, 0x3c, !PT ;  /* 0x000000283f287212 */ /* 0x000fe200078e3cff */
[----:B------:R-:W-:Y:S01]  /*10ed0*/  IMAD.WIDE.U32 R10, R41, R15, R10 ;  /* 0x0000000f290a7225 */ /* 0x000fe200078e000a */
[----:B------:R-:W-:-:S02]  /*10ee0*/  LOP3.LUT R15, R23, 0x1, RZ, 0xc0, !PT ;  /* 0x00000001170f7812 */ /* 0x000fc400078ec0ff */
[----:B------:R-:W-:Y:S01]  /*10ef0*/  LOP3.LUT R32, R65, R37, RZ, 0x3c, !PT ;  /* 0x0000002541207212 */ /* 0x000fe200078e3cff */
[----:B------:R-:W-:Y:S01]  /*10f00*/  IMAD.SHL.U32 R9, R20, 0x2, RZ ;  /* 0x0000000214097824 */ /* 0x000fe200078e00ff */
[----:B------:R-:W-:Y:S01]  /*10f10*/  LOP3.LUT R37, R8, R5, R43, 0x96, !PT ;  /* 0x0000000508257212 */ /* 0x000fe200078e962b */
[----:B------:R-:W-:Y:S01]  /*10f20*/  IMAD R11, R41, R15, R11 ;  /* 0x0000000f290b7224 */ /* 0x000fe200078e020b */
[----:B------:R-:W-:Y:S01]  /*10f30*/  LOP3.LUT R4, R47, R4, R24, 0x96, !PT ;  /* 0x000000042f047212 */ /* 0x000fe200078e9618 */
[----:B------:R-:W-:Y:S01]  /*10f40*/  IMAD.SHL.U32 R5, R26, 0x2, RZ ;  /* 0x000000021a057824 */ /* 0x000fe200078e00ff */
[----:B------:R-:W-:Y:S02]  /*10f50*/  LOP3.LUT R23, R18, R39, RZ, 0x3c, !PT ;  /* 0x0000002712177212 */ /* 0x000fe400078e3cff */
[----:B------:R-:W-:Y:S02]  /*10f60*/  SHF.L.W.U32.HI R35, R4, 0x10, R37 ;  /* 0x0000001004237819 */ /* 0x000fe40000010e25 */
[----:B------:R-:W-:Y:S01]  /*10f70*/  SHF.L.W.U32.HI R37, R37, 0x10, R4 ;  /* 0x0000001025257819 */ /* 0x000fe20000010e04 */
[----:B------:R-:W-:Y:S01]  /*10f80*/  IMAD.SHL.U32 R4, R30, 0x2, RZ ;  /* 0x000000021e047824 */ /* 0x000fe200078e00ff */
[----:B------:R-:W-:-:S02]  /*10f90*/  LOP3.LUT R39, R10, R7, R25, 0x96, !PT ;  /* 0x000000070a277212 */ /* 0x000fc400078e9619 */
[----:B------:R-:W-:Y:S02]  /*10fa0*/  LOP3.LUT R6, R11, R6, R28, 0x96, !PT ;  /* 0x000000060b067212 */ /* 0x000fe400078e961c */
[----:B------:R-:W-:Y:S02]  /*10fb0*/  IADD3 R24, P1, PT, R37, R26, RZ ;  /* 0x0000001a25187210 */ /* 0x000fe40007f3e0ff */
[----:B------:R-:W-:Y:S02]  /*10fc0*/  SHF.L.W.U32.HI R31, R33, 0x1, R40 ;  /* 0x00000001211f7819 */ /* 0x000fe40000010e28 */
[----:B------:R-:W-:Y:S01]  /*10fd0*/  SHF.L.W.U32.HI R43, R39, 0x10, R6 ;  /* 0x00000010272b7819 */ /* 0x000fe20000010e06 */
[----:B------:R-:W-:Y:S01]  /*10fe0*/  IMAD.X R25, R35, 0x1, R27, P1 ;  /* 0x0000000123197824 */ /* 0x000fe200008e061b */
[----:B------:R-:W-:Y:S02]  /*10ff0*/  SHF.L.W.U32.HI R33, R40, 0x1, R33 ;  /* 0x0000000128217819 */ /* 0x000fe40000010e21 */
[----:B------:R-:W-:-:S02]  /*11000*/  SHF.L.U64.HI R40, R26, 0x1, R27 ;  /* 0x000000011a287819 */ /* 0x000fc4000001021b */
[----:B------:R-:W-:Y:S02]  /*11010*/  LOP3.LUT R5, R5, 0xfffffffe, RZ, 0xc0, !PT ;  /* 0xfffffffe05057812 */ /* 0x000fe400078ec0ff */
[----:B------:R-:W-:Y:S01]  /*11020*/  SHF.L.W.U32.HI R39, R6, 0x10, R39 ;  /* 0x0000001006277819 */ /* 0x000fe20000010e27 */
[----:B------:R-:W-:Y:S01]  /*11030*/  IMAD.SHL.U32 R6, R22, 0x2, RZ ;  /* 0x0000000216067824 */ /* 0x000fe200078e00ff */
[----:B------:R-:W-:Y:S01]  /*11040*/  IADD3 R26, P2, PT, R43, R30, RZ ;  /* 0x0000001e2b1a7210 */ /* 0x000fe20007f5e0ff */
[----:B------:R-:W-:Y:S01]  /*11050*/  IMAD.WIDE.U32 R24, R37, R5, R24 ;  /* 0x0000000525187225 */ /* 0x000fe200078e0018 */
[----:B------:R-:W-:Y:S02]  /*11060*/  LOP3.LUT R40, R40, 0x1, RZ, 0xc0, !PT ;  /* 0x0000000128287812 */ /* 0x000fe400078ec0ff */
[----:B------:R-:W-:Y:S01]  /*11070*/  LOP3.LUT R4, R4, 0xfffffffe, RZ, 0xc0, !PT ;  /* 0xfffffffe04047812 */ /* 0x000fe200078ec0ff */
[--C-:B------:R-:W-:Y:S01]  /*11080*/  IMAD.X R27, R39, 0x1, R45.reuse, P2 ;  /* 0x00000001271b7824 */ /* 0x100fe200010e062d */
[----:B------:R-:W-:Y:S01]  /*11090*/  SHF.L.U64.HI R38, R30, 0x1, R45 ;  /* 0x000000011e267819 */ /* 0x000fe2000001022d */
[----:B------:R-:W-:Y:S01]  /*110a0*/  IMAD R40, R37, R40, R25 ;  /* 0x0000002825287224 */ /* 0x000fe200078e0219 */
[----:B------:R-:W-:Y:S01]  /*110b0*/  LOP3.LUT R21, R24, R21, RZ, 0x3c, !PT ;  /* 0x0000001518157212 */ /* 0x000fe200078e3cff */
[----:B------:R-:W-:Y:S01]  /*110c0*/  IMAD.WIDE.U32 R26, R43, R4, R26 ;  /* 0x000000042b1a7225 */ /* 0x000fe200078e001a */
[----:B------:R-:W-:-:S02]  /*110d0*/  LOP3.LUT R38, R38, 0x1, RZ, 0xc0, !PT ;  /* 0x0000000126267812 */ /* 0x000fc400078ec0ff */
[----:B------:R-:W-:Y:S01]  /*110e0*/  IADD3 R4, P1, PT, R33, R22, RZ ;  /* 0x0000001621047210 */ /* 0x000fe20007f3e0ff */
[----:B------:R-:W-:Y:S01]  /*110f0*/  IMAD.SHL.U32 R59, R24, 0x2, RZ ;  /* 0x00000002183b7824 */ /* 0x000fe200078e00ff */
[----:B------:R-:W-:Y:S01]  /*11100*/  LOP3.LUT R30, R40, R17, RZ, 0x3c, !PT ;  /* 0x00000011281e7212 */ /* 0x000fe200078e3cff */
[----:B------:R-:W-:Y:S01]  /*11110*/  IMAD R38, R43, R38, R27 ;  /* 0x000000262b267224 */ /* 0x000fe200078e021b */
[----:B------:R-:W-:Y:S01]  /*11120*/  LOP3.LUT R6, R6, 0xfffffffe, RZ, 0xc0, !PT ;  /* 0xfffffffe06067812 */ /* 0x000fe200078ec0ff */
[----:B------:R-:W-:Y:S01]  /*11130*/  IMAD.X R5, R31, 0x1, R51, P1 ;  /* 0x000000011f057824 */ /* 0x000fe200008e0633 */
[----:B------:R-:W-:Y:S01]  /*11140*/  SHF.L.W.U32.HI R27, R30, 0x1, R21 ;  /* 0x000000011e1b7819 */ /* 0x000fe20000010e15 */
[----:B------:R-:W-:Y:S01]  /*11150*/  IMAD.SHL.U32 R17, R10, 0x2, RZ ;  /* 0x000000020a117824 */ /* 0x000fe200078e00ff */
[----:B------:R-:W-:Y:S01]  /*11160*/  SHF.L.U64.HI R36, R22, 0x1, R51 ;  /* 0x0000000116247819 */ /* 0x000fe20000010233 */
[----:B------:R-:W-:Y:S01]  /*11170*/  IMAD.WIDE.U32 R4, R33, R6, R4 ;  /* 0x0000000621047225 */ /* 0x000fe200078e0004 */
[----:B------:R-:W-:-:S02]  /*11180*/  LOP3.LUT R41, R26, R41, RZ, 0x3c, !PT ;  /* 0x000000291a297212 */ /* 0x000fc400078e3cff */
[----:B------:R-:W-:Y:S01]  /*11190*/  LOP3.LUT R28, R38, R29, RZ, 0x3c, !PT ;  /* 0x0000001d261c7212 */ /* 0x000fe200078e3cff */
[----:B------:R-:W-:Y:S01]  /*111a0*/  IMAD.SHL.U32 R53, R26, 0x2, RZ ;  /* 0x000000021a357824 */ /* 0x000fe200078e00ff */
[----:B------:R-:W-:Y:S02]  /*111b0*/  SHF.L.W.U32.HI R22, R21, 0x1, R30 ;  /* 0x0000000115167819 */ /* 0x000fe40000010e1e */
[----:B------:R-:W-:Y:S02]  /*111c0*/  IADD3 R6, P1, PT, R27, R20, RZ ;  /* 0x000000141b067210 */ /* 0x000fe40007f3e0ff */
[----:B------:R-:W-:Y:S02]  /*111d0*/  SHF.L.W.U32.HI R15, R23, 0x1, R32 ;  /* 0x00000001170f7819 */ /* 0x000fe40000010e20 */
[----:B------:R-:W-:Y:S01]  /*111e0*/  SHF.L.W.U32.HI R23, R32, 0x1, R23 ;  /* 0x0000000120177819 */ /* 0x000fe20000010e17 */
[----:B------:R-:W-:Y:S01]  /*111f0*/  IMAD.X R7, R22, 0x1, R49, P1 ;  /* 0x0000000116077824 */ /* 0x000fe200008e0631 */
[----:B------:R-:W-:-:S02]  /*11200*/  SHF.L.W.U32.HI R30, R41, 0x1, R28 ;  /* 0x00000001291e7819 */ /* 0x000fc40000010e1c */
[----:B------:R-:W-:Y:S02]  /*11210*/  SHF.L.W.U32.HI R41, R28, 0x1, R41 ;  /* 0x000000011c297819 */ /* 0x000fe40000010e29 */
[----:B------:R-:W-:Y:S02]  /*11220*/  SHF.L.U64.HI R19, R10, 0x1, R11 ;  /* 0x000000010a137819 */ /* 0x000fe4000001020b */
[----:B------:R-:W-:Y:S01]  /*11230*/  SHF.L.U64.HI R57, R20, 0x1, R49 ;  /* 0x0000000114397819 */ /* 0x000fe20000010231 */
[C---:B------:R-:W-:Y:S01]  /*11240*/  IMAD.SHL.U32 R20, R8.reuse, 0x2, RZ ;  /* 0x0000000208147824 */ /* 0x040fe200078e00ff */
[----:B------:R-:W-:Y:S02]  /*11250*/  IADD3 R10, P1, PT, R23, R10, RZ ;  /* 0x0000000a170a7210 */ /* 0x000fe40007f3e0ff */
[----:B------:R-:W-:Y:S02]  /*11260*/  SHF.L.U64.HI R51, R8, 0x1, R47 ;  /* 0x0000000108337819 */ /* 0x000fe4000001022f */
[----:B------:R-:W-:Y:S01]  /*11270*/  LOP3.LUT R9, R9, 0xfffffffe, RZ, 0xc0, !PT ;  /* 0xfffffffe09097812 */ /* 0x000fe200078ec0ff */
[----:B------:R-:W-:Y:S01]  /*11280*/  IMAD.X R11, R15, 0x1, R11, P1 ;  /* 0x000000010f0b7824 */ /* 0x000fe200008e060b */
[----:B------:R-:W-:-:S02]  /*11290*/  IADD3 R8, P2, PT, R41, R8, RZ ;  /* 0x0000000829087210 */ /* 0x000fc40007f5e0ff */
[----:B------:R-:W-:Y:S01]  /*112a0*/  LOP3.LUT R36, R36, 0x1, RZ, 0xc0, !PT ;  /* 0x0000000124247812 */ /* 0x000fe200078ec0ff */
[----:B------:R-:W-:Y:S01]  /*112b0*/  IMAD.WIDE.U32 R6, R27, R9, R6 ;  /* 0x000000091b067225 */ /* 0x000fe200078e0006 */
[----:B------:R-:W-:Y:S02]  /*112c0*/  LOP3.LUT R17, R17, 0xfffffffe, RZ, 0xc0, !PT ;  /* 0xfffffffe11117812 */ /* 0x000fe400078ec0ff */
[----:B------:R-:W-:Y:S01]  /*112d0*/  LOP3.LUT R20, R20, 0xfffffffe, RZ, 0xc0, !PT ;  /* 0xfffffffe14147812 */ /* 0x000fe200078ec0ff */
[----:B------:R-:W-:Y:S01]  /*112e0*/  IMAD.X R9, R30, 0x1, R47, P2 ;  /* 0x000000011e097824 */ /* 0x000fe200010e062f */
[----:B------:R-:W-:Y:S01]  /*112f0*/  LOP3.LUT R57, R57, 0x1, RZ, 0xc0, !PT ;  /* 0x0000000139397812 */ /* 0x000fe200078ec0ff */
[----:B------:R-:W-:Y:S01]  /*11300*/  IMAD R36, R33, R36, R5 ;  /* 0x0000002421247224 */ /* 0x000fe200078e0205 */
[----:B------:R-:W-:Y:S01]  /*11310*/  LOP3.LUT R5, R19, 0x1, RZ, 0xc0, !PT ;  /* 0x0000000113057812 */ /* 0x000fe200078ec0ff */
[----:B------:R-:W-:Y:S01]  /*11320*/  IMAD.WIDE.U32 R10, R23, R17, R10 ;  /* 0x00000011170a7225 */ /* 0x000fe200078e000a */
[----:B------:R-:W-:-:S02]  /*11330*/  LOP3.LUT R51, R51, 0x1, RZ, 0xc0, !PT ;  /* 0x0000000133337812 */ /* 0x000fc400078ec0ff */
[----:B------:R-:W-:Y:S01]  /*11340*/  LOP3.LUT R61, R36, R39, RZ, 0x3c, !PT ;  /* 0x00000027243d7212 */ /* 0x000fe200078e3cff */
[----:B------:R-:W-:Y:S01]  /*11350*/  IMAD.WIDE.U32 R8, R41, R20, R8 ;  /* 0x0000001429087225 */ /* 0x000fe200078e0008 */
[--C-:B------:R-:W-:Y:S02]  /*11360*/  SHF.L.U64.HI R34, R24, 0x1, R40.reuse ;  /* 0x0000000118227819 */ /* 0x100fe40000010228 */
[----:B------:R-:W-:Y:S01]  /*11370*/  IADD3 R24, P1, PT, R61, R24, RZ ;  /* 0x000000183d187210 */ /* 0x000fe20007f3e0ff */
[----:B------:R-:W-:Y:S01]  /*11380*/  IMAD R11, R23, R5, R11 ;  /* 0x00000005170b7224 */ /* 0x000fe200078e020b */
[----:B------:R-:W-:Y:S01]  /*11390*/  SHF.L.U64.HI R47, R18, 0x1, R65 ;  /* 0x00000001122f7819 */ /* 0x000fe20000010241 */
[----:B------:R-:W-:Y:S01]  /*113a0*/  IMAD R57, R27, R57, R7 ;  /* 0x000000391b397224 */ /* 0x000fe200078e0207 */
[----:B------:R-:W-:Y:S01]  /*113b0*/  LOP3.LUT R7, R4, R43, RZ, 0x3c, !PT ;  /* 0x0000002b04077212 */ /* 0x000fe200078e3cff */
[----:B------:R-:W-:Y:S01]  /*113c0*/  IMAD R51, R41, R51, R9 ;  /* 0x0000003329337224 */ /* 0x000fe200078e0209 */
[----:B------:R-:W-:Y:S01]  /*113d0*/  LOP3.LUT R9, R11, R35, RZ, 0x3c, !PT ;  /* 0x000000230b097212 */ /* 0x000fe200078e3cff */
[----:B------:R-:W-:Y:S01]  /*113e0*/  IMAD.SHL.U32 R17, R18, 0x2, RZ ;  /* 0x0000000212117824 */ /* 0x000fe200078e00ff */
[----:B------:R-:W-:Y:S01]  /*113f0*/  LOP3.LUT R55, R57, R14, RZ, 0x3c, !PT ;  /* 0x0000000e39377212 */ /* 0x000fe200078e3cff */
[----:B------:R-:W-:Y:S01]  /*11400*/  IMAD.X R25, R7, 0x1, R40, P1 ;  /* 0x0000000107197824 */ /* 0x000fe200008e0628 */
[----:B------:R-:W-:Y:S01]  /*11410*/  LOP3.LUT R49, R51, R12, RZ, 0x3c, !PT ;  /* 0x0000000c33317212 */ /* 0x000fe200078e3cff */
[----:B------:R-:W-:Y:S01]  /*11420*/  IMAD.SHL.U32 R5, R16, 0x2, RZ ;  /* 0x0000000210057824 */ /* 0x000fe200078e00ff */
[----:B------:R-:W-:-:S02]  /*11430*/  IADD3 R28, P4, PT, R9, R16, RZ ;  /* 0x00000010091c7210 */ /* 0x000fc40007f9e0ff */
[----:B------:R-:W-:Y:S02]  /*11440*/  LOP3.LUT R7, R10, R37, RZ, 0x3c, !PT ;  /* 0x000000250a077212 */ /* 0x000fe400078e3cff */
[----:B------:R-:W-:Y:S02]  /*11450*/  IADD3 R20, P2, PT, R55, R26, RZ ;  /* 0x0000001a37147210 */ /* 0x000fe40007f5e0ff */
[--C-:B------:R-:W-:Y:S01]  /*11460*/  SHF.L.U64.HI R45, R16, 0x1, R63.reuse ;  /* 0x00000001102d7819 */ /* 0x100fe2000001023f */
[----:B------:R-:W-:Y:S01]  /*11470*/  IMAD.X R29, R7, 0x1, R63, P4 ;  /* 0x00000001071d7824 */ /* 0x000fe200020e063f */
[----:B------:R-:W-:Y:S02]  /*11480*/  LOP3.LUT R19, R6, R13, RZ, 0x3c, !PT ;  /* 0x0000000d06137212 */ /* 0x000fe400078e3cff */
        /* <DEDUP_REMOVED lines=25> */
[----:B------:R-:W-:Y:S01]  /*11620*/  IMAD R45, R45, R9, R29 ;  /* 0x000000092d2d7224 */ /* 0x000fe200078e021d */
[----:B------:R-:W-:Y:S01]  /*11630*/  SHF.L.W.U32.HI R21, R21, 0x8, R18 ;  /* 0x0000000815157819 */ /* 0x000fe20000010e12 */
[----:B------:R-:W-:Y:S01]  /*11640*/  IMAD.SHL.U32 R5, R4, 0x2, RZ ;  /* 0x0000000204057824 */ /* 0x000fe200078e00ff */
        /* <DEDUP_REMOVED lines=8> */
[----:B------:R-:W-:Y:S02]  /*116d0*/  LOP3.LUT R23, R28, R23, RZ, 0x3c, !PT ;  /* 0x000000171c177212 */ /* 0x000fe400078e3cff */
[----:B------:R-:W-:Y:S02]  /*116e0*/  LOP3.LUT R22, R45, R15, RZ, 0x3c, !PT ;  /* 0x0000000f2d167212 */ /* 0x000fe400078e3cff */
[----:B------:R-:W-:Y:S02]  /*116f0*/  LOP3.LUT R5, R5, 0xfffffffe, RZ, 0xc0, !PT ;  /* 0xfffffffe05057812 */ /* 0x000fe400078ec0ff */
[----:B------:R-:W-:-:S02]  /*11700*/  SHF.L.W.U32.HI R32, R30, 0x8, R33 ;  /* 0x000000081e207819 */ /* 0x000fc40000010e21 */
[----:B------:R-:W-:Y:S01]  /*11710*/  SHF.L.W.U32.HI R33, R33, 0x8, R30 ;  /* 0x0000000821217819 */ /* 0x000fe20000010e1e */
[----:B------:R-:W-:Y:S01]  /*11720*/  IMAD.WIDE.U32 R18, R21, R5, R18 ;  /* 0x0000000515127225 */ /* 0x000fe200078e0012 */
[----:B------:R-:W-:Y:S02]  /*11730*/  SHF.L.W.U32.HI R41, R23, 0x8, R22 ;  /* 0x0000000817297819 */ /* 0x000fe40000010e16 */
[----:B------:R-:W-:Y:S01]  /*11740*/  SHF.L.W.U32.HI R34, R22, 0x8, R23 ;  /* 0x0000000816227819 */ /* 0x000fe20000010e17 */
[----:B------:R-:W-:Y:S01]  /*11750*/  IMAD.SHL.U32 R5, R10, 0x2, RZ ;  /* 0x000000020a057824 */ /* 0x000fe200078e00ff */
[----:B------:R-:W-:Y:S02]  /*11760*/  IADD3 R26, P2, PT, R33, R8, RZ ;  /* 0x00000008211a7210 */ /* 0x000fe40007f5e0ff */
[----:B------:R-:W-:Y:S02]  /*11770*/  IADD3 R30, P3, PT, R41, R10, RZ ;  /* 0x0000000a291e7210 */ /* 0x000fe40007f7e0ff */
[----:B------:R-:W-:Y:S01]  /*11780*/  LOP3.LUT R7, R7, 0xfffffffe, RZ, 0xc0, !PT ;  /* 0xfffffffe07077812 */ /* 0x000fe200078ec0ff */
[----:B------:R-:W-:Y:S01]  /*11790*/  IMAD.X R27, R32, 0x1, R51, P2 ;  /* 0x00000001201b7824 */ /* 0x000fe200010e0633 */
[----:B------:R-:W-:Y:S01]  /*117a0*/  LOP3.LUT R5, R5, 0xfffffffe, RZ, 0xc0, !PT ;  /* 0xfffffffe05057812 */ /* 0x000fe200078ec0ff */
[----:B------:R-:W-:Y:S01]  /*117b0*/  IMAD.X R31, R34, 0x1, R11, P3 ;  /* 0x00000001221f7824 */ /* 0x000fe200018e060b */
[----:B------:R-:W-:Y:S01]  /*117c0*/  IADD3 R22, P1, PT, R29, R6, RZ ;  /* 0x000000061d167210 */ /* 0x000fe20007f3e0ff */
[----:B------:R-:W-:Y:S01]  /*117d0*/  IMAD.WIDE.U32 R26, R33, R7, R26 ;  /* 0x00000007211a7225 */ /* 0x000fe200078e001a */
[----:B------:R-:W-:-:S02]  /*117e0*/  LOP3.LUT R9, R9, 0xfffffffe, RZ, 0xc0, !PT ;  /* 0xfffffffe09097812 */ /* 0x000fc400078ec0ff */
[----:B------:R-:W-:Y:S01]  /*117f0*/  SHF.L.U64.HI R7, R6, 0x1, R57 ;  /* 0x0000000106077819 */ /* 0x000fe20000010239 */
[----:B------:R-:W-:Y:S01]  /*11800*/  IMAD.WIDE.U32 R30, R41, R5, R30 ;  /* 0x00000005291e7225 */ /* 0x000fe200078e001e */
[----:B------:R-:W-:Y:S02]  /*11810*/  SHF.L.U64.HI R5, R4, 0x1, R36 ;  /* 0x0000000104057819 */ /* 0x000fe40000010224 */
[----:B------:R-:W-:Y:S01]  /*11820*/  SHF.L.U64.HI R15, R8, 0x1, R51 ;  /* 0x00000001080f7819 */ /* 0x000fe20000010233 */
[----:B------:R-:W-:Y:S01]  /*11830*/  IMAD.X R23, R25, 0x1, R57, P1 ;  /* 0x0000000119177824 */ /* 0x000fe200008e0639 */
[----:B------:R-:W-:Y:S02]  /*11840*/  LOP3.LUT R5, R5, 0x1, RZ, 0xc0, !PT ;  /* 0x0000000105057812 */ /* 0x000fe400078ec0ff */
[----:B------:R-:W-:Y:S01]  /*11850*/  LOP3.LUT R7, R7, 0x1, RZ, 0xc0, !PT ;  /* 0x0000000107077812 */ /* 0x000fe200078ec0ff */
[----:B------:R-:W-:Y:S01]  /*11860*/  IMAD.WIDE.U32 R22, R29, R9, R22 ;  /* 0x000000091d167225 */ /* 0x000fe200078e0016 */
[----:B------:R-:W-:-:S02]  /*11870*/  SHF.L.U64.HI R9, R10, 0x1, R11 ;  /* 0x000000010a097819 */ /* 0x000fc4000001020b */
[----:B------:R-:W-:Y:S01]  /*11880*/  LOP3.LUT R15, R15, 0x1, RZ, 0xc0, !PT ;  /* 0x000000010f0f7812 */ /* 0x000fe200078ec0ff */
[----:B------:R-:W-:Y:S01]  /*11890*/  IMAD R5, R21, R5, R19 ;  /* 0x0000000515057224 */ /* 0x000fe200078e0213 */
[----:B------:R-:W-:Y:S01]  /*118a0*/  LOP3.LUT R9, R9, 0x1, RZ, 0xc0, !PT ;  /* 0x0000000109097812 */ /* 0x000fe200078ec0ff */
[----:B------:R-:W-:Y:S01]  /*118b0*/  IMAD R7, R29, R7, R23 ;  /* 0x000000071d077224 */ /* 0x000fe200078e0217 */
[----:B------:R-:W-:Y:S01]  /*118c0*/  LOP3.LUT R39, R18, R36, R39, 0x96, !PT ;  /* 0x0000002412277212 */ /* 0x000fe200078e9627 */
[----:B------:R-:W-:Y:S01]  /*118d0*/  IMAD R15, R33, R15, R27 ;  /* 0x0000000f210f7224 */ /* 0x000fe200078e021b */
[----:B------:R-:W-:Y:S01]  /*118e0*/  LOP3.LUT R36, R5, R4, R43, 0x96, !PT ;  /* 0x0000000405247212 */ /* 0x000fe200078e962b */
[----:B------:R-:W-:Y:S01]  /*118f0*/  IMAD R9, R41, R9, R31 ;  /* 0x0000000929097224 */ /* 0x000fe200078e021f */
[----:B------:R-:W-:Y:S01]  /*11900*/  LOP3.LUT R13, R7, R6, R13, 0x96, !PT ;  /* 0x00000006070d7212 */ /* 0x000fe200078e960d */
[----:B------:R-:W-:Y:S01]  /*11910*/  IMAD.MOV.U32 R4, RZ, RZ, R18 ;  /* 0x000000ffff047224 */ /* 0x000fe200078e0012 */
[----:B------:R-:W-:Y:S01]  /*11920*/  LOP3.LUT R12, R26, R51, R12, 0x96, !PT ;  /* 0x000000331a0c7212 */ /* 0x000fe200078e960c */
[----:B------:R-:W-:Y:S01]  /*11930*/  IMAD.MOV.U32 R6, RZ, RZ, R22 ;  /* 0x000000ffff067224 */ /* 0x000fe200078e0016 */
[----:B------:R-:W-:-:S02]  /*11940*/  LOP3.LUT R27, R15, R8, R3, 0x96, !PT ;  /* 0x000000080f1b7212 */ /* 0x000fc400078e9603 */
[----:B------:R-:W-:Y:S01]  /*11950*/  LOP3.LUT R14, R22, R57, R14, 0x96, !PT ;  /* 0x00000039160e7212 */ /* 0x000fe200078e960e */
[----:B------:R-:W-:Y:S01]  /*11960*/  IMAD.SHL.U32 R22, R24, 0x2, RZ ;  /* 0x0000000218167824 */ /* 0x000fe200078e00ff */
[----:B------:R-:W-:Y:S01]  /*11970*/  LOP3.LUT R31, R30, R11, R35, 0x96, !PT ;  /* 0x0000000b1e1f7212 */ /* 0x000fe200078e9623 */
[----:B------:R0:W-:Y:S01]  /*11980*/  STL.128 [R2], R4 ;  /* 0x0000000402007387 */ /* 0x0001e20000100c00 */
[----:B------:R-:W-:Y:S02]  /*11990*/  LOP3.LUT R10, R9, R10, R37, 0x96, !PT ;  /* 0x0000000a090a7212 */ /* 0x000fe400078e9625 */
[----:B------:R-:W-:Y:S02]  /*119a0*/  SHF.L.W.U32.HI R11, R27, 0x10, R12 ;  /* 0x000000101b0b7819 */ /* 0x000fe40000010e0c */
[----:B------:R-:W-:Y:S02]  /*119b0*/  SHF.L.W.U32.HI R23, R14, 0x10, R13 ;  /* 0x000000100e177819 */ /* 0x000fe40000010e0d */
[----:B------:R-:W-:-:S02]  /*119c0*/  SHF.L.W.U32.HI R27, R12, 0x10, R27 ;  /* 0x000000100c1b7819 */ /* 0x000fc40000010e1b */
[----:B------:R-:W-:Y:S01]  /*119d0*/  SHF.L.W.U32.HI R18, R10, 0x10, R31 ;  /* 0x000000100a127819 */ /* 0x000fe20000010e1f */
[----:B------:R-:W-:Y:S01]  /*119e0*/  IMAD.MOV.U32 R12, RZ, RZ, R23 ;  /* 0x000000ffff0c7224 */ /* 0x000fe200078e0017 */
[----:B------:R-:W-:Y:S02]  /*119f0*/  SHF.L.W.U32.HI R19, R39, 0x10, R36 ;  /* 0x0000001027137819 */ /* 0x000fe40000010e24 */
[----:B------:R-:W-:Y:S02]  /*11a00*/  SHF.L.W.U32.HI R31, R31, 0x10, R10 ;  /* 0x000000101f1f7819 */ /* 0x000fe40000010e0a */
[----:B------:R-:W-:Y:S01]  /*11a10*/  SHF.L.W.U32.HI R3, R36, 0x10, R39 ;  /* 0x0000001024037819 */ /* 0x000fe20000010e27 */
[----:B0-----:R-:W-:Y:S01]  /*11a20*/  IMAD.MOV.U32 R4, RZ, RZ, R26 ;  /* 0x000000ffff047224 */ /* 0x001fe200078e001a */
[----:B------:R-:W-:Y:S01]  /*11a30*/  IADD3 R8, P3, PT, R27, R24, RZ ;  /* 0x000000181b087210 */ /* 0x000fe20007f7e0ff */
[----:B------:R-:W-:Y:S01]  /*11a40*/  IMAD.MOV.U32 R5, RZ, RZ, R15 ;  /* 0x000000ffff057224 */ /* 0x000fe200078e000f */
[----:B------:R-:W-:Y:S01]  /*11a50*/  IADD3 R10, P4, PT, R31, R28, RZ ;  /* 0x0000001c1f0a7210 */ /* 0x000fe20007f9e0ff */
[----:B------:R-:W-:Y:S01]  /*11a60*/  IMAD.MOV.U32 R6, RZ, RZ, R30 ;  /* 0x000000ffff067224 */ /* 0x000fe200078e001e */
[----:B------:R-:W-:Y:S01]  /*11a70*/  SHF.L.U64.HI R37, R16, 0x1, R38 ;  /* 0x0000000110257819 */ /* 0x000fe20000010226 */
[----:B------:R-:W-:Y:S01]  /*11a80*/  IMAD.MOV.U32 R7, RZ, RZ, R9 ;  /* 0x000000ffff077224 */ /* 0x000fe200078e0009 */
[----:B------:R-:W-:Y:S01]  /*11a90*/  SHF.L.W.U32.HI R9, R13, 0x10, R14 ;  /* 0x000000100d097819 */ /* 0x000fe20000010e0e */
[----:B------:R-:W-:Y:S01]  /*11aa0*/  IMAD.MOV.U32 R14, RZ, RZ, R27 ;  /* 0x000000ffff0e7224 */ /* 0x000fe200078e001b */
[----:B------:R-:W-:Y:S01]  /*11ab0*/  SHF.L.U64.HI R35, R20, 0x1, R53 ;  /* 0x0000000114237819 */ /* 0x000fe20000010235 */
[----:B------:R-:W-:Y:S01]  /*11ac0*/  IMAD.MOV.U32 R15, RZ, RZ, R11 ;  /* 0x000000ffff0f7224 */ /* 0x000fe200078e000b */
[----:B------:R0:W-:Y:S01]  /*11ad0*/  STL.128 [R2+0x80], R4 ;  /* 0x0000800402007387 */ /* 0x0001e20000100c00 */
[----:B------:R-:W-:Y:S01]  /*11ae0*/  IMAD.MOV.U32 R13, RZ, RZ, R9 ;  /* 0x000000ffff0d7224 */ /* 0x000fe200078e0009 */
[----:B------:R-:W-:Y:S01]  /*11af0*/  SHF.L.U64.HI R26, R24, 0x1, R47 ;  /* 0x00000001181a7819 */ /* 0x000fe2000001022f */
[----:B------:R-:W-:-:S02]  /*11b00*/  IMAD.SHL.U32 R30, R20, 0x2, RZ ;  /* 0x00000002141e7824 */ /* 0x000fc400078e00ff */
[----:B------:R-:W-:Y:S01]  /*11b10*/  IMAD.SHL.U32 R36, R16, 0x2, RZ ;  /* 0x0000000210247824 */ /* 0x000fe200078e00ff */
[----:B------:R1:W-:Y:S04]  /*11b20*/  STL.128 [R2+0x300], R12 ;  /* 0x0003000c02007387 */ /* 0x0003e80000100c00 */
[----:B------:R-:W-:Y:S02]  /*11b30*/  LOP3.LUT R24, R36, 0xfffffffe, RZ, 0xc0, !PT ;  /* 0xfffffffe24187812 */ /* 0x000fe400078ec0ff */
[----:B0-----:R-:W-:Y:S02]  /*11b40*/  IADD3 R6, P2, PT, R23, R20, RZ ;  /* 0x0000001417067210 */ /* 0x001fe40007f5e0ff */
[----:B------:R-:W-:Y:S01]  /*11b50*/  IADD3 R4, P1, PT, R19, R16, RZ ;  /* 0x0000001013047210 */ /* 0x000fe20007f3e0ff */
[C---:B------:R-:W-:Y:S01]  /*11b60*/  IMAD.SHL.U32 R16, R28.reuse, 0x2, RZ ;  /* 0x000000021c107824 */ /* 0x040fe200078e00ff */
[----:B------:R-:W-:Y:S01]  /*11b70*/  SHF.L.U64.HI R20, R28, 0x1, R45 ;  /* 0x000000011c147819 */ /* 0x000fe2000001022d */
[----:B------:R-:W-:-:S02]  /*11b80*/  IMAD.X R7, R9, 0x1, R53, P2 ;  /* 0x0000000109077824 */ /* 0x000fc400010e0635 */
[----:B-1----:R-:W-:Y:S02]  /*11b90*/  IMAD.MOV.U32 R14, RZ, RZ, R19 ;  /* 0x000000ffff0e7224 */ /* 0x002fe400078e0013 */
[----:B------:R-:W-:Y:S02]  /*11ba0*/  IMAD.MOV.U32 R15, RZ, RZ, R3 ;  /* 0x000000ffff0f7224 */ /* 0x000fe400078e0003 */
[----:B------:R-:W-:Y:S02]  /*11bb0*/  IMAD.MOV.U32 R12, RZ, RZ, R31 ;  /* 0x000000ffff0c7224 */ /* 0x000fe400078e001f */
[----:B------:R-:W-:Y:S02]  /*11bc0*/  IMAD.MOV.U32 R13, RZ, RZ, R18 ;  /* 0x000000ffff0d7224 */ /* 0x000fe400078e0012 */
[----:B------:R-:W-:Y:S02]  /*11bd0*/  IMAD.X R9, R11, 0x1, R47, P3 ;  /* 0x000000010b097824 */ /* 0x000fe400018e062f */
[----:B------:R-:W-:Y:S01]  /*11be0*/  IMAD.X R5, R3, 0x1, R38, P1 ;  /* 0x0000000103057824 */ /* 0x000fe200008e0626 */
[----:B------:R-:W-:Y:S01]  /*11bf0*/  LOP3.LUT R3, R22, 0xfffffffe, RZ, 0xc0, !PT ;  /* 0xfffffffe16037812 */ /* 0x000fe200078ec0ff */
[----:B------:R-:W-:Y:S01]  /*11c00*/  IMAD.X R11, R18, 0x1, R45, P4 ;  /* 0x00000001120b7824 */ /* 0x000fe200020e062d */
[----:B------:R-:W-:Y:S01]  /*11c10*/  LOP3.LUT R18, R30, 0xfffffffe, RZ, 0xc0, !PT ;  /* 0xfffffffe1e127812 */ /* 0x000fe200078ec0ff */
[----:B------:R0:W-:Y:S01]  /*11c20*/  STL.128 [R2+0x380], R12 ;  /* 0x0003800c02007387 */ /* 0x0001e20000100c00 */
[----:B------:R-:W-:Y:S01]  /*11c30*/  IMAD.WIDE.U32 R4, R19, R24, R4 ;  /* 0x0000001813047225 */ /* 0x000fe200078e0004 */
[----:B------:R-:W-:-:S03]  /*11c40*/  ISETP.GE.U32.AND P1, PT, R0, 0x10, PT ;  /* 0x000000100000780c */ /* 0x000fc60003f26070 */
[----:B------:R-:W-:-:S04]  /*11c50*/  IMAD.WIDE.U32 R6, R23, R18, R6 ;  /* 0x0000001217067225 */ /* 0x000fc800078e0006 */
[----:B------:R-:W-:Y:S01]  /*11c60*/  IMAD.WIDE.U32 R8, R27, R3, R8 ;  /* 0x000000031b087225 */ /* 0x000fe200078e0008 */
[----:B------:R-:W-:Y:S02]  /*11c70*/  LOP3.LUT R3, R16, 0xfffffffe, RZ, 0xc0, !PT ;  /* 0xfffffffe10037812 */ /* 0x000fe400078ec0ff */
[----:B------:R-:W-:-:S03]  /*11c80*/  LOP3.LUT R33, R8, R33, RZ, 0x3c, !PT ;  /* 0x0000002108217212 */ /* 0x000fc600078e3cff */
[----:B------:R-:W-:Y:S01]  /*11c90*/  IMAD.WIDE.U32 R10, R31, R3, R10 ;  /* 0x000000031f0a7225 */ /* 0x000fe200078e000a */
[----:B0-----:R-:W-:Y:S02]  /*11ca0*/  LOP3.LUT R14, R35, 0x1, RZ, 0xc0, !PT ;  /* 0x00000001230e7812 */ /* 0x001fe400078ec0ff */
[----:B------:R-:W-:Y:S02]  /*11cb0*/  LOP3.LUT R13, R26, 0x1, RZ, 0xc0, !PT ;  /* 0x000000011a0d7812 */ /* 0x000fe400078ec0ff */
[----:B------:R-:W-:Y:S01]  /*11cc0*/  LOP3.LUT R15, R37, 0x1, RZ, 0xc0, !PT ;  /* 0x00000001250f7812 */ /* 0x000fe200078ec0ff */
[----:B------:R-:W-:Y:S01]  /*11cd0*/  IMAD R7, R23, R14, R7 ;  /* 0x0000000e17077224 */ /* 0x000fe200078e0207 */
[----:B------:R-:W-:Y:S01]  /*11ce0*/  LOP3.LUT R12, R20, 0x1, RZ, 0xc0, !PT ;  /* 0x00000001140c7812 */ /* 0x000fe200078ec0ff */
[----:B------:R-:W-:Y:S01]  /*11cf0*/  IMAD R9, R27, R13, R9 ;  /* 0x0000000d1b097224 */ /* 0x000fe200078e0209 */
[----:B------:R-:W-:Y:S01]  /*11d00*/  LOP3.LUT R14, R6, R29, RZ, 0x3c, !PT ;  /* 0x0000001d060e7212 */ /* 0x000fe200078e3cff */
[----:B------:R-:W-:Y:S01]  /*11d10*/  IMAD R5, R19, R15, R5 ;  /* 0x0000000f13057224 */ /* 0x000fe200078e0205 */
[----:B------:R-:W-:Y:S01]  /*11d20*/  LOP3.LUT R25, R7, R25, RZ, 0x3c, !PT ;  /* 0x0000001907197212 */ /* 0x000fe200078e3cff */
[----:B------:R-:W-:Y:S01]  /*11d30*/  IMAD R11, R31, R12, R11 ;  /* 0x0000000c1f0b7224 */ /* 0x000fe200078e020b */
[----:B------:R-:W-:-:S02]  /*11d40*/  LOP3.LUT R32, R9, R32, RZ, 0x3c, !PT ;  /* 0x0000002009207212 */ /* 0x000fc400078e3cff */
[----:B------:R-:W-:Y:S01]  /*11d50*/  SHF.L.W.U32.HI R13, R14, 0x1, R25 ;  /* 0x000000010e0d7819 */ /* 0x000fe20000010e19 */
[----:B------:R0:W-:Y:S01]  /*11d60*/  STL.128 [R2+0x280], R4 ;  /* 0x0002800402007387 */ /* 0x0001e20000100c00 */
[----:B------:R-:W-:Y:S02]  /*11d70*/  LOP3.LUT R19, R5, R17, RZ, 0x3c, !PT ;  /* 0x0000001105137212 */ /* 0x000fe400078e3cff */
[----:B------:R-:W-:Y:S01]  /*11d80*/  SHF.L.W.U32.HI R14, R25, 0x1, R14 ;  /* 0x00000001190e7819 */ /* 0x000fe20000010e0e */
[----:B------:R-:W-:Y:S01]  /*11d90*/  STL.128 [R2+0x200], R8 ;  /* 0x0002000802007387 */ /* 0x000fe20000100c00 */
[----:B------:R-:W-:Y:S02]  /*11da0*/  SHF.L.W.U32.HI R15, R33, 0x1, R32 ;  /* 0x00000001210f7819 */ /* 0x000fe40000010e20 */
[----:B------:R-:W-:Y:S02]  /*11db0*/  LOP3.LUT R12, R4, R21, RZ, 0x3c, !PT ;  /* 0x00000015040c7212 */ /* 0x000fe400078e3cff */
[----:B------:R-:W-:-:S02]  /*11dc0*/  LOP3.LUT R17, R10, R41, RZ, 0x3c, !PT ;  /* 0x000000290a117212 */ /* 0x000fc400078e3cff */
[----:B------:R-:W-:Y:S02]  /*11dd0*/  LOP3.LUT R34, R11, R34, RZ, 0x3c, !PT ;  /* 0x000000220b227212 */ /* 0x000fe400078e3cff */
[----:B------:R-:W-:Y:S02]  /*11de0*/  SHF.L.W.U32.HI R3, R12, 0x1, R19 ;  /* 0x000000010c037819 */ /* 0x000fe40000010e13 */
[----:B------:R-:W-:Y:S01]  /*11df0*/  SHF.L.W.U32.HI R16, R17, 0x1, R34 ;  /* 0x0000000111107819 */ /* 0x000fe20000010e22 */
[----:B0-----:R-:W-:Y:S01]  /*11e00*/  IMAD.MOV.U32 R4, RZ, RZ, R14 ;  /* 0x000000ffff047224 */ /* 0x001fe200078e000e */
[----:B------:R-:W-:Y:S01]  /*11e10*/  SHF.L.W.U32.HI R6, R32, 0x1, R33 ;  /* 0x0000000120067819 */ /* 0x000fe20000010e21 */
[----:B------:R-:W-:Y:S01]  /*11e20*/  IMAD.MOV.U32 R5, RZ, RZ, R13 ;  /* 0x000000ffff057224 */ /* 0x000fe200078e000d */
[----:B------:R-:W-:Y:S01]  /*11e30*/  SHF.L.W.U32.HI R12, R19, 0x1, R12 ;  /* 0x00000001130c7819 */ /* 0x000fe20000010e0c */
[----:B------:R-:W-:Y:S01]  /*11e40*/  IMAD.MOV.U32 R7, RZ, RZ, R15 ;  /* 0x000000ffff077224 */ /* 0x000fe200078e000f */
[----:B------:R-:W-:-:S04]  /*11e50*/  SHF.L.W.U32.HI R17, R34, 0x1, R17 ;  /* 0x0000000122117819 */ /* 0x000fc80000010e11 */
[----:B------:R0:W-:Y:S02]  /*11e60*/  STL.128 [R2+0x180], R4 ;  /* 0x0001800402007387 */ /* 0x0001e40000100c00 */
[----:B0-----:R-:W-:Y:S02]  /*11e70*/  IMAD.MOV.U32 R6, RZ, RZ, R12 ;  /* 0x000000ffff067224 */ /* 0x001fe400078e000c */
[----:B------:R-:W-:Y:S02]  /*11e80*/  IMAD.MOV.U32 R7, RZ, RZ, R3 ;  /* 0x000000ffff077224 */ /* 0x000fe400078e0003 */
[----:B------:R-:W-:Y:S02]  /*11e90*/  IMAD.MOV.U32 R4, RZ, RZ, R17 ;  /* 0x000000ffff047224 */ /* 0x000fe400078e0011 */
[----:B------:R-:W-:-:S05]  /*11ea0*/  IMAD.MOV.U32 R5, RZ, RZ, R16 ;  /* 0x000000ffff057224 */ /* 0x000fca00078e0010 */
[----:B------:R0:W-:Y:S01]  /*11eb0*/  STL.128 [R2+0x100], R4 ;  /* 0x0001000402007387 */ /* 0x0001e20000100c00 */
[----:B------:R-:W-:Y:S05]  /*11ec0*/  @!P1 BRA `(.L_x_47) ;  /* 0xffffffe4009c9947 */ /* 0x000fea000383ffff */
[----:B------:R-:W-:Y:S05]  /*11ed0*/  BSYNC.RECONVERGENT B3 ;  /* 0x0000000000037941 */ /* 0x000fea0003800200 */
.L_x_46:
[----:B------:R-:W2:Y:S04]  /*11ee0*/  LDL.128 R196, [R1+0x10] ;  /* 0x0000100001c47983 */ /* 0x000ea80000100c00 */
[----:B0-----:R-:W3:Y:S04]  /*11ef0*/  LDL.128 R4, [R1+0x20] ;  /* 0x0000200001047983 */ /* 0x001ee80000100c00 */
[----:B------:R-:W4:Y:S04]  /*11f00*/  LDL.128 R8, [R1+0x30] ;  /* 0x0000300001087983 */ /* 0x000f280000100c00 */
[----:B------:R-:W5:Y:S04]  /*11f10*/  LDL.128 R84, [R1] ;  /* 0x0000000001547983 */ /* 0x000f680000100c00 */
        /* <DEDUP_REMOVED lines=20> */
[----:B------:R-:W-:-:S02]  /*12060*/  SEL R233, RZ, 0x200, !P0 ;  /* 0x00000200ffe97807 */ /* 0x000fc40004000000 */
[----:B------:R-:W-:Y:S01]  /*12070*/  SEL R3, RZ, 0x3, !P0 ;  /* 0x00000003ff037807 */ /* 0x000fe20004000000 */
[----:B------:R-:W5:Y:S01]  /*12080*/  LDL.128 R220, [R1+0x1e0] ;  /* 0x0001e00001dc7983 */ /* 0x000f620000100c00 */
[----:B------:R-:W-:-:S03]  /*12090*/  SEL R235, RZ, 0x2, !P0 ;  /* 0x00000002ffeb7807 */ /* 0x000fc60004000000 */
        /* <DEDUP_REMOVED lines=8> */
[----:B--2---:R-:W-:Y:S01]  /*12120*/  LOP3.LUT R233, R233, R198, RZ, 0x3c, !PT ;  /* 0x000000c6e9e97212 */ /* 0x004fe200078e3cff */
[----:B------:R-:W-:-:S02]  /*12130*/  IMAD.MOV.U32 R60, RZ, RZ, R196 ;  /* 0x000000ffff3c7224 */ /* 0x000fc400078e00c4 */
[----:B------:R-:W-:Y:S01]  /*12140*/  IMAD.MOV.U32 R61, RZ, RZ, R197 ;  /* 0x000000ffff3d7224 */ /* 0x000fe200078e00c5 */
[----:B---3--:R-:W-:Y:S01]  /*12150*/  LOP3.LUT R234, R3, R4, RZ, 0x3c, !PT ;  /* 0x0000000403ea7212 */ /* 0x008fe200078e3cff */
[----:B------:R-:W-:Y:S01]  /*12160*/  IMAD.MOV.U32 R62, RZ, RZ, R233 ;  /* 0x000000ffff3e7224 */ /* 0x000fe200078e00e9 */
[----:B------:R-:W-:Y:S01]  /*12170*/  LOP3.LUT R235, R235, R6, RZ, 0x3c, !PT ;  /* 0x00000006ebeb7212 */ /* 0x000fe200078e3cff */
[----:B------:R-:W-:Y:S01]  /*12180*/  IMAD.MOV.U32 R63, RZ, RZ, R199 ;  /* 0x000000ffff3f7224 */ /* 0x000fe200078e00c7 */
[----:B----4-:R-:W-:Y:S01]  /*12190*/  LOP3.LUT R0, R8, 0x1, RZ, 0x3c, !PT ;  /* 0x0000000108007812 */ /* 0x010fe200078e3cff */
[----:B------:R-:W-:Y:S02]  /*121a0*/  IMAD.MOV.U32 R66, RZ, RZ, R10 ;  /* 0x000000ffff427224 */ /* 0x000fe400078e000a */
[----:B------:R-:W-:Y:S01]  /*121b0*/  IMAD.MOV.U32 R67, RZ, RZ, R11 ;  /* 0x000000ffff437224 */ /* 0x000fe200078e000b */
[----:B------:R0:W-:Y:S01]  /*121c0*/  STL.128 [R1+0x10], R60 ;  /* 0x0000103c01007387 */ /* 0x0001e20000100c00 */
[----:B------:R-:W-:-:S02]  /*121d0*/  IMAD.MOV.U32 R64, RZ, RZ, R0 ;  /* 0x000000ffff407224 */ /* 0x000fc400078e0000 */
[----:B------:R-:W-:Y:S01]  /*121e0*/  IMAD.MOV.U32 R65, RZ, RZ, R9 ;  /* 0x000000ffff417224 */ /* 0x000fe200078e0009 */
[----:B-----5:R-:W-:Y:S04]  /*121f0*/  STL.128 [R1+0x840], R84 ;  /* 0x0008405401007387 */ /* 0x020fe80000100c00 */
[----:B------:R-:W-:Y:S04]  /*12200*/  STL.128 [R1+0x830], R80 ;  /* 0x0008305001007387 */ /* 0x000fe80000100c00 */
[----:B------:R-:W-:Y:S01]  /*12210*/  STL.128 [R1+0x820], R76 ;  /* 0x0008204c01007387 */ /* 0x000fe20000100c00 */
[----:B0-----:R-:W-:-:S03]  /*12220*/  IMAD.MOV.U32 R60, RZ, RZ, R234 ;  /* 0x000000ffff3c7224 */ /* 0x001fc600078e00ea */
[----:B------:R-:W-:Y:S01]  /*12230*/  STL.128 [R1+0x800], R68 ;  /* 0x0008004401007387 */ /* 0x000fe20000100c00 */
[----:B------:R-:W-:Y:S02]  /*12240*/  IMAD.MOV.U32 R61, RZ, RZ, R5 ;  /* 0x000000ffff3d7224 */ /* 0x000fe400078e0005 */
[----:B------:R-:W-:Y:S01]  /*12250*/  IMAD.MOV.U32 R62, RZ, RZ, R235 ;  /* 0x000000ffff3e7224 */ /* 0x000fe200078e00eb */
[----:B------:R-:W-:Y:S01]  /*12260*/  STL.128 [R1+0x810], R72 ;  /* 0x0008104801007387 */ /* 0x000fe20000100c00 */
[----:B------:R-:W-:-:S03]  /*12270*/  IMAD.MOV.U32 R63, RZ, RZ, R7 ;  /* 0x000000ffff3f7224 */ /* 0x000fc600078e0007 */
[----:B------:R-:W-:Y:S04]  /*12280*/  STL.128 [R1+0x30], R64 ;  /* 0x0000304001007387 */ /* 0x000fe80000100c00 */
[----:B------:R0:W-:Y:S04]  /*12290*/  STL.128 [R1+0x20], R60 ;  /* 0x0000203c01007387 */ /* 0x0001e80000100c00 */
[----:B------:R-:W-:Y:S04]  /*122a0*/  STL.128 [R1], R84 ;  /* 0x0000005401007387 */ /* 0x000fe80000100c00 */
[----:B------:R-:W-:Y:S04]  /*122b0*/  STL.128 [R1+0x40], R80 ;  /* 0x0000405001007387 */ /* 0x000fe80000100c00 */
[----:B------:R-:W-:Y:S04]  /*122c0*/  STL.128 [R1+0x50], R76 ;  /* 0x0000504c01007387 */ /* 0x000fe80000100c00 */
[----:B------:R-:W-:Y:S04]  /*122d0*/  STL.128 [R1+0x60], R72 ;  /* 0x0000604801007387 */ /* 0x000fe80000100c00 */
[----:B------:R1:W-:Y:S04]  /*122e0*/  STL.128 [R1+0x70], R68 ;  /* 0x0000704401007387 */ /* 0x0003e80000100c00 */
[----:B------:R-:W-:Y:S04]  /*122f0*/  STL.128 [R1+0x80], R248 ;  /* 0x000080f801007387 */ /* 0x000fe80000100c00 */
        /* <DEDUP_REMOVED lines=15> */
[----:B------:R-:W2:Y:S04]  /*123f0*/  LDL.64 R2, [R1] ;  /* 0x0000000001027983 */ /* 0x000ea80000100a00 */
[----:B------:R-:W3:Y:S04]  /*12400*/  LDL.64 R92, [R1+0x8] ;  /* 0x00000800015c7983 */ /* 0x000ee80000100a00 */
[----:B------:R-:W4:Y:S04]  /*12410*/  LDL.64 R94, [R1+0x10] ;  /* 0x00001000015e7983 */ /* 0x000f280000100a00 */
[----:B------:R-:W5:Y:S04]  /*12420*/  LDL.64 R96, [R1+0x18] ;  /* 0x0000180001607983 */ /* 0x000f680000100a00 */
        /* <DEDUP_REMOVED lines=44> */
[----:B0-----:R-:W5:Y:S04]  /*126f0*/  LDL.128 R60, [R1+0x180] ;  /* 0x00018000013c7983 */ /* 0x001f680000100c00 */
[----:B------:R-:W5:Y:S04]  /*12700*/  LDL.128 R64, [R1+0x190] ;  /* 0x0001900001407983 */ /* 0x000f680000100c00 */
[----:B-1----:R-:W5:Y:S04]  /*12710*/  LDL.128 R68, [R1+0x1a0] ;  /* 0x0001a00001447983 */ /* 0x002f680000100c00 */
[----:B------:R-:W5:Y:S04]  /*12720*/  LDL.128 R72, [R1+0x1b0] ;  /* 0x0001b00001487983 */ /* 0x000f680000100c00 */
[----:B------:R-:W5:Y:S04]  /*12730*/  LDL.128 R76, [R1+0x1c0] ;  /* 0x0001c000014c7983 */ /* 0x000f680000100c00 */
[----:B------:R-:W5:Y:S04]  /*12740*/  LDL.128 R80, [R1+0x1d0] ;  /* 0x0001d00001507983 */ /* 0x000f680000100c00 */
[----:B------:R-:W5:Y:S04]  /*12750*/  LDL.128 R84, [R1+0x260] ;  /* 0x0002600001547983 */ /* 0x000f680000100c00 */
        /* <DEDUP_REMOVED lines=8> */
[----:B------:R0:W-:Y:S04]  /*127e0*/  STL.128 [R1+0x240], R192 ;  /* 0x000240c001007387 */ /* 0x0001e80000100c00 */
[----:B------:R1:W-:Y:S04]  /*127f0*/  STL.128 [R1+0x250], R188 ;  /* 0x000250bc01007387 */ /* 0x0003e80000100c00 */
[----:B------:R-:W-:Y:S04]  /*12800*/  STL.128 [R1+0x270], R88 ;  /* 0x0002705801007387 */ /* 0x000fe80000100c00 */
[----:B0-----:R-:W5:Y:S04]  /*12810*/  LDL.64 R192, [R1+0x278] ;  /* 0x0002780001c07983 */ /* 0x001f680000100a00 */
[----:B-1----:R-:W5:Y:S04]  /*12820*/  LDL.64 R190, [R1+0x270] ;  /* 0x0002700001be7983 */ /* 0x002f680000100a00 */
[----:B--2---:R0:W-:Y:S04]  /*12830*/  STL.64 [R1], R2 ;  /* 0x0000000201007387 */ /* 0x0041e80000100a00 */
[----:B---3--:R-:W-:Y:S04]  /*12840*/  STL.64 [R1+0x8], R92 ;  /* 0x0000085c01007387 */ /* 0x008fe80000100a00 */
[----:B----4-:R-:W-:Y:S04]  /*12850*/  STL.64 [R1+0x10], R94 ;  /* 0x0000105e01007387 */ /* 0x010fe80000100a00 */
[----:B-----5:R-:W-:Y:S04]  /*12860*/  STL.64 [R1+0x18], R96 ;  /* 0x0000186001007387 */ /* 0x020fe80000100a00 */
[----:B------:R-:W-:Y:S04]  /*12870*/  STL.64 [R1+0x20], R98 ;  /* 0x0000206201007387 */ /* 0x000fe80000100a00 */
        /* <DEDUP_REMOVED lines=16> */
[----:B------:R1:W-:Y:S04]  /*12980*/  STL.64 [R1+0xa8], R132 ;  /* 0x0000a88401007387 */ /* 0x0003e80000100a00 */
        /* <DEDUP_REMOVED lines=26> */
[----:B------:R-:W-:Y:S04]  /*12b30*/  STL.128 [R1+0x180], R60 ;  /* 0x0001803c01007387 */ /* 0x000fe80000100c00 */
[----:B------:R-:W-:Y:S04]  /*12b40*/  STL.128 [R1+0x190], R64 ;  /* 0x0001904001007387 */ /* 0x000fe80000100c00 */
[----:B------:R-:W-:Y:S04]  /*12b50*/  STL.128 [R1+0x1a0], R68 ;  /* 0x0001a04401007387 */ /* 0x000fe80000100c00 */
[----:B------:R-:W-:Y:S04]  /*12b60*/  STL.128 [R1+0x1b0], R72 ;  /* 0x0001b04801007387 */ /* 0x000fe80000100c00 */
[----:B------:R-:W-:Y:S04]  /*12b70*/  STL.128 [R1+0x1c0], R76 ;  /* 0x0001c04c01007387 */ /* 0x000fe80000100c00 */
[----:B------:R-:W-:Y:S04]  /*12b80*/  STL.128 [R1+0x1d0], R80 ;  /* 0x0001d05001007387 */ /* 0x000fe80000100c00 */
[----:B------:R-:W-:Y:S04]  /*12b90*/  STL.128 [R1+0x260], R84 ;  /* 0x0002605401007387 */ /* 0x000fe80000100c00 */
[----:B0-----:R-:W5:Y:S04]  /*12ba0*/  LDL.64 R2, [R1+0x180] ;  /* 0x0001800001027983 */ /* 0x001f680000100a00 */
[----:B-1----:R-:W5:Y:S04]  /*12bb0*/  LDL.64 R132, [R1+0x188] ;  /* 0x0001880001847983 */ /* 0x002f680000100a00 */
[----:B--2---:R-:W2:Y:S04]  /*12bc0*/  LDL.64 R134, [R1+0x190] ;  /* 0x0001900001867983 */ /* 0x004ea80000100a00 */
[----:B---3--:R-:W3:Y:S04]  /*12bd0*/  LDL.64 R136, [R1+0x198] ;  /* 0x0001980001887983 */ /* 0x008ee80000100a00 */
[----:B----4-:R-:W4:Y:S04]  /*12be0*/  LDL.64 R138, [R1+0x1a0] ;  /* 0x0001a000018a7983 */ /* 0x010f280000100a00 */
[----:B-----5:R-:W5:Y:S04]  /*12bf0*/  LDL.64 R140, [R1+0x1a8] ;  /* 0x0001a800018c7983 */ /* 0x020f680000100a00 */
        /* <DEDUP_REMOVED lines=34> */
[----:B------:R-:W-:Y:S04]  /*12e20*/  STL.64 [R1+0x270], R190 ;  /* 0x000270be01007387 */ /* 0x000fe80000100a00 */
[----:B------:R-:W-:Y:S04]  /*12e30*/  STL.64 [R1+0x278], R192 ;  /* 0x000278c001007387 */ /* 0x000fe80000100a00 */
[----:B------:R0:W-:Y:S04]  /*12e40*/  STL.64 [R1+0x180], R2 ;  /* 0x0001800201007387 */ /* 0x0001e80000100a00 */
[----:B------:R-:W-:Y:S04]  /*12e50*/  STL.64 [R1+0x188], R132 ;  /* 0x0001888401007387 */ /* 0x000fe80000100a00 */
[----:B--2---:R-:W-:Y:S04]  /*12e60*/  STL.64 [R1+0x190], R134 ;  /* 0x0001908601007387 */ /* 0x004fe80000100a00 */
        /* <DEDUP_REMOVED lines=110> */
[----:B-----5:R1:W-:Y:S04]  /*13550*/  STL.64 [R1+0x348], R180 ;  /* 0x000348b401007387 */ /* 0x0203e80000100a00 */
        /* <DEDUP_REMOVED lines=28> */
[----:B------:R-:W-:Y:S04]  /*13720*/  STL.128 [R1+0x3c0], R172 ;  /* 0x0003c0ac01007387 */ /* 0x000fe80000100c00 */
[----:B------:R-:W-:Y:S04]  /*13730*/  STL.128 [R1+0x3d0], R176 ;  /* 0x0003d0b001007387 */ /* 0x000fe80000100c00 */
[----:B0-----:R-:W4:Y:S04]  /*13740*/  LDL.64 R2, [R1+0x3c0] ;  /* 0x0003c00001027983 */ /* 0x001f280000100a00 */
[----:B-1----:R-:W5:Y:S04]  /*13750*/  LDL.64 R188, [R1+0x3c8] ;  /* 0x0003c80001bc7983 */ /* 0x002f680000100a00 */
[----:B--2---:R-:W2:Y:S04]  /*13760*/  LDL.64 R190, [R1+0x3d0] ;  /* 0x0003d00001be7983 */ /* 0x004ea80000100a00 */
[----:B---3--:R-:W3:Y:S04]  /*13770*/  LDL.64 R192, [R1+0x3d8] ;  /* 0x0003d80001c07983 */ /* 0x008ee80000100a00 */
[----:B------:R-:W3:Y:S04]  /*13780*/  LDL.128 R180, [R1+0x3e0] ;  /* 0x0003e00001b47983 */ /* 0x000ee80000100c00 */
[----:B------:R-:W3:Y:S04]  /*13790*/  LDL.128 R184, [R1+0x3f0] ;  /* 0x0003f00001b87983 */ /* 0x000ee80000100c00 */
[----:B----4-:R0:W-:Y:S04]  /*137a0*/  STL.64 [R1+0x3c0], R2 ;  /* 0x0003c00201007387 */ /* 0x0101e80000100a00 */
[----:B-----5:R1:W-:Y:S04]  /*137b0*/  STL.64 [R1+0x3c8], R188 ;  /* 0x0003c8bc01007387 */ /* 0x0203e80000100a00 */
[----:B--2---:R2:W-:Y:S04]  /*137c0*/  STL.64 [R1+0x3d0], R190 ;  /* 0x0003d0be01007387 */ /* 0x0045e80000100a00 */
[----:B---3--:R3:W-:Y:S04]  /*137d0*/  STL.64 [R1+0x3d8], R192 ;  /* 0x0003d8c001007387 */ /* 0x0087e80000100a00 */
[----:B------:R4:W-:Y:S04]  /*137e0*/  STL.128 [R1+0x3e0], R180 ;  /* 0x0003e0b401007387 */ /* 0x0009e80000100c00 */
[----:B------:R4:W-:Y:S04]  /*137f0*/  STL.128 [R1+0x3f0], R184 ;  /* 0x0003f0b801007387 */ /* 0x0009e80000100c00 */
[----:B0-----:R-:W5:Y:S04]  /*13800*/  LDL.64 R2, [R1+0x3e0] ;  /* 0x0003e00001027983 */ /* 0x001f680000100a00 */
[----:B-1----:R-:W4:Y:S04]  /*13810*/  LDL.64 R188, [R1+0x3e8] ;  /* 0x0003e80001bc7983 */ /* 0x002f280000100a00 */
[----:B--2---:R-:W2:Y:S04]  /*13820*/  LDL.64 R190, [R1+0x3f0] ;  /* 0x0003f00001be7983 */ /* 0x004ea80000100a00 */
[----:B---3--:R-:W3:Y:S04]  /*13830*/  LDL.64 R192, [R1+0x3f8] ;  /* 0x0003f80001c07983 */ /* 0x008ee80000100a00 */
[----:B------:R0:W-:Y:S04]  /*13840*/  STL.128 [R1+0x860], R220 ;  /* 0x000860dc01007387 */ /* 0x0001e80000100c00 */
[----:B------:R0:W-:Y:S04]  /*13850*/  STL.128 [R1+0x850], R216 ;  /* 0x000850d801007387 */ /* 0x0001e80000100c00 */
[----:B------:R0:W-:Y:S04]  /*13860*/  STL.128 [R1+0x8a0], R212 ;  /* 0x0008a0d401007387 */ /* 0x0001e80000100c00 */
[----:B------:R0:W-:Y:S04]  /*13870*/  STL.128 [R1+0x890], R208 ;  /* 0x000890d001007387 */ /* 0x0001e80000100c00 */
[----:B------:R0:W-:Y:S04]  /*13880*/  STL.128 [R1+0x8d0], R204 ;  /* 0x0008d0cc01007387 */ /* 0x0001e80000100c00 */
[----:B------:R0:W-:Y:S01]  /*13890*/  STL.128 [R1+0x8b0], R200 ;  /* 0x0008b0c801007387 */ /* 0x0001e20000100c00 */
[----:B------:R-:W-:Y:S01]  /*138a0*/  BSSY.RECONVERGENT B3, `(.L_x_48) ;  /* 0x00001a1000037945 */ /* 0x000fe20003800200 */
[----:B------:R-:W-:-:S02]  /*138b0*/  IMAD.MOV.U32 R0, RZ, RZ, RZ ;  /* 0x000000ffff007224 */ /* 0x000fc400078e00ff */
[----:B-----5:R0:W-:Y:S04]  /*138c0*/  STL.64 [R1+0x3e0], R2 ;  /* 0x0003e00201007387 */ /* 0x0201e80000100a00 */
[----:B----4-:R0:W-:Y:S04]  /*138d0*/  STL.64 [R1+0x3e8], R188 ;  /* 0x0003e8bc01007387 */ /* 0x0101e80000100a00 */
[----:B--2---:R0:W-:Y:S04]  /*138e0*/  STL.64 [R1+0x3f0], R190 ;  /* 0x0003f0be01007387 */ /* 0x0041e80000100a00 */
[----:B---3--:R0:W-:Y:S02]  /*138f0*/  STL.64 [R1+0x3f8], R192 ;  /* 0x0003f8c001007387 */ /* 0x0081e40000100a00 */
.L_x_49:
[----:B01----:R-:W-:-:S05]  /*13900*/  IMAD R2, R0, 0x8, R1 ;  /* 0x0000000800027824 */ /* 0x003fca00078e0201 */
[----:B------:R-:W2:Y:S04]  /*13910*/  LDL.128 R220, [R2] ;  /* 0x0000000002dc7983 */ /* 0x000ea80000100c00 */
[----:B------:R-:W3:Y:S04]  /*13920*/  LDL.128 R216, [R2+0x20] ;  /* 0x0000200002d87983 */ /* 0x000ee80000100c00 */
[----:B------:R-:W4:Y:S04]  /*13930*/  LDL.128 R192, [R2+0x60] ;  /* 0x0000600002c07983 */ /* 0x000f280000100c00 */
[----:B------:R-:W5:Y:S04]  /*13940*/  LDL.128 R188, [R2+0x40] ;  /* 0x0000400002bc7983 */ /* 0x000f680000100c00 */
[----:B------:R-:W4:Y:S04]  /*13950*/  LDL.128 R208, [R2+0x10] ;  /* 0x0000100002d07983 */ /* 0x000f280000100c00 */
[----:B------:R-:W4:Y:S04]  /*13960*/  LDL.128 R212, [R2+0x30] ;  /* 0x0000300002d47983 */ /* 0x000f280000100c00 */
[----:B------:R-:W4:Y:S04]  /*13970*/  LDL.128 R204, [R2+0x70] ;  /* 0x0000700002cc7983 */ /* 0x000f280000100c00 */
[----:B------:R-:W4:Y:S01]  /*13980*/  LDL.128 R200, [R2+0x50] ;  /* 0x0000500002c87983 */ /* 0x000f220000100c00 */
[----:B------:R-:W-:-:S02]  /*13990*/  VIADD R0, R0, 0x10 ;  /* 0x0000001000007836 */ /* 0x000fc40000000000 */
[C---:B--2---:R-:W-:Y:S01]  /*139a0*/  IMAD.SHL.U32 R224, R220.reuse, 0x2, RZ ;  /* 0x00000002dce07824 */ /* 0x044fe200078e00ff */
[----:B------:R-:W-:Y:S01]  /*139b0*/  SHF.L.U64.HI R3, R220, 0x1, R221 ;  /* 0x00000001dc037819 */ /* 0x000fe200000102dd */
[----:B------:R-:W-:Y:S01]  /*139c0*/  IMAD.SHL.U32 R228, R222, 0x2, RZ ;  /* 0x00000002dee47824 */ /* 0x000fe200078e00ff */
[----:B---3--:R-:W-:Y:S02]  /*139d0*/  IADD3 R226, P1, PT, R220, R216, RZ ;  /* 0x000000d8dce27210 */ /* 0x008fe40007f3e0ff */
[----:B------:R-:W-:Y:S02]  /*139e0*/  LOP3.LUT R220, R224, 0xfffffffe, RZ, 0xc0, !PT ;  /* 0xfffffffee0dc7812 */ /* 0x000fe400078ec0ff */
[----:B------:R-:W-:Y:S01]  /*139f0*/  LOP3.LUT R3, R3, 0x1, RZ, 0xc0, !PT ;  /* 0x0000000103037812 */ /* 0x000fe200078ec0ff */
[----:B------:R-:W-:Y:S01]  /*13a00*/  IMAD.X R227, R221, 0x1, R217, P1 ;  /* 0x00000001dde37824 */ /* 0x000fe200008e06d9 */
[----:B------:R-:W-:Y:S01]  /*13a10*/  LOP3.LUT R228, R228, 0xfffffffe, RZ, 0xc0, !PT ;  /* 0xfffffffee4e47812 */ /* 0x000fe200078ec0ff */
[C---:B-----5:R-:W-:Y:S01]  /*13a20*/  IMAD.SHL.U32 R225, R188.reuse, 0x2, RZ ;  /* 0x00000002bce17824 */ /* 0x060fe200078e00ff */
[----:B------:R-:W-:Y:S01]  /*13a30*/  SHF.L.U64.HI R224, R188, 0x1, R189 ;  /* 0x00000001bce07819 */ /* 0x000fe200000102bd */
[----:B------:R-:W-:-:S04]  /*13a40*/  IMAD.WIDE.U32 R226, R216, R220, R226 ;  /* 0x000000dcd8e27225 */ /* 0x000fc800078e00e2 */
[----:B------:R-:W-:Y:S01]  /*13a50*/  IMAD R227, R216, R3, R227 ;  /* 0x00000003d8e37224 */ /* 0x000fe200078e02e3 */
[----:B----4-:R-:W-:-:S04]  /*13a60*/  LOP3.LUT R221, R192, R226, RZ, 0x3c, !PT ;  /* 0x000000e2c0dd7212 */ /* 0x010fc800078e3cff */
[----:B------:R-:W-:-:S04]  /*13a70*/  LOP3.LUT R3, R193, R227, RZ, 0x3c, !PT ;  /* 0x000000e3c1037212 */ /* 0x000fc800078e3cff */
[----:B------:R-:W-:-:S05]  /*13a80*/  IADD3 R220, P1, PT, R188, R3, RZ ;  /* 0x00000003bcdc7210 */ /* 0x000fca0007f3e0ff */
[----:B------:R-:W-:Y:S01]  /*13a90*/  IMAD.X R221, R189, 0x1, R221, P1 ;  /* 0x00000001bddd7824 */ /* 0x000fe200008e06dd */
[C---:B------:R-:W-:Y:S02]  /*13aa0*/  IADD3 R188, P1, PT, R222.reuse, R218, RZ ;  /* 0x000000dadebc7210 */ /* 0x040fe40007f3e0ff */
[----:B------:R-:W-:-:S03]  /*13ab0*/  SHF.L.U64.HI R222, R222, 0x1, R223 ;  /* 0x00000001dede7819 */ /* 0x000fc600000102df */
[----:B------:R-:W-:Y:S01]  /*13ac0*/  IMAD.X R189, R223, 0x1, R219, P1 ;  /* 0x00000001dfbd7824 */ /* 0x000fe200008e06db */
[----:B------:R-:W-:Y:S01]  /*13ad0*/  LOP3.LUT R223, R225, 0xfffffffe, RZ, 0xc0, !PT ;  /* 0xfffffffee1df7812 */ /* 0x000fe200078ec0ff */
[----:B------:R-:W-:Y:S01]  /*13ae0*/  IMAD.WIDE.U32 R228, R218, R228, R188 ;  /* 0x000000e4dae47225 */ /* 0x000fe200078e00bc */
[----:B------:R-:W-:Y:S02]  /*13af0*/  LOP3.LUT R188, R224, 0x1, RZ, 0xc0, !PT ;  /* 0x00000001e0bc7812 */ /* 0x000fe400078ec0ff */
[----:B------:R-:W-:Y:S01]  /*13b00*/  LOP3.LUT R189, R222, 0x1, RZ, 0xc0, !PT ;  /* 0x00000001debd7812 */ /* 0x000fe200078ec0ff */
[----:B------:R-:W-:-:S04]  /*13b10*/  IMAD.WIDE.U32 R220, R223, R3, R220 ;  /* 0x00000003dfdc7225 */ /* 0x000fc800078e00dc */
[----:B------:R-:W-:Y:S01]  /*13b20*/  IMAD R3, R188, R3, R221 ;  /* 0x00000003bc037224 */ /* 0x000fe200078e02dd */
[----:B------:R-:W-:Y:S01]  /*13b30*/  LOP3.LUT R216, R220, R216, RZ, 0x3c, !PT ;  /* 0x000000d8dcd87212 */ /* 0x000fe200078e3cff */
[----:B------:R-:W-:Y:S01]  /*13b40*/  IMAD R221, R218, R189, R229 ;  /* 0x000000bddadd7224 */ /* 0x000fe200078e02e5 */
[----:B------:R-:W-:Y:S01]  /*13b50*/  LOP3.LUT R189, R194, R228, RZ, 0x3c, !PT ;  /* 0x000000e4c2bd7212 */ /* 0x000fe200078e3cff */
[----:B------:R-:W-:Y:S01]  /*13b60*/  IMAD.SHL.U32 R222, R190, 0x2, RZ ;  /* 0x00000002bede7824 */ /* 0x000fe200078e00ff */
[----:B------:R-:W-:Y:S02]  /*13b70*/  LOP3.LUT R217, R3, R217, RZ, 0x3c, !PT ;  /* 0x000000d903d97212 */ /* 0x000fe400078e3cff */
[----:B------:R-:W-:Y:S02]  /*13b80*/  LOP3.LUT R229, R195, R221, RZ, 0x3c, !PT ;  /* 0x000000ddc3e57212 */ /* 0x000fe400078e3cff */
[----:B------:R-:W-:Y:S02]  /*13b90*/  LOP3.LUT R222, R222, 0xfffffffe, RZ, 0xc0, !PT ;  /* 0xfffffffedede7812 */ /* 0x000fe400078ec0ff */
[----:B------:R-:W-:-:S02]  /*13ba0*/  IADD3 R188, P1, PT, R190, R229, RZ ;  /* 0x000000e5bebc7210 */ /* 0x000fc40007f3e0ff */
[----:B------:R-:W-:-:S03]  /*13bb0*/  SHF.L.U64.HI R190, R190, 0x1, R191 ;  /* 0x00000001bebe7819 */ /* 0x000fc600000102bf */
[----:B------:R-:W-:Y:S01]  /*13bc0*/  IMAD.X R189, R191, 0x1, R189, P1 ;  /* 0x00000001bfbd7824 */ /* 0x000fe200008e06bd */
[----:B------:R-:W-:Y:S02]  /*13bd0*/  SHF.L.W.U32.HI R191, R216, 0x8, R217 ;  /* 0x00000008d8bf7819 */ /* 0x000fe40000010ed9 */
[----:B------:R-:W-:Y:S01]  /*13be0*/  LOP3.LUT R190, R190, 0x1, RZ, 0xc0, !PT ;  /* 0x00000001bebe7812 */ /* 0x000fe200078ec0ff */
[-C--:B------:R-:W-:Y:S01]  /*13bf0*/  IMAD.WIDE.U32 R224, R222, R229.reuse, R188 ;  /* 0x000000e5dee07225 */ /* 0x080fe200078e00bc */
[----:B------:R-:W-:Y:S02]  /*13c00*/  SHF.L.W.U32.HI R189, R217, 0x8, R216 ;  /* 0x00000008d9bd7819 */ /* 0x000fe40000010ed8 */
[----:B------:R-:W-:Y:S01]  /*13c10*/  IADD3 R216, P1, PT, R191, R226, RZ ;  /* 0x000000e2bfd87210 */ /* 0x000fe20007f3e0ff */
[----:B------:R-:W-:Y:S02]  /*13c20*/  IMAD.SHL.U32 R188, R226, 0x2, RZ ;  /* 0x00000002e2bc7824 */ /* 0x000fe400078e00ff */
[----:B------:R-:W-:-:S02]  /*13c30*/  IMAD R190, R190, R229, R225 ;  /* 0x000000e5bebe7224 */ /* 0x000fc400078e02e1 */
[----:B------:R-:W-:Y:S01]  /*13c40*/  IMAD.X R217, R189, 0x1, R227, P1 ;  /* 0x00000001bdd97824 */ /* 0x000fe200008e06e3 */
[----:B------:R-:W-:Y:S01]  /*13c50*/  LOP3.LUT R188, R188, 0xfffffffe, RZ, 0xc0, !PT ;  /* 0xfffffffebcbc7812 */ /* 0x000fe200078ec0ff */
[----:B------:R-:W-:Y:S01]  /*13c60*/  IMAD.SHL.U32 R225, R200, 0x2, RZ ;  /* 0x00000002c8e17824 */ /* 0x000fe200078e00ff */
[----:B------:R-:W-:-:S03]  /*13c70*/  LOP3.LUT R219, R190, R219, RZ, 0x3c, !PT ;  /* 0x000000dbbedb7212 */ /* 0x000fc600078e3cff */
[C---:B------:R-:W-:Y:S01]  /*13c80*/  IMAD.WIDE.U32 R222, R191.reuse, R188, R216 ;  /* 0x000000bcbfde7225 */ /* 0x040fe200078e00d8 */
[----:B------:R-:W-:Y:S02]  /*13c90*/  SHF.L.U64.HI R188, R226, 0x1, R227 ;  /* 0x00000001e2bc7819 */ /* 0x000fe400000102e3 */
[----:B------:R-:W-:Y:S02]  /*13ca0*/  LOP3.LUT R216, R224, R218, RZ, 0x3c, !PT ;  /* 0x000000dae0d87212 */ /* 0x000fe400078e3cff */
[----:B------:R-:W-:Y:S02]  /*13cb0*/  LOP3.LUT R188, R188, 0x1, RZ, 0xc0, !PT ;  /* 0x00000001bcbc7812 */ /* 0x000fe400078ec0ff */
[----:B------:R-:W-:Y:S02]  /*13cc0*/  SHF.L.W.U32.HI R217, R216, 0x8, R219 ;  /* 0x00000008d8d97819 */ /* 0x000fe40000010edb */
[----:B------:R-:W-:Y:S01]  /*13cd0*/  LOP3.LUT R218, R222, R193, R227, 0x96, !PT ;  /* 0x000000c1deda7212 */ /* 0x000fe200078e96e3 */
[----:B------:R-:W-:Y:S01]  /*13ce0*/  IMAD R188, R191, R188, R223 ;  /* 0x000000bcbfbc7224 */ /* 0x000fe200078e02df */
[----:B------:R-:W-:Y:S01]  /*13cf0*/  SHF.L.W.U32.HI R193, R219, 0x8, R216 ;  /* 0x00000008dbc17819 */ /* 0x000fe20000010ed8 */
[----:B------:R-:W-:Y:S01]  /*13d00*/  IMAD.SHL.U32 R216, R228, 0x2, RZ ;  /* 0x00000002e4d87824 */ /* 0x000fe200078e00ff */
[----:B------:R-:W-:-:S02]  /*13d10*/  SHF.L.U64.HI R219, R208, 0x1, R209 ;  /* 0x00000001d0db7819 */ /* 0x000fc400000102d1 */
[----:B------:R-:W-:Y:S02]  /*13d20*/  LOP3.LUT R192, R188, R192, R226, 0x96, !PT ;  /* 0x000000c0bcc07212 */ /* 0x000fe400078e96e2 */
[----:B------:R-:W-:Y:S02]  /*13d30*/  IADD3 R226, P1, PT, R217, R228, RZ ;  /* 0x000000e4d9e27210 */ /* 0x000fe40007f3e0ff */
[----:B------:R-:W-:Y:S02]  /*13d40*/  LOP3.LUT R216, R216, 0xfffffffe, RZ, 0xc0, !PT ;  /* 0xfffffffed8d87812 */ /* 0x000fe400078ec0ff */
[----:B------:R-:W-:Y:S01]  /*13d50*/  LOP3.LUT R219, R219, 0x1, RZ, 0xc0, !PT ;  /* 0x00000001dbdb7812 */ /* 0x000fe200078ec0ff */
[----:B------:R-:W-:Y:S01]  /*13d60*/  IMAD.X R227, R193, 0x1, R221, P1 ;  /* 0x00000001c1e37824 */ /* 0x000fe200008e06dd */
[----:B------:R-:W-:Y:S01]  /*13d70*/  SHF.L.U64.HI R223, R210, 0x1, R211 ;  /* 0x00000001d2df7819 */ /* 0x000fe200000102d3 */
[----:B------:R-:W-:Y:S01]  /*13d80*/  IMAD.WIDE.U32 R226, R217, R216, R226 ;  /* 0x000000d8d9e27225 */ /* 0x000fe200078e00e2 */
[----:B------:R-:W-:-:S04]  /*13d90*/  SHF.L.U64.HI R216, R228, 0x1, R221 ;  /* 0x00000001e4d87819 */ /* 0x000fc800000102dd */
[----:B------:R-:W-:Y:S02]  /*13da0*/  LOP3.LUT R216, R216, 0x1, RZ, 0xc0, !PT ;  /* 0x00000001d8d87812 */ /* 0x000fe400078ec0ff */
[----:B------:R-:W-:Y:S01]  /*13db0*/  LOP3.LUT R195, R226, R195, R221, 0x96, !PT ;  /* 0x000000c3e2c37212 */ /* 0x000fe200078e96dd */
[----:B------:R-:W-:Y:S02]  /*13dc0*/  IMAD.SHL.U32 R221, R208, 0x2, RZ ;  /* 0x00000002d0dd7824 */ /* 0x000fe400078e00ff */
[----:B------:R-:W-:Y:S02]  /*13dd0*/  IMAD R216, R217, R216, R227 ;  /* 0x000000d8d9d87224 */ /* 0x000fe400078e02e3 */
[----:B------:R-:W-:-:S03]  /*13de0*/  IMAD.SHL.U32 R227, R210, 0x2, RZ ;  /* 0x00000002d2e37824 */ /* 0x000fc600078e00ff */
[----:B------:R-:W-:Y:S02]  /*13df0*/  LOP3.LUT R194, R216, R194, R228, 0x96, !PT ;  /* 0x000000c2d8c27212 */ /* 0x000fe400078e96e4 */
[----:B------:R-:W-:Y:S02]  /*13e00*/  IADD3 R228, P1, PT, R208, R212, RZ ;  /* 0x000000d4d0e47210 */ /* 0x000fe40007f3e0ff */
[----:B------:R-:W-:-:S03]  /*13e10*/  LOP3.LUT R208, R221, 0xfffffffe, RZ, 0xc0, !PT ;  /* 0xfffffffeddd07812 */ /* 0x000fc600078ec0ff */
[----:B------:R-:W-:Y:S02]  /*13e20*/  IMAD.X R229, R209, 0x1, R213, P1 ;  /* 0x00000001d1e57824 */ /* 0x000fe400008e06d5 */
[----:B------:R-:W-:-:S04]  /*13e30*/  IMAD.WIDE.U32 R208, R212, R208, R228 ;  /* 0x000000d0d4d07225 */ /* 0x000fc800078e00e4 */
[----:B------:R-:W-:Y:S01]  /*13e40*/  IMAD R219, R212, R219, R209 ;  /* 0x000000dbd4db7224 */ /* 0x000fe200078e02d1 */
[----:B------:R-:W-:-:S04]  /*13e50*/  LOP3.LUT R221, R204, R208, RZ, 0x3c, !PT ;  /* 0x000000d0ccdd7212 */ /* 0x000fc800078e3cff */
[----:B------:R-:W-:-:S04]  /*13e60*/  LOP3.LUT R209, R205, R219, RZ, 0x3c, !PT ;  /* 0x000000dbcdd17212 */ /* 0x000fc800078e3cff */
[----:B------:R-:W-:-:S05]  /*13e70*/  IADD3 R230, P1, PT, R200, R209, RZ ;  /* 0x000000d1c8e67210 */ /* 0x000fca0007f3e0ff */
[----:B------:R-:W-:Y:S01]  /*13e80*/  IMAD.X R231, R201, 0x1, R221, P1 ;  /* 0x00000001c9e77824 */ /* 0x000fe200008e06dd */
[----:B------:R-:W-:Y:S02]  /*13e90*/  SHF.L.U64.HI R221, R200, 0x1, R201 ;  /* 0x00000001c8dd7819 */ /* 0x000fe400000102c9 */
[----:B------:R-:W-:Y:S02]  /*13ea0*/  IADD3 R200, P1, PT, R210, R214, RZ ;  /* 0x000000d6d2c87210 */ /* 0x000fe40007f3e0ff */
[----:B------:R-:W-:-:S03]  /*13eb0*/  LOP3.LUT R210, R225, 0xfffffffe, RZ, 0xc0, !PT ;  /* 0xfffffffee1d27812 */ /* 0x000fc600078ec0ff */
[----:B------:R-:W-:Y:S01]  /*13ec0*/  IMAD.X R201, R211, 0x1, R215, P1 ;  /* 0x00000001d3c97824 */ /* 0x000fe200008e06d7 */
[----:B------:R-:W-:-:S05]  /*13ed0*/  LOP3.LUT R211, R227, 0xfffffffe, RZ, 0xc0, !PT ;  /* 0xfffffffee3d37812 */ /* 0x000fca00078ec0ff */
[----:B------:R-:W-:Y:S01]  /*13ee0*/  IMAD.WIDE.U32 R228, R214, R211, R200 ;  /* 0x000000d3d6e47225 */ /* 0x000fe200078e00c8 */
[----:B------:R-:W-:Y:S02]  /*13ef0*/  LOP3.LUT R200, R221, 0x1, RZ, 0xc0, !PT ;  /* 0x00000001ddc87812 */ /* 0x000fe400078ec0ff */
[----:B------:R-:W-:Y:S01]  /*13f00*/  LOP3.LUT R201, R223, 0x1, RZ, 0xc0, !PT ;  /* 0x00000001dfc97812 */ /* 0x000fe200078ec0ff */
[----:B------:R-:W-:-:S04]  /*13f10*/  IMAD.WIDE.U32 R210, R210, R209, R230 ;  /* 0x000000d1d2d27225 */ /* 0x000fc800078e00e6 */
[----:B------:R-:W-:Y:S01]  /*13f20*/  IMAD R200, R200, R209, R211 ;  /* 0x000000d1c8c87224 */ /* 0x000fe200078e02d3 */
[----:B------:R-:W-:Y:S01]  /*13f30*/  LOP3.LUT R209, R210, R212, RZ, 0x3c, !PT ;  /* 0x000000d4d2d17212 */ /* 0x000fe200078e3cff */
[----:B------:R-:W-:Y:S02]  /*13f40*/  IMAD R211, R214, R201, R229 ;  /* 0x000000c9d6d37224 */ /* 0x000fe400078e02e5 */
[----:B------:R-:W-:Y:S01]  /*13f50*/  IMAD.SHL.U32 R223, R202, 0x2, RZ ;  /* 0x00000002cadf7824 */ /* 0x000fe200078e00ff */
[----:B------:R-:W-:Y:S01]  /*13f60*/  LOP3.LUT R221, R200, R213, RZ, 0x3c, !PT ;  /* 0x000000d5c8dd7212 */ /* 0x000fe200078e3cff */
[----:B------:R-:W-:Y:S01]  /*13f70*/  IMAD.SHL.U32 R229, R226, 0x2, RZ ;  /* 0x00000002e2e57824 */ /* 0x000fe200078e00ff */
[----:B------:R-:W-:Y:S02]  /*13f80*/  LOP3.LUT R201, R207, R211, RZ, 0x3c, !PT ;  /* 0x000000d3cfc97212 */ /* 0x000fe400078e3cff */
[----:B------:R-:W-:Y:S02]  /*13f90*/  LOP3.LUT R213, R206, R228, RZ, 0x3c, !PT ;  /* 0x000000e4ced57212 */ /* 0x000fe400078e3cff */
[----:B------:R-:W-:-:S02]  /*13fa0*/  IADD3 R212, P1, PT, R202, R201, RZ ;  /* 0x000000c9cad47210 */ /* 0x000fc40007f3e0ff */
[----:B------:R-:W-:Y:S02]  /*13fb0*/  SHF.L.U64.HI R202, R202, 0x1, R203 ;  /* 0x00000001caca7819 */ /* 0x000fe400000102cb */
[----:B------:R-:W-:Y:S01]  /*13fc0*/  LOP3.LUT R223, R223, 0xfffffffe, RZ, 0xc0, !PT ;  /* 0xfffffffedfdf7812 */ /* 0x000fe200078ec0ff */
[----:B------:R-:W-:Y:S01]  /*13fd0*/  IMAD.X R213, R203, 0x1, R213, P1 ;  /* 0x00000001cbd57824 */ /* 0x000fe200008e06d5 */
[----:B------:R-:W-:Y:S02]  /*13fe0*/  SHF.L.W.U32.HI R203, R209, 0x8, R221 ;  /* 0x00000008d1cb7819 */ /* 0x000fe40000010edd */
[----:B------:R-:W-:Y:S01]  /*13ff0*/  SHF.L.W.U32.HI R209, R221, 0x8, R209 ;  /* 0x00000008ddd17819 */ /* 0x000fe20000010ed1 */
[----:B------:R-:W-:Y:S01]  /*14000*/  IMAD.SHL.U32 R221, R208, 0x2, RZ ;  /* 0x00000002d0dd7824 */ /* 0x000fe200078e00ff */
[----:B------:R-:W-:Y:S01]  /*14010*/  IADD3 R230, P1, PT, R203, R208, RZ ;  /* 0x000000d0cbe67210 */ /* 0x000fe20007f3e0ff */
[----:B------:R-:W-:Y:S01]  /*14020*/  IMAD.WIDE.U32 R212, R223, R201, R212 ;  /* 0x000000c9dfd47225 */ /* 0x000fe200078e00d4 */
[----:B------:R-:W-:-:S02]  /*14030*/  LOP3.LUT R202, R202, 0x1, RZ, 0xc0, !PT ;  /* 0x00000001caca7812 */ /* 0x000fc400078ec0ff */
[----:B------:R-:W-:Y:S01]  /*14040*/  LOP3.LUT R221, R221, 0xfffffffe, RZ, 0xc0, !PT ;  /* 0xfffffffedddd7812 */ /* 0x000fe200078ec0ff */
[----:B------:R-:W-:Y:S02]  /*14050*/  IMAD.X R231, R209, 0x1, R219, P1 ;  /* 0x00000001d1e77824 */ /* 0x000fe400008e06db */
[----:B------:R-:W-:Y:S01]  /*14060*/  IMAD R202, R202, R201, R213 ;  /* 0x000000c9caca7224 */ /* 0x000fe200078e02d5 */
[----:B------:R-:W-:Y:S01]  /*14070*/  LOP3.LUT R213, R212, R214, RZ, 0x3c, !PT ;  /* 0x000000d6d4d57212 */ /* 0x000fe200078e3cff */
[----:B------:R-:W-:Y:S01]  /*14080*/  IMAD.WIDE.U32 R230, R203, R221, R230 ;  /* 0x000000ddcbe67225 */ /* 0x000fe200078e00e6 */
[----:B------:R-:W-:Y:S02]  /*14090*/  SHF.L.U64.HI R221, R208, 0x1, R219 ;  /* 0x00000001d0dd7819 */ /* 0x000fe400000102db */
[----:B------:R-:W-:Y:S02]  /*140a0*/  LOP3.LUT R214, R202, R215, RZ, 0x3c, !PT ;  /* 0x000000d7cad67212 */ /* 0x000fe400078e3cff */
[----:B------:R-:W-:-:S02]  /*140b0*/  LOP3.LUT R221, R221, 0x1, RZ, 0xc0, !PT ;  /* 0x00000001dddd7812 */ /* 0x000fc400078ec0ff */
[----:B------:R-:W-:Y:S02]  /*140c0*/  LOP3.LUT R227, R230, R205, R219, 0x96, !PT ;  /* 0x000000cde6e37212 */ /* 0x000fe400078e96db */
[----:B------:R-:W-:Y:S01]  /*140d0*/  SHF.L.W.U32.HI R205, R213, 0x8, R214 ;  /* 0x00000008d5cd7819 */ /* 0x000fe20000010ed6 */
[----:B------:R-:W-:-:S05]  /*140e0*/  IMAD R201, R203, R221, R231 ;  /* 0x000000ddcbc97224 */ /* 0x000fca00078e02e7 */
[----:B------:R-:W-:Y:S01]  /*140f0*/  LOP3.LUT R225, R201, R204, R208, 0x96, !PT ;  /* 0x000000ccc9e17212 */ /* 0x000fe200078e96d0 */
[----:B------:R-:W-:Y:S01]  /*14100*/  IMAD.SHL.U32 R208, R228, 0x2, RZ ;  /* 0x00000002e4d07824 */ /* 0x000fe200078e00ff */
[----:B------:R-:W-:Y:S01]  /*14110*/  SHF.L.W.U32.HI R204, R214, 0x8, R213 ;  /* 0x00000008d6cc7819 */ /* 0x000fe20000010ed5 */
[----:B------:R-:W-:Y:S01]  /*14120*/  IMAD.SHL.U32 R213, R224, 0x2, RZ ;  /* 0x00000002e0d57824 */ /* 0x000fe200078e00ff */
[----:B------:R-:W-:Y:S02]  /*14130*/  IADD3 R214, P1, PT, R205, R228, RZ ;  /* 0x000000e4cdd67210 */ /* 0x000fe40007f3e0ff */
[----:B------:R-:W-:Y:S02]  /*14140*/  LOP3.LUT R208, R208, 0xfffffffe, RZ, 0xc0, !PT ;  /* 0xfffffffed0d07812 */ /* 0x000fe400078ec0ff */
[----:B------:R-:W-:Y:S01]  /*14150*/  LOP3.LUT R219, R213, 0xfffffffe, RZ, 0xc0, !PT ;  /* 0xfffffffed5db7812 */ /* 0x000fe200078ec0ff */
[----:B------:R-:W-:Y:S01]  /*14160*/  IMAD.X R215, R204, 0x1, R211, P1 ;  /* 0x00000001ccd77824 */ /* 0x000fe200008e06d3 */
[----:B------:R-:W-:-:S02]  /*14170*/  SHF.L.W.U32.HI R213, R218, 0x10, R192 ;  /* 0x00000010dad57819 */ /* 0x000fc40000010ec0 */
[----:B------:R-:W-:Y:S01]  /*14180*/  SHF.L.W.U32.HI R221, R227, 0x10, R225 ;  /* 0x00000010e3dd7819 */ /* 0x000fe20000010ee1 */
[----:B------:R-:W-:Y:S01]  /*14190*/  IMAD.WIDE.U32 R214, R205, R208, R214 ;  /* 0x000000d0cdd67225 */ /* 0x000fe200078e00d6 */
[--C-:B------:R-:W-:Y:S02]  /*141a0*/  SHF.L.U64.HI R208, R228, 0x1, R211.reuse ;  /* 0x00000001e4d07819 */ /* 0x100fe400000102d3 */
[----:B------:R-:W-:Y:S02]  /*141b0*/  LOP3.LUT R223, R214, R207, R211, 0x96, !PT ;  /* 0x000000cfd6df7212 */ /* 0x000fe400078e96d3 */
[----:B------:R-:W-:Y:S02]  /*141c0*/  SHF.L.W.U32.HI R207, R195, 0x10, R194 ;  /* 0x00000010c3cf7819 */ /* 0x000fe40000010ec2 */
[----:B------:R-:W-:Y:S02]  /*141d0*/  LOP3.LUT R208, R208, 0x1, RZ, 0xc0, !PT ;  /* 0x00000001d0d07812 */ /* 0x000fe400078ec0ff */
[----:B------:R-:W-:-:S02]  /*141e0*/  SHF.L.W.U32.HI R211, R194, 0x10, R195 ;  /* 0x00000010c2d37819 */ /* 0x000fc40000010ec3 */
[----:B------:R-:W-:Y:S01]  /*141f0*/  IADD3 R194, P1, PT, R207, R224, RZ ;  /* 0x000000e0cfc27210 */ /* 0x000fe20007f3e0ff */
[----:B------:R-:W-:Y:S01]  /*14200*/  IMAD R208, R205, R208, R215 ;  /* 0x000000d0cdd07224 */ /* 0x000fe200078e02d7 */
[----:B------:R-:W-:-:S03]  /*14210*/  SHF.L.U64.HI R215, R224, 0x1, R190 ;  /* 0x00000001e0d77819 */ /* 0x000fc600000102be */
[----:B------:R-:W-:Y:S01]  /*14220*/  IMAD.X R195, R211, 0x1, R190, P1 ;  /* 0x00000001d3c37824 */ /* 0x000fe200008e06be */
[----:B------:R-:W-:Y:S02]  /*14230*/  SHF.L.W.U32.HI R190, R192, 0x10, R218 ;  /* 0x00000010c0be7819 */ /* 0x000fe40000010eda */
[----:B------:R-:W-:Y:S01]  /*14240*/  LOP3.LUT R192, R215, 0x1, RZ, 0xc0, !PT ;  /* 0x00000001d7c07812 */ /* 0x000fe200078ec0ff */
[----:B------:R-:W-:Y:S01]  /*14250*/  IMAD.WIDE.U32 R218, R207, R219, R194 ;  /* 0x000000dbcfda7225 */ /* 0x000fe200078e00c2 */
[----:B------:R-:W-:Y:S02]  /*14260*/  SHF.L.W.U32.HI R215, R225, 0x10, R227 ;  /* 0x00000010e1d77819 */ /* 0x000fe40000010ee3 */
[C-C-:B------:R-:W-:Y:S01]  /*14270*/  SHF.L.U64.HI R194, R210.reuse, 0x1, R200.reuse ;  /* 0x00000001d2c27819 */ /* 0x140fe200000102c8 */
[----:B------:R-:W-:Y:S01]  /*14280*/  IMAD R219, R207, R192, R219 ;  /* 0x000000c0cfdb7224 */ /* 0x000fe200078e02db */
[----:B------:R-:W-:Y:S01]  /*14290*/  IADD3 R192, P1, PT, R221, R210, RZ ;  /* 0x000000d2ddc07210 */ /* 0x000fe20007f3e0ff */
[----:B------:R-:W-:Y:S01]  /*142a0*/  IMAD.SHL.U32 R195, R210, 0x2, RZ ;  /* 0x00000002d2c37824 */ /* 0x000fe200078e00ff */
[----:B------:R-:W-:Y:S01]  /*142b0*/  LOP3.LUT R210, R218, R217, RZ, 0x3c, !PT ;  /* 0x000000d9dad27212 */ /* 0x000fe200078e3cff */
[----:B------:R-:W-:Y:S01]  /*142c0*/  IMAD.SHL.U32 R227, R222, 0x2, RZ ;  /* 0x00000002dee37824 */ /* 0x000fe200078e00ff */
[----:B------:R-:W-:Y:S01]  /*142d0*/  LOP3.LUT R217, R219, R193, RZ, 0x3c, !PT ;  /* 0x000000c1dbd97212 */ /* 0x000fe200078e3cff */
[----:B------:R-:W-:Y:S01]  /*142e0*/  IMAD.X R193, R215, 0x1, R200, P1 ;  /* 0x00000001d7c17824 */ /* 0x000fe200008e06c8 */
[----:B------:R-:W-:-:S02]  /*142f0*/  LOP3.LUT R195, R195, 0xfffffffe, RZ, 0xc0, !PT ;  /* 0xfffffffec3c37812 */ /* 0x000fc400078ec0ff */
[----:B------:R-:W-:Y:S02]  /*14300*/  LOP3.LUT R206, R208, R206, R228, 0x96, !PT ;  /* 0x000000ced0ce7212 */ /* 0x000fe400078e96e4 */
[----:B------:R-:W-:Y:S01]  /*14310*/  SHF.L.W.U32.HI R200, R210, 0x1, R217 ;  /* 0x00000001d2c87819 */ /* 0x000fe20000010ed9 */
[----:B------:R-:W-:Y:S01]  /*14320*/  IMAD.WIDE.U32 R192, R221, R195, R192 ;  /* 0x000000c3ddc07225 */ /* 0x000fe200078e00c0 */
[----:B------:R-:W-:Y:S02]  /*14330*/  LOP3.LUT R195, R194, 0x1, RZ, 0xc0, !PT ;  /* 0x00000001c2c37812 */ /* 0x000fe400078ec0ff */
[----:B------:R-:W-:Y:S02]  /*14340*/  SHF.L.W.U32.HI R210, R217, 0x1, R210 ;  /* 0x00000001d9d27819 */ /* 0x000fe40000010ed2 */
[----:B------:R-:W-:Y:S01]  /*14350*/  SHF.L.U64.HI R217, R222, 0x1, R188 ;  /* 0x00000001ded97819 */ /* 0x000fe200000102bc */
[----:B------:R-:W-:Y:S01]  /*14360*/  IMAD R224, R221, R195, R193 ;  /* 0x000000c3dde07224 */ /* 0x000fe200078e02c1 */
[----:B------:R-:W-:-:S02]  /*14370*/  SHF.L.W.U32.HI R193, R206, 0x10, R223 ;  /* 0x00000010cec17819 */ /* 0x000fc40000010edf */
[----:B------:R-:W-:Y:S02]  /*14380*/  SHF.L.W.U32.HI R206, R223, 0x10, R206 ;  /* 0x00000010dfce7819 */ /* 0x000fe40000010ece */
[----:B------:R-:W-:Y:S01]  /*14390*/  LOP3.LUT R195, R192, R203, RZ, 0x3c, !PT ;  /* 0x000000cbc0c37212 */ /* 0x000fe200078e3cff */
[----:B------:R-:W-:Y:S01]  /*143a0*/  IMAD.SHL.U32 R203, R212, 0x2, RZ ;  /* 0x00000002d4cb7824 */ /* 0x000fe200078e00ff */
[----:B------:R-:W-:Y:S02]  /*143b0*/  LOP3.LUT R209, R224, R209, RZ, 0x3c, !PT ;  /* 0x000000d1e0d17212 */ /* 0x000fe400078e3cff */
[----:B------:R-:W-:Y:S02]  /*143c0*/  IADD3 R194, P2, PT, R210, R222, RZ ;  /* 0x000000ded2c27210 */ /* 0x000fe40007f5e0ff */
[----:B------:R-:W-:Y:S02]  /*143d0*/  SHF.L.U64.HI R225, R212, 0x1, R202 ;  /* 0x00000001d4e17819 */ /* 0x000fe400000102ca */
[----:B------:R-:W-:-:S02]  /*143e0*/  IADD3 R222, P1, PT, R206, R212, RZ ;  /* 0x000000d4cede7210 */ /* 0x000fc40007f3e0ff */
[----:B------:R-:W-:Y:S02]  /*143f0*/  SHF.L.W.U32.HI R212, R209, 0x1, R195 ;  /* 0x00000001d1d47819 */ /* 0x000fe40000010ec3 */
[----:B------:R-:W-:Y:S01]  /*14400*/  SHF.L.W.U32.HI R209, R195, 0x1, R209 ;  /* 0x00000001c3d17819 */ /* 0x000fe20000010ed1 */
[----:B------:R-:W-:Y:S01]  /*14410*/  IMAD.X R195, R200, 0x1, R188, P2 ;  /* 0x00000001c8c37824 */ /* 0x000fe200010e06bc */
[----:B------:R-:W-:Y:S01]  /*14420*/  LOP3.LUT R188, R227, 0xfffffffe, RZ, 0xc0, !PT ;  /* 0xfffffffee3bc7812 */ /* 0x000fe200078ec0ff */
[----:B------:R-:W-:Y:S01]  /*14430*/  IMAD.X R223, R193, 0x1, R202, P1 ;  /* 0x00000001c1df7824 */ /* 0x000fe200008e06ca */
[----:B------:R-:W-:Y:S02]  /*14440*/  SHF.L.U64.HI R228, R226, 0x1, R216 ;  /* 0x00000001e2e47819 */ /* 0x000fe400000102d8 */
[----:B------:R-:W-:Y:S01]  /*14450*/  LOP3.LUT R227, R203, 0xfffffffe, RZ, 0xc0, !PT ;  /* 0xfffffffecbe37812 */ /* 0x000fe200078ec0ff */
[----:B------:R-:W-:Y:S01]  /*14460*/  IMAD.WIDE.U32 R202, R210, R188, R194 ;  /* 0x000000bcd2ca7225 */ /* 0x000fe200078e00c2 */
[----:B------:R-:W-:-:S02]  /*14470*/  IADD3 R226, P3, PT, R212, R226, RZ ;  /* 0x000000e2d4e27210 */ /* 0x000fc40007f7e0ff */
[----:B------:R-:W-:Y:S01]  /*14480*/  LOP3.LUT R188, R217, 0x1, RZ, 0xc0, !PT ;  /* 0x00000001d9bc7812 */ /* 0x000fe200078ec0ff */
[----:B------:R-:W-:Y:S01]  /*14490*/  IMAD.WIDE.U32 R194, R206, R227, R222 ;  /* 0x000000e3cec27225 */ /* 0x000fe200078e00de */
[----:B------:R-:W-:-:S03]  /*144a0*/  LOP3.LUT R222, R228, 0x1, RZ, 0xc0, !PT ;  /* 0x00000001e4de7812 */ /* 0x000fc600078ec0ff */
[----:B------:R-:W-:Y:S01]  /*144b0*/  IMAD.X R227, R209, 0x1, R216, P3 ;  /* 0x00000001d1e37824 */ /* 0x000fe200018e06d8 */
[----:B------:R-:W-:Y:S01]  /*144c0*/  LOP3.LUT R216, R229, 0xfffffffe, RZ, 0xc0, !PT ;  /* 0xfffffffee5d87812 */ /* 0x000fe200078ec0ff */
[----:B------:R-:W-:Y:S01]  /*144d0*/  IMAD R228, R210, R188, R203 ;  /* 0x000000bcd2e47224 */ /* 0x000fe200078e02cb */
[----:B------:R-:W-:Y:S01]  /*144e0*/  LOP3.LUT R203, R225, 0x1, RZ, 0xc0, !PT ;  /* 0x00000001e1cb7812 */ /* 0x000fe200078ec0ff */
[----:B------:R-:W-:Y:S01]  /*144f0*/  IMAD.SHL.U32 R225, R192, 0x2, RZ ;  /* 0x00000002c0e17824 */ /* 0x000fe200078e00ff */
[----:B------:R-:W-:Y:S01]  /*14500*/  LOP3.LUT R205, R194, R205, RZ, 0x3c, !PT ;  /* 0x000000cdc2cd7212 */ /* 0x000fe200078e3cff */
[----:B------:R-:W-:Y:S01]  /*14510*/  IMAD.WIDE.U32 R216, R212, R216, R226 ;  /* 0x000000d8d4d87225 */ /* 0x000fe200078e00e2 */
[----:B------:R-:W-:Y:S02]  /*14520*/  LOP3.LUT R226, R228, R193, RZ, 0x3c, !PT ;  /* 0x000000c1e4e27212 */ /* 0x000fe400078e3cff */
[----:B------:R-:W-:Y:S01]  /*14530*/  LOP3.LUT R225, R225, 0xfffffffe, RZ, 0xc0, !PT ;  /* 0xfffffffee1e17812 */ /* 0x000fe200078ec0ff */
[----:B------:R-:W-:Y:S01]  /*14540*/  IMAD R188, R212, R222, R217 ;  /* 0x000000ded4bc7224 */ /* 0x000fe200078e02d9 */
[----:B------:R-:W-:Y:S01]  /*14550*/  IADD3 R222, P1, PT, R226, R192, RZ ;  /* 0x000000c0e2de7210 */ /* 0x000fe20007f3e0ff */
[----:B------:R-:W-:Y:S01]  /*14560*/  IMAD R203, R206, R203, R195 ;  /* 0x000000cbcecb7224 */ /* 0x000fe200078e02c3 */
[----:B------:R-:W-:Y:S01]  /*14570*/  LOP3.LUT R195, R202, R206, RZ, 0x3c, !PT ;  /* 0x000000cecac37212 */ /* 0x000fe200078e3cff */
[----:B------:R-:W-:Y:S01]  /*14580*/  IMAD.SHL.U32 R229, R194, 0x2, RZ ;  /* 0x00000002c2e57824 */ /* 0x000fe200078e00ff */
[----:B------:R-:W-:-:S02]  /*14590*/  SHF.L.U64.HI R217, R192, 0x1, R224 ;  /* 0x00000001c0d97819 */ /* 0x000fc400000102e0 */
[----:B------:R-:W-:Y:S01]  /*145a0*/  LOP3.LUT R192, R188, R190, RZ, 0x3c, !PT ;  /* 0x000000bebcc07212 */ /* 0x000fe200078e3cff */
[----:B------:R-:W-:Y:S01]  /*145b0*/  IMAD.X R223, R195, 0x1, R224, P1 ;  /* 0x00000001c3df7824 */ /* 0x000fe200008e06e0 */
[----:B------:R-:W-:Y:S02]  /*145c0*/  SHF.L.U64.HI R227, R194, 0x1, R203 ;  /* 0x00000001c2e37819 */ /* 0x000fe400000102cb */
[----:B------:R-:W-:Y:S01]  /*145d0*/  IADD3 R194, P2, PT, R192, R194, RZ ;  /* 0x000000c2c0c27210 */ /* 0x000fe20007f5e0ff */
[----:B------:R-:W-:Y:S01]  /*145e0*/  IMAD.WIDE.U32 R222, R225, R226, R222 ;  /* 0x000000e2e1de7225 */ /* 0x000fe200078e00de */
[----:B------:R-:W-:Y:S02]  /*145f0*/  LOP3.LUT R195, R216, R213, RZ, 0x3c, !PT ;  /* 0x000000d5d8c37212 */ /* 0x000fe400078e3cff */
[----:B------:R-:W-:-:S03]  /*14600*/  LOP3.LUT R224, R229, 0xfffffffe, RZ, 0xc0, !PT ;  /* 0xfffffffee5e07812 */ /* 0x000fc600078ec0ff */
[----:B------:R-:W-:Y:S02]  /*14610*/  IMAD.X R195, R195, 0x1, R203, P2 ;  /* 0x00000001c3c37824 */ /* 0x000fe400010e06cb */
[----:B------:R-:W-:Y:S01]  /*14620*/  IMAD.WIDE.U32 R224, R224, R192, R194 ;  /* 0x000000c0e0e07225 */ /* 0x000fe200078e00c2 */
[----:B------:R-:W-:Y:S02]  /*14630*/  LOP3.LUT R194, R217, 0x1, RZ, 0xc0, !PT ;  /* 0x00000001d9c27812 */ /* 0x000fe400078ec0ff */
[----:B------:R-:W-:-:S03]  /*14640*/  LOP3.LUT R195, R227, 0x1, RZ, 0xc0, !PT ;  /* 0x00000001e3c37812 */ /* 0x000fc600078ec0ff */
[----:B------:R-:W-:Y:S01]  /*14650*/  IMAD R217, R194, R226, R223 ;  /* 0x000000e2c2d97224 */ /* 0x000fe200078e02df */
[----:B------:R-:W-:Y:S01]  /*14660*/  LOP3.LUT R194, R222, R210, RZ, 0x3c, !PT ;  /* 0x000000d2dec27212 */ /* 0x000fe200078e3cff */
[----:B------:R-:W-:Y:S01]  /*14670*/  IMAD R223, R195, R192, R225 ;  /* 0x000000c0c3df7224 */ /* 0x000fe200078e02e1 */
[----:B------:R-:W-:Y:S02]  /*14680*/  LOP3.LUT R192, R224, R212, RZ, 0x3c, !PT ;  /* 0x000000d4e0c07212 */ /* 0x000fe400078e3cff */
[----:B------:R-:W-:Y:S02]  /*14690*/  LOP3.LUT R195, R217, R200, RZ, 0x3c, !PT ;  /* 0x000000c8d9c37212 */ /* 0x000fe400078e3cff */
[----:B------:R-:W-:Y:S02]  /*146a0*/  LOP3.LUT R212, R223, R209, RZ, 0x3c, !PT ;  /* 0x000000d1dfd47212 */ /* 0x000fe400078e3cff */
[----:B------:R-:W-:Y:S02]  /*146b0*/  SHF.L.W.U32.HI R209, R194, 0x8, R195 ;  /* 0x00000008c2d17819 */ /* 0x000fe40000010ec3 */
[----:B------:R-:W-:-:S02]  /*146c0*/  SHF.L.W.U32.HI R200, R212, 0x8, R192 ;  /* 0x00000008d4c87819 */ /* 0x000fc40000010ec0 */
[----:B------:R-:W-:Y:S01]  /*146d0*/  SHF.L.W.U32.HI R212, R192, 0x8, R212 ;  /* 0x00000008c0d47819 */ /* 0x000fe20000010ed4 */
[----:B------:R-:W-:Y:S01]  /*146e0*/  IMAD.SHL.U32 R192, R202, 0x2, RZ ;  /* 0x00000002cac07824 */ /* 0x000fe200078e00ff */
[----:B------:R-:W-:Y:S02]  /*146f0*/  SHF.L.W.U32.HI R210, R195, 0x8, R194 ;  /* 0x00000008c3d27819 */ /* 0x000fe40000010ec2 */
[----:B------:R-:W-:Y:S02]  /*14700*/  IADD3 R194, P1, PT, R209, R202, RZ ;  /* 0x000000cad1c27210 */ /* 0x000fe40007f3e0ff */
[----:B------:R-:W-:Y:S02]  /*14710*/  LOP3.LUT R192, R192, 0xfffffffe, RZ, 0xc0, !PT ;  /* 0xfffffffec0c07812 */ /* 0x000fe400078ec0ff */
[--C-:B------:R-:W-:Y:S01]  /*14720*/  SHF.L.U64.HI R225, R202, 0x1, R228.reuse ;  /* 0x00000001cae17819 */ /* 0x100fe200000102e4 */
[----:B------:R-:W-:-:S03]  /*14730*/  IMAD.X R195, R210, 0x1, R228, P1 ;  /* 0x00000001d2c37824 */ /* 0x000fc600008e06e4 */
[----:B------:R-:W-:Y:S01]  /*14740*/  LOP3.LUT R225, R225, 0x1, RZ, 0xc0, !PT ;  /* 0x00000001e1e17812 */ /* 0x000fe200078ec0ff */
[----:B------:R-:W-:Y:S01]  /*14750*/  IMAD.WIDE.U32 R226, R209, R192, R194 ;  /* 0x000000c0d1e27225 */ /* 0x000fe200078e00c2 */
[----:B------:R-:W-:-:S03]  /*14760*/  IADD3 R194, P1, PT, R212, R216, RZ ;  /* 0x000000d8d4c27210 */ /* 0x000fc60007f3e0ff */
[----:B------:R-:W-:Y:S02]  /*14770*/  IMAD.SHL.U32 R192, R216, 0x2, RZ ;  /* 0x00000002d8c07824 */ /* 0x000fe400078e00ff */
[----:B------:R-:W-:Y:S02]  /*14780*/  IMAD.X R195, R200, 0x1, R188, P1 ;  /* 0x00000001c8c37824 */ /* 0x000fe400008e06bc */
[----:B------:R-:W-:Y:S01]  /*14790*/  IMAD R225, R209, R225, R227 ;  /* 0x000000e1d1e17224 */ /* 0x000fe200078e02e3 */
[----:B------:R-:W-:Y:S02]  /*147a0*/  LOP3.LUT R192, R192, 0xfffffffe, RZ, 0xc0, !PT ;  /* 0xfffffffec0c07812 */ /* 0x000fe400078ec0ff */
[----:B------:R-:W-:Y:S01]  /*147b0*/  LOP3.LUT R227, R226, R228, R193, 0x96, !PT ;  /* 0x000000e4e2e37212 */ /* 0x000fe200078e96c1 */
[----:B------:R-:W-:Y:S01]  /*147c0*/  IMAD.MOV.U32 R193, RZ, RZ, R225 ;  /* 0x000000ffffc17224 */ /* 0x000fe200078e00e1 */
[----:B------:R-:W-:Y:S01]  /*147d0*/  LOP3.LUT R206, R225, R202, R206, 0x96, !PT ;  /* 0x000000cae1ce7212 */ /* 0x000fe200078e96ce */
[----:B------:R-:W-:Y:S01]  /*147e0*/  IMAD.WIDE.U32 R194, R212, R192, R194 ;  /* 0x000000c0d4c27225 */ /* 0x000fe200078e00c2 */
[----:B------:R-:W-:-:S03]  /*147f0*/  SHF.L.U64.HI R192, R216, 0x1, R188 ;  /* 0x00000001d8c07819 */ /* 0x000fc600000102bc */
[----:B------:R-:W-:Y:S01]  /*14800*/  IMAD.SHL.U32 R225, R224, 0x2, RZ ;  /* 0x00000002e0e17824 */ /* 0x000fe200078e00ff */
[----:B------:R-:W-:-:S05]  /*14810*/  LOP3.LUT R192, R192, 0x1, RZ, 0xc0, !PT ;  /* 0x00000001c0c07812 */ /* 0x000fca00078ec0ff */
[----:B------:R-:W-:Y:S02]  /*14820*/  IMAD R195, R212, R192, R195 ;  /* 0x000000c0d4c37224 */ /* 0x000fe400078e02c3 */
[----:B------:R-:W-:-:S05]  /*14830*/  IMAD.MOV.U32 R192, RZ, RZ, R226 ;  /* 0x000000ffffc07224 */ /* 0x000fca00078e00e2 */
[----:B------:R0:W-:Y:S02]  /*14840*/  STL.128 [R2], R192 ;  /* 0x000000c002007387 */ /* 0x0001e40000100c00 */
[----:B0-----:R-:W-:Y:S01]  /*14850*/  LOP3.LUT R194, R194, R188, R190, 0x96, !PT ;  /* 0x000000bcc2c27212 */ /* 0x001fe200078e96be */
[C---:B------:R-:W-:Y:S01]  /*14860*/  IMAD.SHL.U32 R188, R220.reuse, 0x2, RZ ;  /* 0x00000002dcbc7824 */ /* 0x040fe200078e00ff */
[----:B------:R-:W-:Y:S02]  /*14870*/  IADD3 R192, P1, PT, R213, R220, RZ ;  /* 0x000000dcd5c07210 */ /* 0x000fe40007f3e0ff */
[----:B------:R-:W-:-:S03]  /*14880*/  SHF.L.U64.HI R220, R220, 0x1, R3 ;  /* 0x00000001dcdc7819 */ /* 0x000fc60000010203 */
[----:B------:R-:W-:Y:S01]  /*14890*/  IMAD.X R193, R190, 0x1, R3, P1 ;  /* 0x00000001bec17824 */ /* 0x000fe200008e0603 */
[----:B------:R-:W-:Y:S02]  /*148a0*/  LOP3.LUT R3, R188, 0xfffffffe, RZ, 0xc0, !PT ;  /* 0xfffffffebc037812 */ /* 0x000fe400078ec0ff */
[----:B------:R-:W-:-:S03]  /*148b0*/  LOP3.LUT R188, R203, R204, RZ, 0x3c, !PT ;  /* 0x000000cccbbc7212 */ /* 0x000fc600078e3cff */
[C---:B------:R-:W-:Y:S01]  /*148c0*/  IMAD.WIDE.U32 R192, R213.reuse, R3, R192 ;  /* 0x00000003d5c07225 */ /* 0x040fe200078e00c0 */
[----:B------:R-:W-:Y:S02]  /*148d0*/  LOP3.LUT R3, R220, 0x1, RZ, 0xc0, !PT ;  /* 0x00000001dc037812 */ /* 0x000fe400078ec0ff */
[----:B------:R-:W-:Y:S02]  /*148e0*/  SHF.L.W.U32.HI R231, R188, 0x1, R205 ;  /* 0x00000001bce77819 */ /* 0x000fe40000010ecd */
[----:B------:R-:W-:Y:S01]  /*148f0*/  LOP3.LUT R191, R192, R191, RZ, 0x3c, !PT ;  /* 0x000000bfc0bf7212 */ /* 0x000fe200078e3cff */
[----:B------:R-:W-:Y:S01]  /*14900*/  IMAD R3, R213, R3, R193 ;  /* 0x00000003d5037224 */ /* 0x000fe200078e02c1 */
[----:B------:R-:W-:Y:S02]  /*14910*/  SHF.L.W.U32.HI R232, R205, 0x1, R188 ;  /* 0x00000001cde87819 */ /* 0x000fe40000010ebc */
[----:B------:R-:W-:Y:S02]  /*14920*/  IADD3 R188, P1, PT, R231, R230, RZ ;  /* 0x000000e6e7bc7210 */ /* 0x000fe40007f3e0ff */
[----:B------:R-:W-:-:S02]  /*14930*/  LOP3.LUT R189, R3, R189, RZ, 0x3c, !PT ;  /* 0x000000bd03bd7212 */ /* 0x000fc400078e3cff */
[C---:B------:R-:W-:Y:S02]  /*14940*/  SHF.L.U64.HI R193, R230.reuse, 0x1, R201 ;  /* 0x00000001e6c17819 */ /* 0x040fe400000102c9 */
[----:B------:R-:W-:Y:S02]  /*14950*/  SHF.L.W.U32.HI R203, R191, 0x1, R189 ;  /* 0x00000001bfcb7819 */ /* 0x000fe40000010ebd */
[----:B------:R-:W-:Y:S01]  /*14960*/  SHF.L.W.U32.HI R226, R189, 0x1, R191 ;  /* 0x00000001bde27819 */ /* 0x000fe20000010ebf */
[----:B------:R-:W-:Y:S02]  /*14970*/  IMAD.SHL.U32 R191, R230, 0x2, RZ ;  /* 0x00000002e6bf7824 */ /* 0x000fe400078e00ff */
[----:B------:R-:W-:Y:S01]  /*14980*/  IMAD.X R189, R232, 0x1, R201, P1 ;  /* 0x00000001e8bd7824 */ /* 0x000fe200008e06c9 */
[----:B------:R-:W-:Y:S01]  /*14990*/  IADD3 R190, P1, PT, R226, R214, RZ ;  /* 0x000000d6e2be7210 */ /* 0x000fe20007f3e0ff */
[----:B------:R-:W-:Y:S01]  /*149a0*/  IMAD.SHL.U32 R201, R214, 0x2, RZ ;  /* 0x00000002d6c97824 */ /* 0x000fe200078e00ff */
[----:B------:R-:W-:-:S02]  /*149b0*/  LOP3.LUT R191, R191, 0xfffffffe, RZ, 0xc0, !PT ;  /* 0xfffffffebfbf7812 */ /* 0x000fc400078ec0ff */
[----:B------:R-:W-:-:S03]  /*149c0*/  SHF.L.U64.HI R214, R214, 0x1, R208 ;  /* 0x00000001d6d67819 */ /* 0x000fc600000102d0 */
[----:B------:R-:W-:Y:S01]  /*149d0*/  IMAD.WIDE.U32 R204, R231, R191, R188 ;  /* 0x000000bfe7cc7225 */ /* 0x000fe200078e00bc */
[----:B------:R-:W-:Y:S02]  /*149e0*/  LOP3.LUT R189, R201, 0xfffffffe, RZ, 0xc0, !PT ;  /* 0xfffffffec9bd7812 */ /* 0x000fe400078ec0ff */
[----:B------:R-:W-:Y:S01]  /*149f0*/  LOP3.LUT R188, R193, 0x1, RZ, 0xc0, !PT ;  /* 0x00000001c1bc7812 */ /* 0x000fe200078ec0ff */
[----:B------:R-:W-:Y:S02]  /*14a00*/  IMAD.X R191, R203, 0x1, R208, P1 ;  /* 0x00000001cbbf7824 */ /* 0x000fe400008e06d0 */
[----:B------:R-:W-:Y:S02]  /*14a10*/  IMAD.SHL.U32 R193, R192, 0x2, RZ ;  /* 0x00000002c0c17824 */ /* 0x000fe400078e00ff */
[----:B------:R-:W-:Y:S01]  /*14a20*/  IMAD.WIDE.U32 R228, R226, R189, R190 ;  /* 0x000000bde2e47225 */ /* 0x000fe200078e00be */
[----:B------:R-:W-:Y:S02]  /*14a30*/  LOP3.LUT R189, R214, 0x1, RZ, 0xc0, !PT ;  /* 0x00000001d6bd7812 */ /* 0x000fe400078ec0ff */
[----:B------:R-:W-:Y:S01]  /*14a40*/  LOP3.LUT R193, R193, 0xfffffffe, RZ, 0xc0, !PT ;  /* 0xfffffffec1c17812 */ /* 0x000fe200078ec0ff */
[----:B------:R-:W-:Y:S01]  /*14a50*/  IMAD R220, R231, R188, R205 ;  /* 0x000000bce7dc7224 */ /* 0x000fe200078e02cd */
[----:B------:R-:W-:Y:S01]  /*14a60*/  SHF.L.U64.HI R205, R192, 0x1, R3 ;  /* 0x00000001c0cd7819 */ /* 0x000fe20000010203 */
[----:B------:R-:W-:Y:S01]  /*14a70*/  IMAD R214, R226, R189, R229 ;  /* 0x000000bde2d67224 */ /* 0x000fe200078e02e5 */
[----:B------:R-:W-:-:S02]  /*14a80*/  LOP3.LUT R189, R204, R207, RZ, 0x3c, !PT ;  /* 0x000000cfccbd7212 */ /* 0x000fc400078e3cff */
[----:B------:R-:W-:Y:S02]  /*14a90*/  LOP3.LUT R201, R220, R211, RZ, 0x3c, !PT ;  /* 0x000000d3dcc97212 */ /* 0x000fe400078e3cff */
[----:B------:R-:W-:Y:S02]  /*14aa0*/  LOP3.LUT R208, R214, R215, RZ, 0x3c, !PT ;  /* 0x000000d7d6d07212 */ /* 0x000fe400078e3cff */
[----:B------:R-:W-:Y:S01]  /*14ab0*/  IADD3 R188, P1, PT, R201, R192, RZ ;  /* 0x000000c0c9bc7210 */ /* 0x000fe20007f3e0ff */
[----:B------:R-:W-:Y:S01]  /*14ac0*/  IMAD.SHL.U32 R192, R218, 0x2, RZ ;  /* 0x00000002dac07824 */ /* 0x000fe200078e00ff */
[----:B------:R-:W-:Y:S02]  /*14ad0*/  IADD3 R190, P2, PT, R208, R218, RZ ;  /* 0x000000dad0be7210 */ /* 0x000fe40007f5e0ff */
[----:B------:R-:W-:Y:S01]  /*14ae0*/  SHF.L.U64.HI R229, R218, 0x1, R219 ;  /* 0x00000001dae57819 */ /* 0x000fe200000102db */
[----:B------:R-:W-:Y:S01]  /*14af0*/  IMAD.X R189, R189, 0x1, R3, P1 ;  /* 0x00000001bdbd7824 */ /* 0x000fe200008e0603 */
[----:B------:R-:W-:-:S05]  /*14b00*/  LOP3.LUT R3, R228, R221, RZ, 0x3c, !PT ;  /* 0x000000dde4037212 */ /* 0x000fca00078e3cff */
[----:B------:R-:W-:Y:S01]  /*14b10*/  IMAD.X R191, R3, 0x1, R219, P2 ;  /* 0x0000000103bf7824 */ /* 0x000fe200010e06db */
[----:B------:R-:W-:Y:S01]  /*14b20*/  LOP3.LUT R3, R192, 0xfffffffe, RZ, 0xc0, !PT ;  /* 0xfffffffec0037812 */ /* 0x000fe200078ec0ff */
[----:B------:R-:W-:Y:S01]  /*14b30*/  IMAD.WIDE.U32 R192, R193, R201, R188 ;  /* 0x000000c9c1c07225 */ /* 0x000fe200078e00bc */
[----:B------:R-:W-:-:S03]  /*14b40*/  LOP3.LUT R188, R229, 0x1, RZ, 0xc0, !PT ;  /* 0x00000001e5bc7812 */ /* 0x000fc600078ec0ff */
[----:B------:R-:W-:Y:S01]  /*14b50*/  IMAD.WIDE.U32 R218, R3, R208, R190 ;  /* 0x000000d003da7225 */ /* 0x000fe200078e00be */
[----:B------:R-:W-:Y:S02]  /*14b60*/  LOP3.LUT R3, R205, 0x1, RZ, 0xc0, !PT ;  /* 0x00000001cd037812 */ /* 0x000fe400078ec0ff */
[----:B------:R-:W-:-:S03]  /*14b70*/  LOP3.LUT R189, R218, R226, RZ, 0x3c, !PT ;  /* 0x000000e2dabd7212 */ /* 0x000fc600078e3cff */
[----:B------:R-:W-:Y:S01]  /*14b80*/  IMAD R3, R3, R201, R193 ;  /* 0x000000c903037224 */ /* 0x000fe200078e02c1 */
[----:B------:R-:W-:Y:S01]  /*14b90*/  SHF.L.U64.HI R226, R204, 0x1, R220 ;  /* 0x00000001cce27819 */ /* 0x000fe200000102dc */
        /* <DEDUP_REMOVED lines=8> */
[----:B------:R-:W-:Y:S01]  /*14c20*/  SHF.L.W.U32.HI R201, R190, 0x8, R188 ;  /* 0x00000008bec97819 */ /* 0x000fe20000010ebc */
[----:B------:R-:W-:Y:S01]  /*14c30*/  IMAD.SHL.U32 R191, R228, 0x2, RZ ;  /* 0x00000002e4bf7824 */ /* 0x000fe200078e00ff */
[----:B------:R-:W-:Y:S02]  /*14c40*/  IADD3 R188, P1, PT, R203, R204, RZ ;  /* 0x000000cccbbc7210 */ /* 0x000fe40007f3e0ff */
[----:B------:R-:W-:Y:S02]  /*14c50*/  LOP3.LUT R190, R189, 0xfffffffe, RZ, 0xc0, !PT ;  /* 0xfffffffebdbe7812 */ /* 0x000fe400078ec0ff */
[----:B------:R-:W-:Y:S01]  /*14c60*/  LOP3.LUT R219, R191, 0xfffffffe, RZ, 0xc0, !PT ;  /* 0xfffffffebfdb7812 */ /* 0x000fe200078ec0ff */
[----:B------:R-:W-:Y:S01]  /*14c70*/  IMAD.X R189, R201, 0x1, R220, P1 ;  /* 0x00000001c9bd7824 */ /* 0x000fe200008e06dc */
[----:B------:R-:W-:Y:S01]  /*14c80*/  LOP3.LUT R226, R226, 0x1, RZ, 0xc0, !PT ;  /* 0x00000001e2e27812 */ /* 0x000fe200078ec0ff */
[----:B------:R-:W-:Y:S01]  /*14c90*/  IMAD.WIDE.U32 R188, R203, R190, R188 ;  /* 0x000000becbbc7225 */ /* 0x000fe200078e00bc */
[----:B------:R-:W-:-:S03]  /*14ca0*/  IADD3 R190, P1, PT, R208, R228, RZ ;  /* 0x000000e4d0be7210 */ /* 0x000fc60007f3e0ff */
[----:B------:R-:W-:Y:S01]  /*14cb0*/  IMAD R189, R203, R226, R189 ;  /* 0x000000e2cbbd7224 */ /* 0x000fe200078e02bd */
[----:B------:R-:W-:Y:S01]  /*14cc0*/  LOP3.LUT R211, R188, R220, R211, 0x96, !PT ;  /* 0x000000dcbcd37212 */ /* 0x000fe200078e96d3 */
[----:B------:R-:W-:Y:S02]  /*14cd0*/  IMAD.X R191, R205, 0x1, R214, P1 ;  /* 0x00000001cdbf7824 */ /* 0x000fe400008e06d6 */
[----:B------:R-:W-:Y:S02]  /*14ce0*/  IMAD.SHL.U32 R220, R222, 0x2, RZ ;  /* 0x00000002dedc7824 */ /* 0x000fe400078e00ff */
[----:B------:R-:W-:Y:S01]  /*14cf0*/  IMAD.WIDE.U32 R190, R208, R219, R190 ;  /* 0x000000dbd0be7225 */ /* 0x000fe200078e00be */
[----:B------:R-:W-:-:S04]  /*14d00*/  SHF.L.U64.HI R219, R228, 0x1, R214 ;  /* 0x00000001e4db7819 */ /* 0x000fc800000102d6 */
[----:B------:R-:W-:Y:S02]  /*14d10*/  LOP3.LUT R219, R219, 0x1, RZ, 0xc0, !PT ;  /* 0x00000001dbdb7812 */ /* 0x000fe400078ec0ff */
[----:B------:R-:W-:Y:S02]  /*14d20*/  LOP3.LUT R214, R190, R214, R215, 0x96, !PT ;  /* 0x000000d6bed67212 */ /* 0x000fe400078e96d7 */
[----:B------:R-:W-:Y:S01]  /*14d30*/  SHF.L.U64.HI R215, R222, 0x1, R217 ;  /* 0x00000001ded77819 */ /* 0x000fe200000102d9 */
[----:B------:R-:W-:Y:S01]  /*14d40*/  IMAD R191, R208, R219, R191 ;  /* 0x000000dbd0bf7224 */ /* 0x000fe200078e02bf */
[----:B------:R-:W-:-:S04]  /*14d50*/  SHF.L.U64.HI R219, R192, 0x1, R3 ;  /* 0x00000001c0db7819 */ /* 0x000fc80000010203 */
[----:B------:R0:W-:Y:S02]  /*14d60*/  STL.128 [R2+0x10], R188 ;  /* 0x000010bc02007387 */ /* 0x0001e40000100c00 */
[----:B0-----:R-:W-:Y:S02]  /*14d70*/  LOP3.LUT R188, R195, R216, R213, 0x96, !PT ;  /* 0x000000d8c3bc7212 */ /* 0x001fe400078e96d5 */
[----:B------:R-:W-:Y:S02]  /*14d80*/  LOP3.LUT R189, R189, R204, R207, 0x96, !PT ;  /* 0x000000ccbdbd7212 */ /* 0x000fe400078e96cf */
[----:B------:R-:W-:Y:S02]  /*14d90*/  SHF.L.W.U32.HI R195, R188, 0x10, R194 ;  /* 0x00000010bcc37819 */ /* 0x000fe40000010ec2 */
[----:B------:R-:W-:Y:S02]  /*14da0*/  SHF.L.W.U32.HI R202, R194, 0x10, R188 ;  /* 0x00000010c2ca7819 */ /* 0x000fe40000010ebc */
[----:B------:R-:W-:-:S02]  /*14db0*/  SHF.L.W.U32.HI R194, R189, 0x10, R211 ;  /* 0x00000010bdc27819 */ /* 0x000fc40000010ed3 */
[----:B------:R-:W-:Y:S01]  /*14dc0*/  SHF.L.W.U32.HI R204, R211, 0x10, R189 ;  /* 0x00000010d3cc7819 */ /* 0x000fe20000010ebd */
[----:B------:R-:W-:Y:S01]  /*14dd0*/  IMAD.MOV.U32 R188, RZ, RZ, R202 ;  /* 0x000000ffffbc7224 */ /* 0x000fe200078e00ca */
[----:B------:R-:W-:Y:S01]  /*14de0*/  LOP3.LUT R207, R191, R228, R221, 0x96, !PT ;  /* 0x000000e4bfcf7212 */ /* 0x000fe200078e96dd */
[----:B------:R-:W-:Y:S01]  /*14df0*/  IMAD.MOV.U32 R189, RZ, RZ, R195 ;  /* 0x000000ffffbd7224 */ /* 0x000fe200078e00c3 */
[----:B------:R-:W-:Y:S01]  /*14e00*/  SHF.L.W.U32.HI R211, R227, 0x10, R206 ;  /* 0x00000010e3d37819 */ /* 0x000fe20000010ece */
[----:B------:R-:W-:Y:S01]  /*14e10*/  IMAD.MOV.U32 R190, RZ, RZ, R204 ;  /* 0x000000ffffbe7224 */ /* 0x000fe200078e00cc */
[----:B------:R-:W-:Y:S01]  /*14e20*/  SHF.L.W.U32.HI R213, R207, 0x10, R214 ;  /* 0x00000010cfd57819 */ /* 0x000fe20000010ed6 */
[----:B------:R-:W-:Y:S01]  /*14e30*/  IMAD.MOV.U32 R191, RZ, RZ, R194 ;  /* 0x000000ffffbf7224 */ /* 0x000fe200078e00c2 */
[----:B------:R-:W-:Y:S01]  /*14e40*/  SHF.L.W.U32.HI R214, R214, 0x10, R207 ;  /* 0x00000010d6d67819 */ /* 0x000fe20000010ecf */
[----:B------:R-:W-:Y:S01]  /*14e50*/  IMAD.SHL.U32 R221, R218, 0x2, RZ ;  /* 0x00000002dadd7824 */ /* 0x000fe200078e00ff */
[----:B------:R-:W-:-:S02]  /*14e60*/  SHF.L.U64.HI R216, R224, 0x1, R223 ;  /* 0x00000001e0d87819 */ /* 0x000fc400000102df */
[----:B------:R0:W-:Y:S02]  /*14e70*/  STL.128 [R2+0x60], R188 ;  /* 0x000060bc02007387 */ /* 0x0001e40000100c00 */
[----:B0-----:R-:W-:Y:S01]  /*14e80*/  SHF.L.W.U32.HI R191, R206, 0x10, R227 ;  /* 0x00000010cebf7819 */ /* 0x001fe20000010ee3 */
[----:B------:R-:W-:Y:S01]  /*14e90*/  IMAD.MOV.U32 R190, RZ, RZ, R211 ;  /* 0x000000ffffbe7224 */ /* 0x000fe200078e00d3 */
[----:B------:R-:W-:Y:S01]  /*14ea0*/  IADD3 R206, P3, PT, R204, R192, RZ ;  /* 0x000000c0ccce7210 */ /* 0x000fe20007f7e0ff */
[----:B------:R-:W-:Y:S02]  /*14eb0*/  IMAD.MOV.U32 R188, RZ, RZ, R214 ;  /* 0x000000ffffbc7224 */ /* 0x000fe400078e00d6 */
[----:B------:R-:W-:Y:S02]  /*14ec0*/  IMAD.MOV.U32 R189, RZ, RZ, R213 ;  /* 0x000000ffffbd7224 */ /* 0x000fe400078e00d5 */
[----:B------:R-:W-:Y:S01]  /*14ed0*/  IMAD.X R207, R194, 0x1, R3, P3 ;  /* 0x00000001c2cf7824 */ /* 0x000fe200018e0603 */
[----:B------:R-:W-:-:S02]  /*14ee0*/  LOP3.LUT R3, R220, 0xfffffffe, RZ, 0xc0, !PT ;  /* 0xfffffffedc037812 */ /* 0x000fc400078ec0ff */
[----:B------:R0:W-:Y:S02]  /*14ef0*/  STL.128 [R2+0x70], R188 ;  /* 0x000070bc02007387 */ /* 0x0001e40000100c00 */
[----:B0-----:R-:W-:Y:S02]  /*14f00*/  IADD3 R188, P1, PT, R211, R222, RZ ;  /* 0x000000ded3bc7210 */ /* 0x001fe40007f3e0ff */
[----:B------:R-:W-:Y:S01]  /*14f10*/  IADD3 R190, P2, PT, R202, R224, RZ ;  /* 0x000000e0cabe7210 */ /* 0x000fe20007f5e0ff */
[----:B------:R-:W-:Y:S01]  /*14f20*/  IMAD.SHL.U32 R224, R192, 0x2, RZ ;  /* 0x00000002c0e07824 */ /* 0x000fe200078e00ff */
[----:B------:R-:W-:Y:S01]  /*14f30*/  IADD3 R192, P4, PT, R214, R218, RZ ;  /* 0x000000dad6c07210 */ /* 0x000fe20007f9e0ff */
[----:B------:R-:W-:Y:S01]  /*14f40*/  IMAD.X R189, R191, 0x1, R217, P1 ;  /* 0x00000001bfbd7824 */ /* 0x000fe200008e06d9 */
[----:B------:R-:W-:Y:S01]  /*14f50*/  SHF.L.U64.HI R222, R218, 0x1, R193 ;  /* 0x00000001dade7819 */ /* 0x000fe200000102c1 */
[----:B------:R-:W-:Y:S01]  /*14f60*/  IMAD.X R191, R195, 0x1, R223, P2 ;  /* 0x00000001c3bf7824 */ /* 0x000fe200010e06df */
[----:B------:R-:W-:Y:S01]  /*14f70*/  LOP3.LUT R195, R225, 0xfffffffe, RZ, 0xc0, !PT ;  /* 0xfffffffee1c37812 */ /* 0x000fe200078ec0ff */
[----:B------:R-:W-:Y:S01]  /*14f80*/  IMAD.X R193, R213, 0x1, R193, P4 ;  /* 0x00000001d5c17824 */ /* 0x000fe200020e06c1 */
[----:B------:R-:W-:Y:S01]  /*14f90*/  LOP3.LUT R194, R224, 0xfffffffe, RZ, 0xc0, !PT ;  /* 0xfffffffee0c27812 */ /* 0x000fe200078ec0ff */
[----:B------:R-:W-:Y:S01]  /*14fa0*/  IMAD.WIDE.U32 R188, R211, R3, R188 ;  /* 0x00000003d3bc7225 */ /* 0x000fe200078e00bc */
[----:B------:R-:W-:-:S02]  /*14fb0*/  LOP3.LUT R3, R215, 0x1, RZ, 0xc0, !PT ;  /* 0x00000001d7037812 */ /* 0x000fc400078ec0ff */
[----:B------:R-:W-:Y:S01]  /*14fc0*/  LOP3.LUT R213, R219, 0x1, RZ, 0xc0, !PT ;  /* 0x00000001dbd57812 */ /* 0x000fe200078ec0ff */
[----:B------:R-:W-:Y:S01]  /*14fd0*/  IMAD.WIDE.U32 R190, R202, R195, R190 ;  /* 0x000000c3cabe7225 */ /* 0x000fe200078e00be */
[----:B------:R-:W-:Y:S02]  /*14fe0*/  LOP3.LUT R215, R222, 0x1, RZ, 0xc0, !PT ;  /* 0x00000001ded77812 */ /* 0x000fe400078ec0ff */
[----:B------:R-:W-:Y:S01]  /*14ff0*/  ISETP.GE.U32.AND P1, PT, R0, 0x80, PT ;  /* 0x000000800000780c */ /* 0x000fe20003f26070 */
[----:B------:R-:W-:Y:S01]  /*15000*/  IMAD.WIDE.U32 R194, R204, R194, R206 ;  /* 0x000000c2ccc27225 */ /* 0x000fe200078e00ce */
[----:B------:R-:W-:Y:S02]  /*15010*/  LOP3.LUT R207, R221, 0xfffffffe, RZ, 0xc0, !PT ;  /* 0xfffffffeddcf7812 */ /* 0x000fe400078ec0ff */
[----:B------:R-:W-:Y:S01]  /*15020*/  LOP3.LUT R206, R216, 0x1, RZ, 0xc0, !PT ;  /* 0x00000001d8ce7812 */ /* 0x000fe200078ec0ff */
[----:B------:R-:W-:Y:S01]  /*15030*/  IMAD R189, R211, R3, R189 ;  /* 0x00000003d3bd7224 */ /* 0x000fe200078e02bd */
[----:B------:R-:W-:Y:S01]  /*15040*/  LOP3.LUT R3, R188, R209, RZ, 0x3c, !PT ;  /* 0x000000d1bc037212 */ /* 0x000fe200078e3cff */
[----:B------:R-:W-:Y:S01]  /*15050*/  IMAD.WIDE.U32 R192, R214, R207, R192 ;  /* 0x000000cfd6c07225 */ /* 0x000fe200078e00c0 */
[----:B------:R-:W-:-:S03]  /*15060*/  LOP3.LUT R203, R194, R203, RZ, 0x3c, !PT ;  /* 0x000000cbc2cb7212 */ /* 0x000fc600078e3cff */
[----:B------:R-:W-:Y:S02]  /*15070*/  IMAD R191, R202, R206, R191 ;  /* 0x000000cecabf7224 */ /* 0x000fe400078e02bf */
[----:B------:R-:W-:Y:S01]  /*15080*/  IMAD R202, R204, R213, R195 ;  /* 0x000000d5ccca7224 */ /* 0x000fe200078e02c3 */
[----:B------:R-:W-:Y:S01]  /*15090*/  LOP3.LUT R195, R189, R210, RZ, 0x3c, !PT ;  /* 0x000000d2bdc37212 */ /* 0x000fe200078e3cff */
[----:B------:R-:W-:Y:S01]  /*150a0*/  IMAD R193, R214, R215, R193 ;  /* 0x000000d7d6c17224 */ /* 0x000fe200078e02c1 */
[----:B------:R-:W-:Y:S01]  /*150b0*/  LOP3.LUT R204, R190, R212, RZ, 0x3c, !PT ;  /* 0x000000d4becc7212 */ /* 0x000fe200078e3cff */
[----:B------:R0:W-:Y:S01]  /*150c0*/  STL.128 [R2+0x50], R188 ;  /* 0x000050bc02007387 */ /* 0x0001e20000100c00 */
[----:B------:R-:W-:Y:S02]  /*150d0*/  LOP3.LUT R200, R191, R200, RZ, 0x3c, !PT ;  /* 0x000000c8bfc87212 */ /* 0x000fe400078e3cff */
[----:B------:R-:W-:Y:S01]  /*150e0*/  LOP3.LUT R201, R202, R201, RZ, 0x3c, !PT ;  /* 0x000000c9cac97212 */ /* 0x000fe200078e3cff */
[----:B0-----:R-:W-:Y:S01]  /*150f0*/  IMAD.MOV.U32 R188, RZ, RZ, R194 ;  /* 0x000000ffffbc7224 */ /* 0x001fe200078e00c2 */
[----:B------:R-:W-:Y:S01]  /*15100*/  LOP3.LUT R194, R192, R208, RZ, 0x3c, !PT ;  /* 0x000000d0c0c27212 */ /* 0x000fe200078e3cff */
[----:B------:R-:W-:Y:S01]  /*15110*/  IMAD.MOV.U32 R189, RZ, RZ, R202 ;  /* 0x000000ffffbd7224 */ /* 0x000fe200078e00ca */
[----:B------:R-:W-:Y:S01]  /*15120*/  LOP3.LUT R202, R193, R205, RZ, 0x3c, !PT ;  /* 0x000000cdc1ca7212 */ /* 0x000fe200078e3cff */
[----:B------:R-:W-:Y:S01]  /*15130*/  IMAD.MOV.U32 R190, RZ, RZ, R192 ;  /* 0x000000ffffbe7224 */ /* 0x000fe200078e00c0 */
[----:B------:R-:W-:Y:S01]  /*15140*/  SHF.L.W.U32.HI R192, R3, 0x1, R195 ;  /* 0x0000000103c07819 */ /* 0x000fe20000010ec3 */
[----:B------:R-:W-:Y:S01]  /*15150*/  IMAD.MOV.U32 R191, RZ, RZ, R193 ;  /* 0x000000ffffbf7224 */ /* 0x000fe200078e00c1 */
[----:B------:R-:W-:-:S02]  /*15160*/  SHF.L.W.U32.HI R195, R195, 0x1, R3 ;  /* 0x00000001c3c37819 */ /* 0x000fc40000010e03 */
[----:B------:R-:W-:Y:S02]  /*15170*/  SHF.L.W.U32.HI R3, R194, 0x1, R202 ;  /* 0x00000001c2037819 */ /* 0x000fe40000010eca */
[----:B------:R0:W-:Y:S01]  /*15180*/  STL.128 [R2+0x40], R188 ;  /* 0x000040bc02007387 */ /* 0x0001e20000100c00 */
[----:B------:R-:W-:Y:S02]  /*15190*/  SHF.L.W.U32.HI R194, R202, 0x1, R194 ;  /* 0x00000001cac27819 */ /* 0x000fe40000010ec2 */
[----:B0-----:R-:W-:Y:S02]  /*151a0*/  SHF.L.W.U32.HI R188, R204, 0x1, R200 ;  /* 0x00000001ccbc7819 */ /* 0x001fe40000010ec8 */
[----:B------:R-:W-:Y:S02]  /*151b0*/  SHF.L.W.U32.HI R189, R200, 0x1, R204 ;  /* 0x00000001c8bd7819 */ /* 0x000fe40000010ecc */
[----:B------:R-:W-:Y:S02]  /*151c0*/  SHF.L.W.U32.HI R190, R203, 0x1, R201 ;  /* 0x00000001cbbe7819 */ /* 0x000fe40000010ec9 */
[----:B------:R-:W-:-:S02]  /*151d0*/  SHF.L.W.U32.HI R191, R201, 0x1, R203 ;  /* 0x00000001c9bf7819 */ /* 0x000fc40000010ecb */
[----:B------:R-:W-:Y:S02]  /*151e0*/  LOP3.LUT R189, R189, R188, RZ, 0x3c, !PT ;  /* 0x000000bcbdbd7212 */ /* 0x000fe400078e3cff */
[----:B------:R-:W-:Y:S02]  /*151f0*/  LOP3.LUT R191, R191, R190, RZ, 0x3c, !PT ;  /* 0x000000bebfbf7212 */ /* 0x000fe400078e3cff */
[----:B------:R-:W-:Y:S02]  /*15200*/  LOP3.LUT R188, R189, R188, RZ, 0x3c, !PT ;  /* 0x000000bcbdbc7212 */ /* 0x000fe400078e3cff */
[----:B------:R-:W-:Y:S02]  /*15210*/  LOP3.LUT R190, R191, R190, RZ, 0x3c, !PT ;  /* 0x000000bebfbe7212 */ /* 0x000fe400078e3cff */
[----:B------:R-:W-:Y:S02]  /*15220*/  LOP3.LUT R189, R189, R188, RZ, 0x3c, !PT ;  /* 0x000000bcbdbd7212 */ /* 0x000fe400078e3cff */
[----:B------:R-:W-:-:S05]  /*15230*/  LOP3.LUT R191, R191, R190, RZ, 0x3c, !PT ;  /* 0x000000bebfbf7212 */ /* 0x000fca00078e3cff */
        /* <DEDUP_REMOVED lines=8> */
.L_x_48:
[----:B------:R-:W-:Y:S01]  /*152c0*/  BSSY.RECONVERGENT B3, `(.L_x_50) ;  /* 0x000019d000037945 */ /* 0x000fe20003800200 */
[----:B------:R-:W-:-:S07]  /*152d0*/  IMAD.MOV.U32 R0, RZ, RZ, RZ ;  /* 0x000000ffff007224 */ /* 0x000fce00078e00ff */
.L_x_51:
        /* <DEDUP_REMOVED lines=412> */
.L_x_50:
[----:B------:R-:W2:Y:S04]  /*16ca0*/  LDL.LU.64 R228, [R1+0x840] ;  /* 0x0008400001e47983 */ /* 0x000ea80000300a00 */
[----:B------:R-:W3:Y:S04]  /*16cb0*/  LDL.LU.64 R230, [R1+0x848] ;  /* 0x0008480001e67983 */ /* 0x000ee80000300a00 */
[----:B0-----:R-:W2:Y:S04]  /*16cc0*/  LDL.128 R188, [R1] ;  /* 0x0000000001bc7983 */ /* 0x001ea80000100c00 */
[----:B------:R-:W4:Y:S04]  /*16cd0*/  LDL.128 R204, [R1+0x10] ;  /* 0x0000100001cc7983 */ /* 0x000f280000100c00 */
[----:B------:R-:W5:Y:S04]  /*16ce0*/  LDL.128 R200, [R1+0x20] ;  /* 0x0000200001c87983 */ /* 0x000f680000100c00 */
[----:B------:R-:W4:Y:S04]  /*16cf0*/  LDL.128 R192, [R1+0x30] ;  /* 0x0000300001c07983 */ /* 0x000f280000100c00 */
[----:B------:R-:W4:Y:S04]  /*16d00*/  LDL.LU.64 R212, [R1+0x838] ;  /* 0x0008380001d47983 */ /* 0x000f280000300a00 */
[----:B------:R-:W4:Y:S04]  /*16d10*/  LDL.LU.64 R214, [R1+0x830] ;  /* 0x0008300001d67983 */ /* 0x000f280000300a00 */
[----:B------:R-:W4:Y:S04]  /*16d20*/  LDL.LU.64 R224, [R1+0x828] ;  /* 0x0008280001e07983 */ /* 0x000f280000300a00 */
[----:B------:R-:W4:Y:S04]  /*16d30*/  LDL.LU.64 R226, [R1+0x820] ;  /* 0x0008200001e27983 */ /* 0x000f280000300a00 */
[----:B------:R-:W4:Y:S04]  /*16d40*/  LDL.LU.64 R222, [R1+0x810] ;  /* 0x0008100001de7983 */ /* 0x000f280000300a00 */
[----:B------:R-:W4:Y:S04]  /*16d50*/  LDL.LU.64 R220, [R1+0x818] ;  /* 0x0008180001dc7983 */ /* 0x000f280000300a00 */
[----:B------:R-:W4:Y:S04]  /*16d60*/  LDL.128 R208, [R1+0x60] ;  /* 0x0000600001d07983 */ /* 0x000f280000100c00 */
[----:B------:R-:W4:Y:S04]  /*16d70*/  LDL.LU.64 R218, [R1+0x800] ;  /* 0x0008000001da7983 */ /* 0x000f280000300a00 */
[----:B------:R-:W4:Y:S01]  /*16d80*/  LDL.LU.64 R216, [R1+0x808] ;  /* 0x0008080001d87983 */ /* 0x000f220000300a00 */
[----:B--2---:R-:W-:-:S02]  /*16d90*/  LOP3.LUT R0, R228, R188, RZ, 0x3c, !PT ;  /* 0x000000bce4007212 */ /* 0x004fc400078e3cff */
[----:B------:R-:W-:Y:S02]  /*16da0*/  LOP3.LUT R3, R229, R189, RZ, 0x3c, !PT ;  /* 0x000000bde5037212 */ /* 0x000fe400078e3cff */
[----:B---3--:R-:W-:Y:S02]  /*16db0*/  LOP3.LUT R2, R230, R190, RZ, 0x3c, !PT ;  /* 0x000000bee6027212 */ /* 0x008fe400078e3cff */
[----:B------:R-:W-:Y:S01]  /*16dc0*/  LOP3.LUT R4, R231, R191, RZ, 0x3c, !PT ;  /* 0x000000bfe7047212 */ /* 0x000fe200078e3cff */
[----:B------:R-:W-:Y:S01]  /*16dd0*/  IMAD.MOV.U32 R188, RZ, RZ, R0 ;  /* 0x000000ffffbc7224 */ /* 0x000fe200078e0000 */
[----:B-----5:R-:W-:Y:S01]  /*16de0*/  LOP3.LUT R6, R235, R202, RZ, 0x3c, !PT ;  /* 0x000000caeb067212 */ /* 0x020fe200078e3cff */
[----:B------:R-:W-:Y:S01]  /*16df0*/  IMAD.MOV.U32 R189, RZ, RZ, R3 ;  /* 0x000000ffffbd7224 */ /* 0x000fe200078e0003 */
[----:B------:R-:W2:Y:S01]  /*16e00*/  LDL.128 R228, [R1+0x160] ;  /* 0x0001600001e47983 */ /* 0x000ea20000100c00 */
[----:B------:R-:W-:Y:S02]  /*16e10*/  IMAD.MOV.U32 R190, RZ, RZ, R2 ;  /* 0x000000ffffbe7224 */ /* 0x000fe400078e0002 */
[----:B------:R-:W-:-:S05]  /*16e20*/  IMAD.MOV.U32 R191, RZ, RZ, R4 ;  /* 0x000000ffffbf7224 */ /* 0x000fca00078e0004 */
[----:B------:R0:W-:Y:S01]  /*16e30*/  STL.128 [R1], R188 ;  /* 0x000000bc01007387 */ /* 0x0001e20000100c00 */
[----:B----4-:R-:W-:Y:S02]  /*16e40*/  LOP3.LUT R0, R196, R204, RZ, 0x3c, !PT ;  /* 0x000000ccc4007212 */ /* 0x010fe400078e3cff */
[----:B------:R-:W-:Y:S02]  /*16e50*/  LOP3.LUT R2, R197, R205, RZ, 0x3c, !PT ;  /* 0x000000cdc5027212 */ /* 0x000fe400078e3cff */
[----:B------:R-:W-:Y:S02]  /*16e60*/  LOP3.LUT R3, R199, R207, RZ, 0x3c, !PT ;  /* 0x000000cfc7037212 */ /* 0x000fe400078e3cff */
[----:B------:R-:W3:Y:S04]  /*16e70*/  LDL.128 R196, [R1+0x50] ;  /* 0x0000500001c47983 */ /* 0x000ee80000100c00 */
[----:B0-----:R-:W4:Y:S01]  /*16e80*/  LDL.128 R188, [R1+0x40] ;  /* 0x0000400001bc7983 */ /* 0x001f220000100c00 */
[----:B------:R-:W-:Y:S01]  /*16e90*/  LOP3.LUT R4, R233, R206, RZ, 0x3c, !PT ;  /* 0x000000cee9047212 */ /* 0x000fe200078e3cff */
[----:B------:R-:W-:-:S02]  /*16ea0*/  IMAD.MOV.U32 R207, RZ, RZ, R3 ;  /* 0x000000ffffcf7224 */ /* 0x000fc400078e0003 */
[----:B------:R-:W-:Y:S02]  /*16eb0*/  IMAD.MOV.U32 R204, RZ, RZ, R0 ;  /* 0x000000ffffcc7224 */ /* 0x000fe400078e0000 */
[----:B------:R-:W-:Y:S02]  /*16ec0*/  IMAD.MOV.U32 R206, RZ, RZ, R4 ;  /* 0x000000ffffce7224 */ /* 0x000fe400078e0004 */
[----:B------:R-:W-:-:S05]  /*16ed0*/  IMAD.MOV.U32 R205, RZ, RZ, R2 ;  /* 0x000000ffffcd7224 */ /* 0x000fca00078e0002 */
[----:B------:R0:W-:Y:S01]  /*16ee0*/  STL.128 [R1+0x10], R204 ;  /* 0x000010cc01007387 */ /* 0x0001e20000100c00 */
[----:B------:R-:W-:Y:S02]  /*16ef0*/  LOP3.LUT R0, R5, R201, RZ, 0x3c, !PT ;  /* 0x000000c905007212 */ /* 0x000fe400078e3cff */
[----:B------:R-:W-:Y:S02]  /*16f00*/  LOP3.LUT R2, R234, R200, RZ, 0x3c, !PT ;  /* 0x000000c8ea027212 */ /* 0x000fe400078e3cff */
[----:B------:R-:W-:Y:S01]  /*16f10*/  LOP3.LUT R3, R7, R203, RZ, 0x3c, !PT ;  /* 0x000000cb07037212 */ /* 0x000fe200078e3cff */
[----:B------:R-:W-:Y:S01]  /*16f20*/  IMAD.MOV.U32 R5, RZ, RZ, R0 ;  /* 0x000000ffff057224 */ /* 0x000fe200078e0000 */
[----:B------:R-:W5:Y:S04]  /*16f30*/  LDL.128 R200, [R1+0x90] ;  /* 0x0000900001c87983 */ /* 0x000f680000100c00 */
[----:B0-----:R-:W2:Y:S01]  /*16f40*/  LDL.128 R204, [R1+0x70] ;  /* 0x0000700001cc7983 */ /* 0x001ea20000100c00 */
[----:B------:R-:W-:-:S02]  /*16f50*/  IMAD.MOV.U32 R4, RZ, RZ, R2 ;  /* 0x000000ffff047224 */ /* 0x000fc400078e0002 */
[----:B------:R-:W-:Y:S01]  /*16f60*/  IMAD.MOV.U32 R7, RZ, RZ, R3 ;  /* 0x000000ffff077224 */ /* 0x000fe200078e0003 */
[----:B------:R-:W5:Y:S04]  /*16f70*/  LDL.128 R232, [R1+0x170] ;  /* 0x0001700001e87983 */ /* 0x000f680000100c00 */
[----:B------:R0:W-:Y:S01]  /*16f80*/  STL.128 [R1+0x20], R4 ;  /* 0x0000200401007387 */ /* 0x0001e20000100c00 */
[----:B------:R-:W-:-:S03]  /*16f90*/  LOP3.LUT R2, R10, R194, RZ, 0x3c, !PT ;  /* 0x000000c20a027212 */ /* 0x000fc600078e3cff */
[----:B0-----:R-:W5:Y:S01]  /*16fa0*/  LDL.128 R4, [R1+0x80] ;  /* 0x0000800001047983 */ /* 0x001f620000100c00 */
[----:B------:R-:W-:Y:S02]  /*16fb0*/  LOP3.LUT R0, R192, 0x1, R8, 0x96, !PT ;  /* 0x00000001c0007812 */ /* 0x000fe400078e9608 */
[----:B------:R-:W-:Y:S02]  /*16fc0*/  LOP3.LUT R3, R9, R193, RZ, 0x3c, !PT ;  /* 0x000000c109037212 */ /* 0x000fe400078e3cff */
[----:B------:R-:W-:Y:S02]  /*16fd0*/  LOP3.LUT R10, R11, R195, RZ, 0x3c, !PT ;  /* 0x000000c30b0a7212 */ /* 0x000fe400078e3cff */
[----:B------:R-:W5:Y:S03]  /*16fe0*/  LDL.128 R192, [R1+0xa0] ;  /* 0x0000a00001c07983 */ /* 0x000f660000100c00 */
[----:B------:R-:W-:-:S02]  /*16ff0*/  IMAD.MOV.U32 R11, RZ, RZ, R10 ;  /* 0x000000ffff0b7224 */ /* 0x000fc400078e000a */
[----:B------:R-:W-:Y:S02]  /*17000*/  IMAD.MOV.U32 R10, RZ, RZ, R2 ;  /* 0x000000ffff0a7224 */ /* 0x000fe400078e0002 */
[----:B------:R-:W-:Y:S02]  /*17010*/  IMAD.MOV.U32 R8, RZ, RZ, R0 ;  /* 0x000000ffff087224 */ /* 0x000fe400078e0000 */
[----:B------:R-:W-:-:S05]  /*17020*/  IMAD.MOV.U32 R9, RZ, RZ, R3 ;  /* 0x000000ffff097224 */ /* 0x000fca00078e0003 */
[----:B------:R0:W-:Y:S04]  /*17030*/  STL.128 [R1+0x30], R8 ;  /* 0x0000300801007387 */ /* 0x0001e80000100c00 */
[----:B0-----:R-:W5:Y:S01]  /*17040*/  LDL.128 R8, [R1+0xb0] ;  /* 0x0000b00001087983 */ /* 0x001f620000100c00 */
[----:B----4-:R-:W-:Y:S02]  /*17050*/  LOP3.LUT R2, R212, R190, RZ, 0x3c, !PT ;  /* 0x000000bed4027212 */ /* 0x010fe400078e3cff */
[----:B------:R-:W-:Y:S02]  /*17060*/  LOP3.LUT R190, R213, R191, RZ, 0x3c, !PT ;  /* 0x000000bfd5be7212 */ /* 0x000fe400078e3cff */
[----:B------:R-:W-:Y:S02]  /*17070*/  LOP3.LUT R0, R214, R188, RZ, 0x3c, !PT ;  /* 0x000000bcd6007212 */ /* 0x000fe400078e3cff */
[----:B------:R-:W-:Y:S01]  /*17080*/  LOP3.LUT R3, R215, R189, RZ, 0x3c, !PT ;  /* 0x000000bdd7037212 */ /* 0x000fe200078e3cff */
[----:B------:R-:W-:Y:S01]  /*17090*/  IMAD.MOV.U32 R191, RZ, RZ, R190 ;  /* 0x000000ffffbf7224 */ /* 0x000fe200078e00be */
[----:B------:R-:W4:Y:S01]  /*170a0*/  LDL.128 R212, [R1+0xc0] ;  /* 0x0000c00001d47983 */ /* 0x000f220000100c00 */
[----:B------:R-:W-:Y:S01]  /*170b0*/  IMAD.MOV.U32 R190, RZ, RZ, R2 ;  /* 0x000000ffffbe7224 */ /* 0x000fe200078e0002 */
[----:B---3--:R-:W-:Y:S01]  /*170c0*/  LOP3.LUT R2, R224, R198, RZ, 0x3c, !PT ;  /* 0x000000c6e0027212 */ /* 0x008fe200078e3cff */
[----:B------:R-:W-:Y:S01]  /*170d0*/  IMAD.MOV.U32 R188, RZ, RZ, R0 ;  /* 0x000000ffffbc7224 */ /* 0x000fe200078e0000 */
[----:B------:R-:W-:Y:S01]  /*170e0*/  LOP3.LUT R198, R225, R199, RZ, 0x3c, !PT ;  /* 0x000000c7e1c67212 */ /* 0x000fe200078e3cff */
[----:B------:R-:W-:Y:S01]  /*170f0*/  IMAD.MOV.U32 R189, RZ, RZ, R3 ;  /* 0x000000ffffbd7224 */ /* 0x000fe200078e0003 */
[----:B------:R-:W-:-:S02]  /*17100*/  LOP3.LUT R0, R226, R196, RZ, 0x3c, !PT ;  /* 0x000000c4e2007212 */ /* 0x000fc400078e3cff */
[----:B------:R-:W-:Y:S01]  /*17110*/  LOP3.LUT R3, R227, R197, RZ, 0x3c, !PT ;  /* 0x000000c5e3037212 */ /* 0x000fe200078e3cff */
[----:B------:R-:W-:Y:S02]  /*17120*/  IMAD.MOV.U32 R199, RZ, RZ, R198 ;  /* 0x000000ffffc77224 */ /* 0x000fe400078e00c6 */
[----:B------:R-:W-:Y:S02]  /*17130*/  IMAD.MOV.U32 R196, RZ, RZ, R0 ;  /* 0x000000ffffc47224 */ /* 0x000fe400078e0000 */
[----:B------:R-:W-:Y:S02]  /*17140*/  IMAD.MOV.U32 R197, RZ, RZ, R3 ;  /* 0x000000ffffc57224 */ /* 0x000fe400078e0003 */
[----:B------:R-:W-:Y:S01]  /*17150*/  IMAD.MOV.U32 R198, RZ, RZ, R2 ;  /* 0x000000ffffc67224 */ /* 0x000fe200078e0002 */
[----:B------:R-:W-:Y:S02]  /*17160*/  LOP3.LUT R0, R222, R208, RZ, 0x3c, !PT ;  /* 0x000000d0de007212 */ /* 0x000fe400078e3cff */
[----:B------:R-:W-:-:S02]  /*17170*/  LOP3.LUT R3, R223, R209, RZ, 0x3c, !PT ;  /* 0x000000d1df037212 */ /* 0x000fc400078e3cff */
[----:B------:R0:W-:Y:S01]  /*17180*/  STL.128 [R1+0x50], R196 ;  /* 0x000050c401007387 */ /* 0x0001e20000100c00 */
[----:B------:R-:W-:Y:S02]  /*17190*/  LOP3.LUT R2, R220, R210, RZ, 0x3c, !PT ;  /* 0x000000d2dc027212 */ /* 0x000fe400078e3cff */
[----:B--2---:R-:W-:Y:S02]  /*171a0*/  LOP3.LUT R208, R219, R205, RZ, 0x3c, !PT ;  /* 0x000000cddbd07212 */ /* 0x004fe400078e3cff */
[----:B------:R-:W-:Y:S02]  /*171b0*/  LOP3.LUT R205, R216, R206, RZ, 0x3c, !PT ;  /* 0x000000ced8cd7212 */ /* 0x000fe400078e3cff */
[----:B------:R-:W-:Y:S02]  /*171c0*/  LOP3.LUT R204, R218, R204, RZ, 0x3c, !PT ;  /* 0x000000ccdacc7212 */ /* 0x000fe400078e3cff */
[----:B------:R-:W-:Y:S01]  /*171d0*/  LOP3.LUT R206, R217, R207, RZ, 0x3c, !PT ;  /* 0x000000cfd9ce7212 */ /* 0x000fe200078e3cff */
[----:B------:R1:W-:Y:S01]  /*171e0*/  STL.128 [R1+0x40], R188 ;  /* 0x000040bc01007387 */ /* 0x0003e20000100c00 */
[----:B0-----:R-:W-:Y:S01]  /*171f0*/  LOP3.LUT R198, R221, R211, RZ, 0x3c, !PT ;  /* 0x000000d3ddc67212 */ /* 0x001fe200078e3cff */
[----:B------:R-:W-:-:S02]  /*17200*/  IMAD.MOV.U32 R196, RZ, RZ, R0 ;  /* 0x000000ffffc47224 */ /* 0x000fc400078e0000 */
[----:B------:R-:W-:Y:S02]  /*17210*/  IMAD.MOV.U32 R197, RZ, RZ, R3 ;  /* 0x000000ffffc57224 */ /* 0x000fe400078e0003 */
[----:B------:R-:W-:Y:S02]  /*17220*/  IMAD.MOV.U32 R199, RZ, RZ, R198 ;  /* 0x000000ffffc77224 */ /* 0x000fe400078e00c6 */
[----:B------:R-:W-:Y:S02]  /*17230*/  IMAD.MOV.U32 R198, RZ, RZ, R2 ;  /* 0x000000ffffc67224 */ /* 0x000fe400078e0002 */
[----:B------:R-:W-:Y:S01]  /*17240*/  IMAD.MOV.U32 R209, RZ, RZ, R208 ;  /* 0x000000ffffd17224 */ /* 0x000fe200078e00d0 */
[----:B-1----:R-:W2:Y:S01]  /*17250*/  LDL.128 R188, [R1+0xd0] ;  /* 0x0000d00001bc7983 */ /* 0x002ea20000100c00 */
[----:B------:R-:W-:Y:S02]  /*17260*/  IMAD.MOV.U32 R208, RZ, RZ, R204 ;  /* 0x000000ffffd07224 */ /* 0x000fe400078e00cc */
[----:B------:R-:W-:-:S02]  /*17270*/  IMAD.MOV.U32 R210, RZ, RZ, R205 ;  /* 0x000000ffffd27224 */ /* 0x000fc400078e00cd */
[----:B------:R-:W-:Y:S02]  /*17280*/  IMAD.MOV.U32 R211, RZ, RZ, R206 ;  /* 0x000000ffffd37224 */ /* 0x000fe400078e00ce */
[----:B------:R-:W3:Y:S04]  /*17290*/  LDL.128 R204, [R1+0xf0] ;  /* 0x0000f00001cc7983 */ /* 0x000ee80000100c00 */
[----:B------:R0:W-:Y:S01]  /*172a0*/  STL.128 [R1+0x60], R196 ;  /* 0x000060c401007387 */ /* 0x0001e20000100c00 */
[----:B-----5:R-:W-:Y:S02]  /*172b0*/  LOP3.LUT R218, R251, R7, RZ, 0x3c, !PT ;  /* 0x00000007fbda7212 */ /* 0x020fe400078e3cff */
[----:B------:R-:W-:Y:S01]  /*172c0*/  LOP3.LUT R0, R248, R4, RZ, 0x3c, !PT ;  /* 0x00000004f8007212 */ /* 0x000fe200078e3cff */
[----:B------:R1:W-:Y:S01]  /*172d0*/  STL.128 [R1+0x70], R208 ;  /* 0x000070d001007387 */ /* 0x0003e20000100c00 */
[----:B------:R-:W-:-:S02]  /*172e0*/  LOP3.LUT R3, R249, R5, RZ, 0x3c, !PT ;  /* 0x00000005f9037212 */ /* 0x000fc400078e3cff */
[----:B------:R-:W-:Y:S01]  /*172f0*/  LOP3.LUT R2, R250, R6, RZ, 0x3c, !PT ;  /* 0x00000006fa027212 */ /* 0x000fe200078e3cff */
[----:B0-----:R-:W5:Y:S04]  /*17300*/  LDL.128 R196, [R1+0xe0] ;  /* 0x0000e00001c47983 */ /* 0x001f680000100c00 */
[----:B-1----:R-:W5:Y:S01]  /*17310*/  LDL.128 R208, [R1+0x100] ;  /* 0x0001000001d07983 */ /* 0x002f620000100c00 */
[----:B------:R-:W-:Y:S01]  /*17320*/  IMAD.MOV.U32 R219, RZ, RZ, R218 ;  /* 0x000000ffffdb7224 */ /* 0x000fe200078e00da */
[----:B------:R-:W-:Y:S01]  /*17330*/  LOP3.LUT R222, R247, R203, RZ, 0x3c, !PT ;  /* 0x000000cbf7de7212 */ /* 0x000fe200078e3cff */
[----:B------:R-:W-:Y:S01]  /*17340*/  IMAD.MOV.U32 R216, RZ, RZ, R0 ;  /* 0x000000ffffd87224 */ /* 0x000fe200078e0000 */
[----:B------:R-:W-:Y:S01]  /*17350*/  LOP3.LUT R0, R244, R200, RZ, 0x3c, !PT ;  /* 0x000000c8f4007212 */ /* 0x000fe200078e3cff */
[----:B------:R-:W-:Y:S01]  /*17360*/  IMAD.MOV.U32 R217, RZ, RZ, R3 ;  /* 0x000000ffffd97224 */ /* 0x000fe200078e0003 */
[----:B------:R-:W-:Y:S01]  /*17370*/  LOP3.LUT R3, R245, R201, RZ, 0x3c, !PT ;  /* 0x000000c9f5037212 */ /* 0x000fe200078e3cff */
[----:B------:R-:W-:Y:S01]  /*17380*/  IMAD.MOV.U32 R218, RZ, RZ, R2 ;  /* 0x000000ffffda7224 */ /* 0x000fe200078e0002 */
[----:B------:R-:W-:Y:S01]  /*17390*/  LOP3.LUT R2, R246, R202, RZ, 0x3c, !PT ;  /* 0x000000caf6027212 */ /* 0x000fe200078e3cff */
[----:B------:R-:W-:Y:S01]  /*173a0*/  IMAD.MOV.U32 R223, RZ, RZ, R222 ;  /* 0x000000ffffdf7224 */ /* 0x000fe200078e00de */
[----:B------:R-:W5:Y:S01]  /*173b0*/  LDL.128 R200, [R1+0x120] ;  /* 0x0001200001c87983 */ /* 0x000f620000100c00 */
[----:B------:R-:W-:Y:S01]  /*173c0*/  IMAD.MOV.U32 R220, RZ, RZ, R0 ;  /* 0x000000ffffdc7224 */ /* 0x000fe200078e0000 */
[----:B------:R-:W-:Y:S01]  /*173d0*/  LOP3.LUT R0, R240, R192, RZ, 0x3c, !PT ;  /* 0x000000c0f0007212 */ /* 0x000fe200078e3cff */
[----:B------:R-:W-:Y:S01]  /*173e0*/  IMAD.MOV.U32 R221, RZ, RZ, R3 ;  /* 0x000000ffffdd7224 */ /* 0x000fe200078e0003 */
[----:B------:R-:W-:Y:S01]  /*173f0*/  LOP3.LUT R3, R241, R193, RZ, 0x3c, !PT ;  /* 0x000000c1f1037212 */ /* 0x000fe200078e3cff */
[----:B------:R-:W-:Y:S01]  /*17400*/  IMAD.MOV.U32 R222, RZ, RZ, R2 ;  /* 0x000000ffffde7224 */ /* 0x000fe200078e0002 */
[----:B------:R-:W-:-:S02]  /*17410*/  LOP3.LUT R2, R242, R194, RZ, 0x3c, !PT ;  /* 0x000000c2f2027212 */ /* 0x000fc400078e3cff */
[----:B------:R-:W-:Y:S01]  /*17420*/  LOP3.LUT R226, R243, R195, RZ, 0x3c, !PT ;  /* 0x000000c3f3e27212 */ /* 0x000fe200078e3cff */
[----:B------:R-:W5:Y:S04]  /*17430*/  LDL.128 R4, [R1+0x110] ;  /* 0x0001100001047983 */ /* 0x000f680000100c00 */
[----:B------:R-:W5:Y:S01]  /*17440*/  LDL.128 R192, [R1+0x140] ;  /* 0x0001400001c07983 */ /* 0x000f620000100c00 */
[----:B------:R-:W-:Y:S01]  /*17450*/  IMAD.MOV.U32 R224, RZ, RZ, R0 ;  /* 0x000000ffffe07224 */ /* 0x000fe200078e0000 */
[----:B------:R-:W-:Y:S01]  /*17460*/  LOP3.LUT R0, R236, R8, RZ, 0x3c, !PT ;  /* 0x00000008ec007212 */ /* 0x000fe200078e3cff */
[----:B------:R-:W-:Y:S01]  /*17470*/  IMAD.MOV.U32 R227, RZ, RZ, R226 ;  /* 0x000000ffffe37224 */ /* 0x000fe200078e00e2 */
[----:B------:R0:W-:Y:S01]  /*17480*/  STL.128 [R1+0x80], R216 ;  /* 0x000080d801007387 */ /* 0x0001e20000100c00 */
[----:B------:R-:W-:Y:S01]  /*17490*/  IMAD.MOV.U32 R226, RZ, RZ, R2 ;  /* 0x000000ffffe27224 */ /* 0x000fe200078e0002 */
[----:B------:R-:W-:Y:S01]  /*174a0*/  LOP3.LUT R2, R238, R10, RZ, 0x3c, !PT ;  /* 0x0000000aee027212 */ /* 0x000fe200078e3cff */
[----:B------:R-:W-:Y:S01]  /*174b0*/  IMAD.MOV.U32 R225, RZ, RZ, R3 ;  /* 0x000000ffffe17224 */ /* 0x000fe200078e0003 */
[----:B------:R-:W-:Y:S01]  /*174c0*/  LOP3.LUT R10, R239, R11, RZ, 0x3c, !PT ;  /* 0x0000000bef0a7212 */ /* 0x000fe200078e3cff */
[----:B------:R-:W-:Y:S01]  /*174d0*/  IMAD.MOV.U32 R8, RZ, RZ, R0 ;  /* 0x000000ffff087224 */ /* 0x000fe200078e0000 */
[----:B------:R-:W-:Y:S01]  /*174e0*/  LOP3.LUT R3, R237, R9, RZ, 0x3c, !PT ;  /* 0x00000009ed037212 */ /* 0x000fe200078e3cff */
[----:B------:R1:W-:Y:S02]  /*174f0*/  STL.128 [R1+0x90], R220 ;  /* 0x000090dc01007387 */ /* 0x0003e40000100c00 */
[----:B------:R-:W-:-:S02]  /*17500*/  IMAD.MOV.U32 R11, RZ, RZ, R10 ;  /* 0x000000ffff0b7224 */ /* 0x000fc400078e000a */
[----:B------:R-:W-:Y:S01]  /*17510*/  IMAD.MOV.U32 R9, RZ, RZ, R3 ;  /* 0x000000ffff097224 */ /* 0x000fe200078e0003 */
[----:B------:R-:W5:Y:S01]  /*17520*/  LDL.128 R236, [R1+0x1a0] ;  /* 0x0001a00001ec7983 */ /* 0x000f620000100c00 */
[----:B------:R-:W-:-:S03]  /*17530*/  IMAD.MOV.U32 R10, RZ, RZ, R2 ;  /* 0x000000ffff0a7224 */ /* 0x000fc600078e0002 */
[----:B0-----:R-:W5:Y:S04]  /*17540*/  LDL.128 R216, [R1+0x130] ;  /* 0x0001300001d87983 */ /* 0x001f680000100c00 */
[----:B------:R0:W-:Y:S04]  /*17550*/  STL.128 [R1+0xb0], R8 ;  /* 0x0000b00801007387 */ /* 0x0001e80000100c00 */
[----:B-1----:R-:W5:Y:S04]  /*17560*/  LDL.128 R220, [R1+0x150] ;  /* 0x0001500001dc7983 */ /* 0x002f680000100c00 */
[----:B------:R-:W5:Y:S04]  /*17570*/  LDL.128 R240, [R1+0x1b0] ;  /* 0x0001b00001f07983 */ /* 0x000f680000100c00 */
[----:B------:R-:W5:Y:S04]  /*17580*/  LDL.LU.64 R250, [R1+0x8a0] ;  /* 0x0008a00001fa7983 */ /* 0x000f680000300a00 */
[----:B0-----:R-:W5:Y:S04]  /*17590*/  LDL.128 R8, [R1+0x180] ;  /* 0x0001800001087983 */ /* 0x001f680000100c00 */
[----:B------:R0:W-:Y:S04]  /*175a0*/  STL.128 [R1+0xa0], R224 ;  /* 0x0000a0e001007387 */ /* 0x0001e80000100c00 */
[----:B------:R-:W5:Y:S04]  /*175b0*/  LDL.LU.64 R244, [R1+0x850] ;  /* 0x0008500001f47983 */ /* 0x000f680000300a00 */
[----:B------:R-:W5:Y:S04]  /*175c0*/  LDL.LU.64 R246, [R1+0x858] ;  /* 0x0008580001f67983 */ /* 0x000f680000300a00 */
[----:B------:R-:W5:Y:S04]  /*175d0*/  LDL.LU.64 R248, [R1+0x8a8] ;  /* 0x0008a80001f87983 */ /* 0x000f680000300a00 */
[----:B0-----:R-:W5:Y:S01]  /*175e0*/  LDL.128 R224, [R1+0x190] ;  /* 0x0001900001e07983 */ /* 0x001f620000100c00 */
[----:B----4-:R-:W-:-:S02]  /*175f0*/  LOP3.LUT R0, R12, R212, RZ, 0x3c, !PT ;  /* 0x000000d40c007212 */ /* 0x010fc400078e3cff */
[----:B------:R-:W-:-:S03]  /*17600*/  LOP3.LUT R2, R14, R214, RZ, 0x3c, !PT ;  /* 0x000000d60e027212 */ /* 0x000fc600078e3cff */
[----:B------:R-:W-:Y:S01]  /*17610*/  IMAD.MOV.U32 R12, RZ, RZ, R0 ;  /* 0x000000ffff0c7224 */ /* 0x000fe200078e0000 */
[----:B------:R-:W-:-:S05]  /*17620*/  LOP3.LUT R14, R15, R215, RZ, 0x3c, !PT ;  /* 0x000000d70f0e7212 */ /* 0x000fca00078e3cff */
[----:B------:R-:W-:Y:S02]  /*17630*/  IMAD.MOV.U32 R15, RZ, RZ, R14 ;  /* 0x000000ffff0f7224 */ /* 0x000fe400078e000e */
[----:B------:R-:W-:Y:S01]  /*17640*/  IMAD.MOV.U32 R14, RZ, RZ, R2 ;  /* 0x000000ffff0e7224 */ /* 0x000fe200078e0002 */
[----:B------:R-:W-:Y:S02]  /*17650*/  LOP3.LUT R3, R13, R213, RZ, 0x3c, !PT ;  /* 0x000000d50d037212 */ /* 0x000fe400078e3cff */
[----:B------:R-:W4:Y:S03]  /*17660*/  LDL.128 R212, [R1+0x1d0] ;  /* 0x0001d00001d47983 */ /* 0x000f260000100c00 */
[----:B------:R-:W-:-:S05]  /*17670*/  IMAD.MOV.U32 R13, RZ, RZ, R3 ;  /* 0x000000ffff0d7224 */ /* 0x000fca00078e0003 */
[----:B------:R0:W-:Y:S04]  /*17680*/  STL.128 [R1+0xc0], R12 ;  /* 0x0000c00c01007387 */ /* 0x0001e80000100c00 */
[----:B0-----:R-:W4:Y:S01]  /*17690*/  LDL.128 R12, [R1+0x1c0] ;  /* 0x0001c000010c7983 */ /* 0x001f220000100c00 */
[----:B--2---:R-:W-:Y:S02]  /*176a0*/  LOP3.LUT R0, R16, R188, RZ, 0x3c, !PT ;  /* 0x000000bc10007212 */ /* 0x004fe400078e3cff */
[----:B------:R-:W-:-:S03]  /*176b0*/  LOP3.LUT R2, R18, R190, RZ, 0x3c, !PT ;  /* 0x000000be12027212 */ /* 0x000fc600078e3cff */
[----:B------:R-:W-:Y:S01]  /*176c0*/  IMAD.MOV.U32 R16, RZ, RZ, R0 ;  /* 0x000000ffff107224 */ /* 0x000fe200078e0000 */
[----:B---3--:R-:W-:Y:S02]  /*176d0*/  LOP3.LUT R188, R25, R205, RZ, 0x3c, !PT ;  /* 0x000000cd19bc7212 */ /* 0x008fe400078e3cff */
[----:B------:R-:W-:Y:S02]  /*176e0*/  LOP3.LUT R25, R26, R206, RZ, 0x3c, !PT ;  /* 0x000000ce1a197212 */ /* 0x000fe400078e3cff */
[----:B------:R-:W-:Y:S02]  /*176f0*/  LOP3.LUT R26, R27, R207, RZ, 0x3c, !PT ;  /* 0x000000cf1b1a7212 */ /* 0x000fe400078e3cff */
[----:B------:R-:W-:-:S03]  /*17700*/  LOP3.LUT R18, R19, R191, RZ, 0x3c, !PT ;  /* 0x000000bf13127212 */ /* 0x000fc600078e3cff */
[----:B------:R-:W-:Y:S01]  /*17710*/  IMAD.MOV.U32 R191, RZ, RZ, R26 ;  /* 0x000000ffffbf7224 */ /* 0x000fe200078e001a */
[----:B-----5:R-:W-:Y:S02]  /*17720*/  LOP3.LUT R0, R20, R196, RZ, 0x3c, !PT ;  /* 0x000000c414007212 */ /* 0x020fe400078e3cff */
[----:B------:R-:W-:-:S03]  /*17730*/  LOP3.LUT R26, R31, R211, RZ, 0x3c, !PT ;  /* 0x000000d31f1a7212 */ /* 0x000fc600078e3cff */
[----:B------:R-:W-:Y:S01]  /*17740*/  IMAD.MOV.U32 R20, RZ, RZ, R0 ;  /* 0x000000ffff147224 */ /* 0x000fe200078e0000 */
[----:B------:R-:W-:Y:S01]  /*17750*/  LOP3.LUT R0, R30, R210, RZ, 0x3c, !PT ;  /* 0x000000d21e007212 */ /* 0x000fe200078e3cff */
[----:B------:R-:W-:-:S04]  /*17760*/  IMAD.MOV.U32 R27, RZ, RZ, R26 ;  /* 0x000000ffff1b7224 */ /* 0x000fc800078e001a */
[----:B------:R-:W-:Y:S01]  /*17770*/  IMAD.MOV.U32 R26, RZ, RZ, R0 ;  /* 0x000000ffff1a7224 */ /* 0x000fe200078e0000 */
[----:B------:R-:W-:Y:S02]  /*17780*/  LOP3.LUT R0, R38, R202, RZ, 0x3c, !PT ;  /* 0x000000ca26007212 */ /* 0x000fe400078e3cff */
[----:B------:R-:W-:Y:S02]  /*17790*/  LOP3.LUT R38, R39, R203, RZ, 0x3c, !PT ;  /* 0x000000cb27267212 */ /* 0x000fe400078e3cff */
[----:B------:R-:W-:-:S03]  /*177a0*/  LOP3.LUT R3, R17, R189, RZ, 0x3c, !PT ;  /* 0x000000bd11037212 */ /* 0x000fc600078e3cff */
[----:B------:R-:W-:Y:S02]  /*177b0*/  IMAD.MOV.U32 R39, RZ, RZ, R38 ;  /* 0x000000ffff277224 */ /* 0x000fe400078e0026 */
[----:B------:R-:W-:Y:S01]  /*177c0*/  IMAD.MOV.U32 R38, RZ, RZ, R0 ;  /* 0x000000ffff267224 */ /* 0x000fe200078e0000 */
[----:B------:R-:W-:Y:S02]  /*177d0*/  LOP3.LUT R0, R46, R194, RZ, 0x3c, !PT ;  /* 0x000000c22e007212 */ /* 0x000fe400078e3cff */
[----:B------:R-:W-:Y:S01]  /*177e0*/  LOP3.LUT R46, R47, R195, RZ, 0x3c, !PT ;  /* 0x000000c32f2e7212 */ /* 0x000fe200078e3cff */
[----:B------:R-:W-:Y:S02]  /*177f0*/  IMAD.MOV.U32 R19, RZ, RZ, R18 ;  /* 0x000000ffff137224 */ /* 0x000fe400078e0012 */
[----:B------:R-:W-:Y:S02]  /*17800*/  IMAD.MOV.U32 R17, RZ, RZ, R3 ;  /* 0x000000ffff117224 */ /* 0x000fe400078e0003 */
[----:B------:R-:W-:-:S02]  /*17810*/  IMAD.MOV.U32 R18, RZ, RZ, R2 ;  /* 0x000000ffff127224 */ /* 0x000fc400078e0002 */
[----:B------:R-:W-:Y:S02]  /*17820*/  IMAD.MOV.U32 R47, RZ, RZ, R46 ;  /* 0x000000ffff2f7224 */ /* 0x000fe400078e002e */
[----:B------:R-:W-:Y:S01]  /*17830*/  IMAD.MOV.U32 R46, RZ, RZ, R0 ;  /* 0x000000ffff2e7224 */ /* 0x000fe200078e0000 */
[----:B------:R-:W-:Y:S01]  /*17840*/  LOP3.LUT R0, R54, R230, RZ, 0x3c, !PT ;  /* 0x000000e636007212 */ /* 0x000fe200078e3cff */
[----:B------:R0:W-:Y:S01]  /*17850*/  STL.128 [R1+0xd0], R16 ;  /* 0x0000d01001007387 */ /* 0x0001e20000100c00 */
[----:B------:R-:W-:-:S03]  /*17860*/  LOP3.LUT R54, R55, R231, RZ, 0x3c, !PT ;  /* 0x000000e737367212 */ /* 0x000fc600078e3cff */
[----:B------:R-:W2:Y:S04]  /*17870*/  LDL.LU.64 R230, [R1+0x860] ;  /* 0x0008600001e67983 */ /* 0x000ea80000300a00 */
[----:B0-----:R-:W2:Y:S01]  /*17880*/  LDL.128 R16, [R1+0x1e0] ;  /* 0x0001e00001107983 */ /* 0x001ea20000100c00 */
[----:B------:R-:W-:Y:S02]  /*17890*/  LOP3.LUT R2, R22, R198, RZ, 0x3c, !PT ;  /* 0x000000c616027212 */ /* 0x000fe400078e3cff */
[----:B------:R-:W-:Y:S02]  /*178a0*/  LOP3.LUT R22, R23, R199, RZ, 0x3c, !PT ;  /* 0x000000c717167212 */ /* 0x000fe400078e3cff */
[----:B------:R-:W-:Y:S01]  /*178b0*/  LOP3.LUT R24, R24, R204, RZ, 0x3c, !PT ;  /* 0x000000cc18187212 */ /* 0x000fe200078e3cff */
[----:B------:R-:W-:-:S02]  /*178c0*/  IMAD.MOV.U32 R189, RZ, RZ, R188 ;  /* 0x000000ffffbd7224 */ /* 0x000fc400078e00bc */
        /* <DEDUP_REMOVED lines=11> */
[----:B------:R-:W3:Y:S01]  /*17980*/  LDL.128 R196, [R1+0x240] ;  /* 0x0002400001c47983 */ /* 0x000ee20000100c00 */
[----:B------:R-:W-:Y:S01]  /*17990*/  IMAD.MOV.U32 R24, RZ, RZ, R2 ;  /* 0x000000ffff187224 */ /* 0x000fe200078e0002 */
[----:B------:R-:W-:-:S02]  /*179a0*/  LOP3.LUT R2, R36, R200, RZ, 0x3c, !PT ;  /* 0x000000c824027212 */ /* 0x000fc400078e3cff */
[----:B------:R-:W-:Y:S01]  /*179b0*/  LOP3.LUT R36, R37, R201, RZ, 0x3c, !PT ;  /* 0x000000c925247212 */ /* 0x000fe200078e3cff */
[----:B------:R-:W-:Y:S01]  /*179c0*/  IMAD.MOV.U32 R21, RZ, RZ, R3 ;  /* 0x000000ffff157224 */ /* 0x000fe200078e0003 */
[----:B------:R0:W-:Y:S03]  /*179d0*/  STL.128 [R1+0x100], R24 ;  /* 0x0001001801007387 */ /* 0x0001e60000100c00 */
[----:B------:R-:W-:Y:S01]  /*179e0*/  IMAD.MOV.U32 R37, RZ, RZ, R36 ;  /* 0x000000ffff257224 */ /* 0x000fe200078e0024 */
[----:B------:R-:W-:Y:S01]  /*179f0*/  LOP3.LUT R29, R33, R5, RZ, 0x3c, !PT ;  /* 0x00000005211d7212 */ /* 0x000fe200078e3cff */
[----:B------:R-:W-:Y:S01]  /*17a00*/  IMAD.MOV.U32 R36, RZ, RZ, R2 ;  /* 0x000000ffff247224 */ /* 0x000fe200078e0002 */
[----:B------:R-:W-:Y:S01]  /*17a10*/  LOP3.LUT R2, R44, R192, RZ, 0x3c, !PT ;  /* 0x000000c02c027212 */ /* 0x000fe200078e3cff */
[----:B------:R-:W-:Y:S01]  /*17a20*/  IMAD.MOV.U32 R54, RZ, RZ, R0 ;  /* 0x000000ffff367224 */ /* 0x000fe200078e0000 */
[----:B------:R-:W-:-:S02]  /*17a30*/  LOP3.LUT R44, R45, R193, RZ, 0x3c, !PT ;  /* 0x000000c12d2c7212 */ /* 0x000fc400078e3cff */
[----:B----4-:R-:W-:Y:S01]  /*17a40*/  LOP3.LUT R213, R81, R213, RZ, 0x3c, !PT ;  /* 0x000000d551d57212 */ /* 0x010fe200078e3cff */
[----:B------:R-:W-:Y:S01]  /*17a50*/  STL.128 [R1+0xf0], R188 ;  /* 0x0000f0bc01007387 */ /* 0x000fe20000100c00 */
[----:B------:R-:W-:Y:S01]  /*17a60*/  LOP3.LUT R3, R32, R4, RZ, 0x3c, !PT ;  /* 0x0000000420037212 */ /* 0x000fe200078e3cff */
[----:B------:R-:W-:Y:S02]  /*17a70*/  IMAD.MOV.U32 R45, RZ, RZ, R44 ;  /* 0x000000ffff2d7224 */ /* 0x000fe400078e002c */
[----:B------:R-:W-:Y:S01]  /*17a80*/  IMAD.MOV.U32 R44, RZ, RZ, R2 ;  /* 0x000000ffff2c7224 */ /* 0x000fe200078e0002 */
[----:B------:R-:W-:Y:S01]  /*17a90*/  LOP3.LUT R2, R52, R228, RZ, 0x3c, !PT ;  /* 0x000000e434027212 */ /* 0x000fe200078e3cff */
[----:B0-----:R-:W-:Y:S01]  /*17aa0*/  IMAD.MOV.U32 R24, RZ, RZ, R3 ;  /* 0x000000ffff187224 */ /* 0x001fe200078e0003 */
[----:B------:R-:W-:Y:S01]  /*17ab0*/  LOP3.LUT R3, R40, R216, RZ, 0x3c, !PT ;  /* 0x000000d828037212 */ /* 0x000fe200078e3cff */
[----:B------:R0:W-:Y:S01]  /*17ac0*/  STL.128 [R1+0x120], R36 ;  /* 0x0001202401007387 */ /* 0x0001e20000100c00 */
[----:B------:R-:W-:-:S02]  /*17ad0*/  LOP3.LUT R52, R53, R229, RZ, 0x3c, !PT ;  /* 0x000000e535347212 */ /* 0x000fc400078e3cff */
[----:B------:R-:W-:Y:S01]  /*17ae0*/  LOP3.LUT R0, R62, R10, RZ, 0x3c, !PT ;  /* 0x0000000a3e007212 */ /* 0x000fe200078e3cff */
[----:B------:R-:W4:Y:S02]  /*17af0*/  LDL.128 R204, [R1+0x2d0] ;  /* 0x0002d00001cc7983 */ /* 0x000f240000100c00 */
[----:B------:R-:W-:Y:S02]  /*17b00*/  IMAD.MOV.U32 R53, RZ, RZ, R52 ;  /* 0x000000ffff357224 */ /* 0x000fe400078e0034 */
[----:B------:R-:W-:Y:S01]  /*17b10*/  IMAD.MOV.U32 R52, RZ, RZ, R2 ;  /* 0x000000ffff347224 */ /* 0x000fe200078e0002 */
[----:B------:R-:W-:Y:S01]  /*17b20*/  LOP3.LUT R2, R60, R8, RZ, 0x3c, !PT ;  /* 0x000000083c027212 */ /* 0x000fe200078e3cff */
[----:B------:R1:W-:Y:S01]  /*17b30*/  STL.128 [R1+0x140], R44 ;  /* 0x0001402c01007387 */ /* 0x0003e20000100c00 */
[----:B------:R-:W-:Y:S02]  /*17b40*/  LOP3.LUT R8, R61, R9, RZ, 0x3c, !PT ;  /* 0x000000093d087212 */ /* 0x000fe400078e3cff */
[----:B------:R-:W-:Y:S01]  /*17b50*/  LOP3.LUT R28, R34, R6, RZ, 0x3c, !PT ;  /* 0x00000006221c7212 */ /* 0x000fe200078e3cff */
[----:B------:R5:W-:Y:S01]  /*17b60*/  STL.128 [R1+0xe0], R20 ;  /* 0x0000e01401007387 */ /* 0x000be20000100c00 */
[----:B0-----:R-:W-:Y:S01]  /*17b70*/  IMAD.MOV.U32 R36, RZ, RZ, R3 ;  /* 0x000000ffff247224 */ /* 0x001fe200078e0003 */
[----:B------:R-:W-:Y:S01]  /*17b80*/  LOP3.LUT R3, R48, R220, RZ, 0x3c, !PT ;  /* 0x000000dc30037212 */ /* 0x000fe200078e3cff */
[----:B------:R-:W-:Y:S01]  /*17b90*/  IMAD.MOV.U32 R25, RZ, RZ, R29 ;  /* 0x000000ffff197224 */ /* 0x000fe200078e001d */
[----:B------:R-:W-:Y:S01]  /*17ba0*/  LOP3.LUT R10, R63, R11, RZ, 0x3c, !PT ;  /* 0x0000000b3f0a7212 */ /* 0x000fe200078e3cff */
[----:B------:R-:W-:Y:S01]  /*17bb0*/  IMAD.MOV.U32 R9, RZ, RZ, R8 ;  /* 0x000000ffff097224 */ /* 0x000fe200078e0008 */
[----:B------:R0:W-:Y:S01]  /*17bc0*/  STL.128 [R1+0x160], R52 ;  /* 0x0001603401007387 */ /* 0x0001e20000100c00 */
[----:B------:R-:W-:Y:S01]  /*17bd0*/  IMAD.MOV.U32 R8, RZ, RZ, R2 ;  /* 0x000000ffff087224 */ /* 0x000fe200078e0002 */
[----:B------:R-:W-:-:S02]  /*17be0*/  LOP3.LUT R228, R79, R15, RZ, 0x3c, !PT ;  /* 0x0000000f4fe47212 */ /* 0x000fc400078e3cff */
[----:B------:R-:W3:Y:S01]  /*17bf0*/  LDL.128 R4, [R1+0x200] ;  /* 0x0002000001047983 */ /* 0x000ee20000100c00 */
[----:B-1----:R-:W-:Y:S01]  /*17c00*/  IMAD.MOV.U32 R44, RZ, RZ, R3 ;  /* 0x000000ffff2c7224 */ /* 0x002fe200078e0003 */
[----:B------:R-:W-:Y:S01]  /*17c10*/  LOP3.LUT R3, R56, R232, RZ, 0x3c, !PT ;  /* 0x000000e838037212 */ /* 0x000fe200078e3cff */
[----:B------:R-:W-:Y:S01]  /*17c20*/  IMAD.MOV.U32 R11, RZ, RZ, R10 ;  /* 0x000000ffff0b7224 */ /* 0x000fe200078e000a */
[----:B------:R-:W-:Y:S01]  /*17c30*/  LOP3.LUT R2, R68, R236, RZ, 0x3c, !PT ;  /* 0x000000ec44027212 */ /* 0x000fe200078e3cff */
[----:B------:R-:W-:Y:S01]  /*17c40*/  IMAD.MOV.U32 R10, RZ, RZ, R0 ;  /* 0x000000ffff0a7224 */ /* 0x000fe200078e0000 */
[----:B------:R-:W-:Y:S01]  /*17c50*/  LOP3.LUT R0, R70, R238, RZ, 0x3c, !PT ;  /* 0x000000ee46007212 */ /* 0x000fe200078e3cff */
[----:B------:R-:W4:Y:S01]  /*17c60*/  LDL.128 R32, [R1+0x210] ;  /* 0x0002100001207983 */ /* 0x000f220000100c00 */
[----:B------:R-:W-:Y:S02]  /*17c70*/  LOP3.LUT R68, R69, R237, RZ, 0x3c, !PT ;  /* 0x000000ed45447212 */ /* 0x000fe400078e3cff */
[----:B------:R-:W-:Y:S01]  /*17c80*/  LOP3.LUT R70, R71, R239, RZ, 0x3c, !PT ;  /* 0x000000ef47467212 */ /* 0x000fe200078e3cff */
[----:B-----5:R-:W5:Y:S01]  /*17c90*/  LDL.128 R20, [R1+0x1f0] ;  /* 0x0001f00001147983 */ /* 0x020f620000100c00 */
[----:B0-----:R-:W-:Y:S01]  /*17ca0*/  IMAD.MOV.U32 R52, RZ, RZ, R3 ;  /* 0x000000ffff347224 */ /* 0x001fe200078e0003 */
[----:B------:R-:W-:Y:S01]  /*17cb0*/  LOP3.LUT R3, R64, R224, RZ, 0x3c, !PT ;  /* 0x000000e040037212 */ /* 0x000fe200078e3cff */
[----:B------:R-:W-:Y:S01]  /*17cc0*/  IMAD.MOV.U32 R69, RZ, RZ, R68 ;  /* 0x000000ffff457224 */ /* 0x000fe200078e0044 */
[----:B------:R0:W-:Y:S01]  /*17cd0*/  STL.128 [R1+0x180], R8 ;  /* 0x0001800801007387 */ /* 0x0001e20000100c00 */
[----:B------:R-:W-:-:S02]  /*17ce0*/  IMAD.MOV.U32 R71, RZ, RZ, R70 ;  /* 0x000000ffff477224 */ /* 0x000fc400078e0046 */
[----:B------:R-:W-:Y:S01]  /*17cf0*/  IMAD.MOV.U32 R68, RZ, RZ, R2 ;  /* 0x000000ffff447224 */ /* 0x000fe200078e0002 */
[----:B------:R-:W4:Y:S01]  /*17d00*/  LDL.128 R188, [R1+0x250] ;  /* 0x0002500001bc7983 */ /* 0x000f220000100c00 */
[----:B------:R-:W-:Y:S01]  /*17d10*/  IMAD.MOV.U32 R70, RZ, RZ, R0 ;  /* 0x000000ffff467224 */ /* 0x000fe200078e0000 */
[----:B------:R-:W-:Y:S02]  /*17d20*/  LOP3.LUT R2, R76, R12, RZ, 0x3c, !PT ;  /* 0x0000000c4c027212 */ /* 0x000fe400078e3cff */
[----:B------:R-:W-:Y:S01]  /*17d30*/  LOP3.LUT R76, R77, R13, RZ, 0x3c, !PT ;  /* 0x0000000d4d4c7212 */ /* 0x000fe200078e3cff */
[----:B------:R-:W-:Y:S01]  /*17d40*/  IMAD.MOV.U32 R26, RZ, RZ, R28 ;  /* 0x000000ffff1a7224 */ /* 0x000fe200078e001c */
[----:B------:R1:W-:Y:S01]  /*17d50*/  STL.128 [R1+0x1a0], R68 ;  /* 0x0001a04401007387 */ /* 0x0003e20000100c00 */
[----:B------:R-:W-:Y:S01]  /*17d60*/  LOP3.LUT R0, R78, R14, RZ, 0x3c, !PT ;  /* 0x0000000e4e007212 */ /* 0x000fe200078e3cff */
[----:B------:R-:W-:Y:S01]  /*17d70*/  IMAD.MOV.U32 R27, RZ, RZ, R30 ;  /* 0x000000ffff1b7224 */ /* 0x000fe200078e001e */
[----:B------:R-:W-:Y:S01]  /*17d80*/  LOP3.LUT R40, R42, R218, RZ, 0x3c, !PT ;  /* 0x000000da2a287212 */ /* 0x000fe200078e3cff */
[----:B------:R-:W-:Y:S01]  /*17d90*/  IMAD.MOV.U32 R37, RZ, RZ, R41 ;  /* 0x000000ffff257224 */ /* 0x000fe200078e0029 */
[----:B------:R-:W4:Y:S01]  /*17da0*/  LDL.128 R28, [R1+0x220] ;  /* 0x00022000011c7983 */ /* 0x000f220000100c00 */
[----:B0-----:R-:W-:Y:S01]  /*17db0*/  IMAD.MOV.U32 R8, RZ, RZ, R3 ;  /* 0x000000ffff087224 */ /* 0x001fe200078e0003 */
[----:B------:R-:W-:Y:S01]  /*17dc0*/  LOP3.LUT R3, R72, R240, RZ, 0x3c, !PT ;  /* 0x000000f048037212 */ /* 0x000fe200078e3cff */
[----:B------:R-:W-:Y:S01]  /*17dd0*/  IMAD.MOV.U32 R81, RZ, RZ, R76 ;  /* 0x000000ffff517224 */ /* 0x000fe200078e004c */
[----:B------:R0:W-:Y:S01]  /*17de0*/  STL.128 [R1+0x110], R24 ;  /* 0x0001101801007387 */ /* 0x0001e20000100c00 */
[----:B------:R-:W-:Y:S01]  /*17df0*/  LOP3.LUT R42, R43, R219, RZ, 0x3c, !PT ;  /* 0x000000db2b2a7212 */ /* 0x000fe200078e3cff */
[----:B------:R-:W-:Y:S01]  /*17e00*/  IMAD.MOV.U32 R38, RZ, RZ, R40 ;  /* 0x000000ffff267224 */ /* 0x000fe200078e0028 */
[----:B------:R-:W-:Y:S01]  /*17e10*/  LOP3.LUT R48, R50, R222, RZ, 0x3c, !PT ;  /* 0x000000de32307212 */ /* 0x000fe200078e3cff */
[----:B------:R-:W4:Y:S01]  /*17e20*/  LDL.128 R192, [R1+0x290] ;  /* 0x0002900001c07983 */ /* 0x000f220000100c00 */
[----:B-1----:R-:W-:Y:S01]  /*17e30*/  IMAD.MOV.U32 R68, RZ, RZ, R3 ;  /* 0x000000ffff447224 */ /* 0x002fe200078e0003 */
[----:B------:R-:W-:-:S02]  /*17e40*/  LOP3.LUT R3, R80, R212, RZ, 0x3c, !PT ;  /* 0x000000d450037212 */ /* 0x000fc400078e3cff */
[----:B------:R-:W4:Y:S01]  /*17e50*/  LDL.128 R200, [R1+0x280] ;  /* 0x0002800001c87983 */ /* 0x000f220000100c00 */
[----:B------:R-:W-:Y:S01]  /*17e60*/  LOP3.LUT R212, R82, R214, RZ, 0x3c, !PT ;  /* 0x000000d652d47212 */ /* 0x000fe200078e3cff */
[----:B------:R-:W-:Y:S01]  /*17e70*/  IMAD.MOV.U32 R80, RZ, RZ, R2 ;  /* 0x000000ffff507224 */ /* 0x000fe200078e0002 */
[----:B------:R-:W-:Y:S01]  /*17e80*/  LOP3.LUT R214, R83, R215, RZ, 0x3c, !PT ;  /* 0x000000d753d67212 */ /* 0x000fe200078e3cff */
[----:B------:R-:W-:Y:S01]  /*17e90*/  IMAD.MOV.U32 R82, RZ, RZ, R0 ;  /* 0x000000ffff527224 */ /* 0x000fe200078e0000 */
[----:B------:R-:W-:Y:S01]  /*17ea0*/  LOP3.LUT R49, R49, R221, RZ, 0x3c, !PT ;  /* 0x000000dd31317212 */ /* 0x000fe200078e3cff */
[----:B------:R-:W-:Y:S01]  /*17eb0*/  IMAD.MOV.U32 R83, RZ, RZ, R228 ;  /* 0x000000ffff537224 */ /* 0x000fe200078e00e4 */
[----:B0-----:R-:W4:Y:S04]  /*17ec0*/  LDL.128 R24, [R1+0x230] ;  /* 0x0002300001187983 */ /* 0x001f280000100c00 */
[----:B------:R0:W-:Y:S01]  /*17ed0*/  STL.128 [R1+0x1c0], R80 ;  /* 0x0001c05001007387 */ /* 0x0001e20000100c00 */
[----:B------:R-:W-:-:S02]  /*17ee0*/  LOP3.LUT R56, R58, R234, RZ, 0x3c, !PT ;  /* 0x000000ea3a387212 */ /* 0x000fc400078e3cff */
[----:B------:R-:W-:Y:S01]  /*17ef0*/  LOP3.LUT R57, R57, R233, RZ, 0x3c, !PT ;  /* 0x000000e939397212 */ /* 0x000fe200078e3cff */
[----:B------:R-:W4:Y:S01]  /*17f00*/  LDL.128 R208, [R1+0x2c0] ;  /* 0x0002c00001d07983 */ /* 0x000f220000100c00 */
[----:B------:R-:W-:Y:S02]  /*17f10*/  LOP3.LUT R61, R65, R225, RZ, 0x3c, !PT ;  /* 0x000000e1413d7212 */ /* 0x000fe400078e3cff */
[----:B------:R-:W-:Y:S01]  /*17f20*/  LOP3.LUT R60, R66, R226, RZ, 0x3c, !PT ;  /* 0x000000e2423c7212 */ /* 0x000fe200078e3cff */
[----:B------:R-:W4:Y:S01]  /*17f30*/  LDL.128 R216, [R1+0x300] ;  /* 0x0003000001d87983 */ /* 0x000f220000100c00 */
[----:B------:R-:W-:Y:S02]  /*17f40*/  LOP3.LUT R62, R67, R227, RZ, 0x3c, !PT ;  /* 0x000000e3433e7212 */ /* 0x000fe400078e3cff */
[----:B------:R-:W-:Y:S01]  /*17f50*/  LOP3.LUT R72, R74, R242, RZ, 0x3c, !PT ;  /* 0x000000f24a487212 */ /* 0x000fe200078e3cff */
[----:B------:R-:W4:Y:S01]  /*17f60*/  LDL.128 R76, [R1+0x390] ;  /* 0x00039000014c7983 */ /* 0x000f220000100c00 */
[----:B0-----:R-:W-:Y:S01]  /*17f70*/  IMAD.MOV.U32 R80, RZ, RZ, R3 ;  /* 0x000000ffff507224 */ /* 0x001fe200078e0003 */
[----:B------:R-:W-:-:S02]  /*17f80*/  LOP3.LUT R73, R73, R241, RZ, 0x3c, !PT ;  /* 0x000000f149497212 */ /* 0x000fc400078e3cff */
[----:B------:R-:W4:Y:S04]  /*17f90*/  LDL.128 R12, [R1+0x380] ;  /* 0x00038000010c7983 */ /* 0x000f280000100c00 */
[----:B------:R-:W4:Y:S01]  /*17fa0*/  LDL.128 R236, [R1+0x3e0] ;  /* 0x0003e00001ec7983 */ /* 0x000f220000100c00 */
[----:B--2---:R-:W-:Y:S01]  /*17fb0*/  LOP3.LUT R0, R230, R16, RZ, 0x3c, !PT ;  /* 0x00000010e6007212 */ /* 0x004fe200078e3cff */
[----:B------:R-:W-:Y:S01]  /*17fc0*/  IMAD.MOV.U32 R39, RZ, RZ, R42 ;  /* 0x000000ffff277224 */ /* 0x000fe200078e002a */
[----:B------:R-:W-:Y:S01]  /*17fd0*/  LOP3.LUT R3, R231, R17, RZ, 0x3c, !PT ;  /* 0x00000011e7037212 */ /* 0x000fe200078e3cff */
[----:B------:R-:W2:Y:S04]  /*17fe0*/  LDL.128 R40, [R1+0x260] ;  /* 0x0002600001287983 */ /* 0x000ea80000100c00 */
[----:B------:R-:W3:Y:S01]  /*17ff0*/  LDL.LU.64 R16, [R1+0x868] ;  /* 0x0008680001107983 */ /* 0x000ee20000300a00 */
[----:B------:R-:W-:-:S03]  /*18000*/  LOP3.LUT R50, R51, R223, RZ, 0x3c, !PT ;  /* 0x000000df33327212 */ /* 0x000fc600078e3cff */
[----:B------:R0:W-:Y:S01]  /*18010*/  STL.128 [R1+0x130], R36 ;  /* 0x0001302401007387 */ /* 0x0001e20000100c00 */
[----:B------:R-:W-:Y:S02]  /*18020*/  IMAD.MOV.U32 R45, RZ, RZ, R49 ;  /* 0x000000ffff2d7224 */ /* 0x000fe400078e0031 */
[----:B------:R-:W-:Y:S01]  /*18030*/  IMAD.MOV.U32 R46, RZ, RZ, R48 ;  /* 0x000000ffff2e7224 */ /* 0x000fe200078e0030 */
[----:B------:R-:W-:Y:S01]  /*18040*/  LOP3.LUT R58, R59, R235, RZ, 0x3c, !PT ;  /* 0x000000eb3b3a7212 */ /* 0x000fe200078e3cff */
[----:B------:R-:W-:Y:S01]  /*18050*/  IMAD.MOV.U32 R53, RZ, RZ, R57 ;  /* 0x000000ffff357224 */ /* 0x000fe200078e0039 */
[----:B------:R-:W2:Y:S01]  /*18060*/  LDL.128 R64, [R1+0x310] ;  /* 0x0003100001407983 */ /* 0x000ea20000100c00 */
[----:B------:R-:W-:Y:S02]  /*18070*/  IMAD.MOV.U32 R54, RZ, RZ, R56 ;  /* 0x000000ffff367224 */ /* 0x000fe400078e0038 */
[----:B------:R-:W-:Y:S01]  /*18080*/  IMAD.MOV.U32 R9, RZ, RZ, R61 ;  /* 0x000000ffff097224 */ /* 0x000fe200078e003d */
[----:B------:R-:W2:Y:S01]  /*18090*/  LDL.128 R224, [R1+0x340] ;  /* 0x0003400001e07983 */ /* 0x000ea20000100c00 */
[----:B------:R-:W-:-:S02]  /*180a0*/  IMAD.MOV.U32 R10, RZ, RZ, R60 ;  /* 0x000000ffff0a7224 */ /* 0x000fc400078e003c */
[----:B------:R-:W-:Y:S01]  /*180b0*/  IMAD.MOV.U32 R11, RZ, RZ, R62 ;  /* 0x000000ffff0b7224 */ /* 0x000fe200078e003e */
[----:B------:R-:W-:Y:S01]  /*180c0*/  LOP3.LUT R74, R75, R243, RZ, 0x3c, !PT ;  /* 0x000000f34b4a7212 */ /* 0x000fe200078e3cff */
[----:B------:R-:W2:Y:S04]  /*180d0*/  LDL.128 R220, [R1+0x350] ;  /* 0x0003500001dc7983 */ /* 0x000ea80000100c00 */
[----:B0-----:R-:W2:Y:S01]  /*180e0*/  LDL.128 R36, [R1+0x270] ;  /* 0x0002700001247983 */ /* 0x001ea20000100c00 */
[----:B------:R-:W-:Y:S02]  /*180f0*/  IMAD.MOV.U32 R69, RZ, RZ, R73 ;  /* 0x000000ffff457224 */ /* 0x000fe400078e0049 */
[----:B------:R-:W-:Y:S01]  /*18100*/  IMAD.MOV.U32 R70, RZ, RZ, R72 ;  /* 0x000000ffff467224 */ /* 0x000fe200078e0048 */
[----:B------:R-:W2:Y:S01]  /*18110*/  LDL.128 R232, [R1+0x3d0] ;  /* 0x0003d00001e87983 */ /* 0x000ea20000100c00 */
[----:B------:R-:W-:-:S02]  /*18120*/  IMAD.MOV.U32 R81, RZ, RZ, R213 ;  /* 0x000000ffff517224 */ /* 0x000fc400078e00d5 */
[----:B------:R-:W-:Y:S01]  /*18130*/  IMAD.MOV.U32 R82, RZ, RZ, R212 ;  /* 0x000000ffff527224 */ /* 0x000fe200078e00d4 */
[----:B------:R-:W2:Y:S01]  /*18140*/  LDL.128 R228, [R1+0x3c0] ;  /* 0x0003c00001e47983 */ /* 0x000ea20000100c00 */
[----:B---3--:R-:W-:Y:S02]  /*18150*/  LOP3.LUT R2, R16, R18, RZ, 0x3c, !PT ;  /* 0x0000001210027212 */ /* 0x008fe400078e3cff */
[----:B-----5:R-:W-:Y:S01]  /*18160*/  LOP3.LUT R20, R244, R20, RZ, 0x3c, !PT ;  /* 0x00000014f4147212 */ /* 0x020fe200078e3cff */
[----:B------:R-:W-:Y:S01]  /*18170*/  IMAD.MOV.U32 R47, RZ, RZ, R50 ;  /* 0x000000ffff2f7224 */ /* 0x000fe200078e0032 */
[----:B------:R-:W-:Y:S01]  /*18180*/  LOP3.LUT R18, R17, R19, RZ, 0x3c, !PT ;  /* 0x0000001311127212 */ /* 0x000fe200078e3cff */
[----:B------:R-:W-:Y:S01]  /*18190*/  IMAD.MOV.U32 R16, RZ, RZ, R0 ;  /* 0x000000ffff107224 */ /* 0x000fe200078e0000 */
[----:B------:R-:W-:Y:S01]  /*181a0*/  LOP3.LUT R244, R245, R21, RZ, 0x3c, !PT ;  /* 0x00000015f5f47212 */ /* 0x000fe200078e3cff */
[----:B------:R-:W-:Y:S01]  /*181b0*/  IMAD.MOV.U32 R17, RZ, RZ, R3 ;  /* 0x000000ffff117224 */ /* 0x000fe200078e0003 */
[----:B------:R-:W3:Y:S01]  /*181c0*/  LDL.128 R48, [R1+0x2a0] ;  /* 0x0002a00001307983 */ /* 0x000ee20000100c00 */
[----:B------:R-:W-:-:S02]  /*181d0*/  IMAD.MOV.U32 R19, RZ, RZ, R18 ;  /* 0x000000ffff137224 */ /* 0x000fc400078e0012 */
[----:B------:R-:W-:Y:S01]  /*181e0*/  IMAD.MOV.U32 R18, RZ, RZ, R2 ;  /* 0x000000ffff127224 */ /* 0x000fe200078e0002 */
[----:B------:R-:W-:Y:S01]  /*181f0*/  LOP3.LUT R0, R250, R4, RZ, 0x3c, !PT ;  /* 0x00000004fa007212 */ /* 0x000fe200078e3cff */
[----:B------:R-:W-:Y:S01]  /*18200*/  IMAD.MOV.U32 R55, RZ, RZ, R58 ;  /* 0x000000ffff377224 */ /* 0x000fe200078e003a */
[----:B------:R-:W-:Y:S01]  /*18210*/  LOP3.LUT R3, R251, R5, RZ, 0x3c, !PT ;  /* 0x00000005fb037212 */ /* 0x000fe200078e3cff */
[----:B------:R-:W-:Y:S04]  /*18220*/  STL.128 [R1+0x190], R8 ;  /* 0x0001900801007387 */ /* 0x000fe80000100c00 */
[----:B------:R0:W-:Y:S04]  /*18230*/  STL.128 [R1+0x1e0], R16 ;  /* 0x0001e01001007387 */ /* 0x0001e80000100c00 */
[----:B------:R-:W4:Y:S01]  /*18240*/  LDL.LU.64 R4, [R1+0x898] ;  /* 0x0008980001047983 */ /* 0x000f220000300a00 */
[----:B------:R-:W-:-:S02]  /*18250*/  LOP3.LUT R21, R246, R22, RZ, 0x3c, !PT ;  /* 0x00000016f6157212 */ /* 0x000fc400078e3cff */
[----:B------:R-:W-:Y:S01]  /*18260*/  LOP3.LUT R2, R248, R6, RZ, 0x3c, !PT ;  /* 0x00000006f8027212 */ /* 0x000fe200078e3cff */
[----:B------:R-:W-:Y:S01]  /*18270*/  IMAD.MOV.U32 R245, RZ, RZ, R244 ;  /* 0x000000fffff57224 */ /* 0x000fe200078e00f4 */
[----:B------:R-:W5:Y:S04]  /*18280*/  LDL.LU.64 R250, [R1+0x8b0] ;  /* 0x0008b00001fa7983 */ /* 0x000f680000300a00 */
[----:B------:R1:W-:Y:S04]  /*18290*/  STL.128 [R1+0x150], R44 ;  /* 0x0001502c01007387 */ /* 0x0003e80000100c00 */
[----:B0-----:R-:W2:Y:S01]  /*182a0*/  LDL.LU.64 R18, [R1+0x890] ;  /* 0x0008900001127983 */ /* 0x001ea20000300a00 */
[----:B------:R-:W-:-:S02]  /*182b0*/  LOP3.LUT R22, R247, R23, RZ, 0x3c, !PT ;  /* 0x00000017f7167212 */ /* 0x000fc400078e3cff */
[----:B------:R-:W-:Y:S01]  /*182c0*/  LOP3.LUT R6, R249, R7, RZ, 0x3c, !PT ;  /* 0x00000007f9067212 */ /* 0x000fe200078e3cff */
[----:B------:R0:W-:Y:S01]  /*182d0*/  STL.128 [R1+0x170], R52 ;  /* 0x0001703401007387 */ /* 0x0001e20000100c00 */
[----:B------:R-:W-:-:S03]  /*182e0*/  IMAD.MOV.U32 R244, RZ, RZ, R20 ;  /* 0x000000fffff47224 */ /* 0x000fc600078e0014 */
[----:B------:R-:W3:Y:S01]  /*182f0*/  LDL.LU.64 R248, [R1+0x8b8] ;  /* 0x0008b80001f87983 */ /* 0x000ee20000300a00 */
[----:B------:R-:W-:Y:S02]  /*18300*/  IMAD.MOV.U32 R246, RZ, RZ, R21 ;  /* 0x000000fffff67224 */ /* 0x000fe400078e0015 */
[----:B------:R-:W-:Y:S01]  /*18310*/  IMAD.MOV.U32 R247, RZ, RZ, R22 ;  /* 0x000000fffff77224 */ /* 0x000fe200078e0016 */
[----:B------:R-:W5:Y:S04]  /*18320*/  LDL.LU.64 R20, [R1+0x878] ;  /* 0x0008780001147983 */ /* 0x000f680000300a00 */
[----:B------:R0:W-:Y:S04]  /*18330*/  STL.128 [R1+0x1f0], R244 ;  /* 0x0001f0f401007387 */ /* 0x0001e80000100c00 */
[----:B------:R-:W5:Y:S04]  /*18340*/  LDL.LU.64 R22, [R1+0x870] ;  /* 0x0008700001167983 */ /* 0x000f680000300a00 */
[----:B-1----:R-:W5:Y:S04]  /*18350*/  LDL.128 R44, [R1+0x2b0] ;  /* 0x0002b000012c7983 */ /* 0x002f680000100c00 */
[----:B0-----:R-:W5:Y:S04]  /*18360*/  LDL.128 R52, [R1+0x2f0] ;  /* 0x0002f00001347983 */ /* 0x001f680000100c00 */
[----:B------:R-:W5:Y:S04]  /*18370*/  LDL.LU.64 R246, [R1+0x880] ;  /* 0x0008800001f67983 */ /* 0x000f680000300a00 */
[----:B------:R-:W5:Y:S04]  /*18380*/  LDL.LU.64 R244, [R1+0x888] ;  /* 0x0008880001f47983 */ /* 0x000f680000300a00 */
[----:B------:R-:W5:Y:S04]  /*18390*/  LDL.128 R56, [R1+0x2e0] ;  /* 0x0002e00001387983 */ /* 0x000f680000100c00 */
[----:B------:R-:W5:Y:S04]  /*183a0*/  LDL.128 R8, [R1+0x330] ;  /* 0x0003300001087983 */ /* 0x000f680000100c00 */
[----:B------:R-:W5:Y:S01]  /*183b0*/  LDL.128 R60, [R1+0x320] ;  /* 0x00032000013c7983 */ /* 0x000f620000100c00 */
[----:B------:R-:W-:-:S03]  /*183c0*/  IMAD.MOV.U32 R71, RZ, RZ, R74 ;  /* 0x000000ffff477224 */ /* 0x000fc600078e004a */
[----:B------:R-:W5:Y:S04]  /*183d0*/  LDL.128 R72, [R1+0x360] ;  /* 0x0003600001487983 */ /* 0x000f680000100c00 */
[----:B------:R0:W-:Y:S01]  /*183e0*/  STL.128 [R1+0x1b0], R68 ;  /* 0x0001b04401007387 */ /* 0x0001e20000100c00 */
[----:B------:R-:W-:-:S03]  /*183f0*/  IMAD.MOV.U32 R83, RZ, RZ, R214 ;  /* 0x000000ffff537224 */ /* 0x000fc600078e00d6 */
[----:B------:R-:W5:Y:S04]  /*18400*/  LDL.128 R212, [R1+0x3b0] ;  /* 0x0003b00001d47983 */ /* 0x000f680000100c00 */
[----:B------:R-:W5:Y:S04]  /*18410*/  LDL.128 R240, [R1+0x3f0] ;  /* 0x0003f00001f07983 */ /* 0x000f680000100c00 */
[----:B0-----:R-:W5:Y:S04]  /*18420*/  LDL.128 R68, [R1+0x370] ;  /* 0x0003700001447983 */ /* 0x001f680000100c00 */
[----:B------:R0:W-:Y:S04]  /*18430*/  STL.128 [R1+0x1d0], R80 ;  /* 0x0001d05001007387 */ /* 0x0001e80000100c00 */
[----:B0-----:R-:W5:Y:S01]  /*18440*/  LDL.128 R80, [R1+0x3a0] ;  /* 0x0003a00001507983 */ /* 0x001f620000100c00 */
[----:B----4-:R-:W-:-:S02]  /*18450*/  LOP3.LUT R17, R4, R34, RZ, 0x3c, !PT ;  /* 0x0000002204117212 */ /* 0x010fc400078e3cff */
[----:B--2---:R-:W-:Y:S02]  /*18460*/  LOP3.LUT R16, R18, R32, RZ, 0x3c, !PT ;  /* 0x0000002012107212 */ /* 0x004fe400078e3cff */
[----:B------:R-:W-:Y:S02]  /*18470*/  LOP3.LUT R18, R19, R33, RZ, 0x3c, !PT ;  /* 0x0000002113127212 */ /* 0x000fe400078e3cff */
[----:B------:R-:W-:Y:S01]  /*18480*/  LOP3.LUT R19, R5, R35, RZ, 0x3c, !PT ;  /* 0x0000002305137212 */ /* 0x000fe200078e3cff */
[----:B------:R-:W2:Y:S04]  /*18490*/  LDL.LU.64 R32, [R1+0x8d8] ;  /* 0x0008d80001207983 */ /* 0x000ea80000300a00 */
[----:B------:R-:W4:Y:S01]  /*184a0*/  LDL.LU.64 R34, [R1+0x8d0] ;  /* 0x0008d00001227983 */ /* 0x000f220000300a00 */
[----:B------:R-:W-:-:S02]  /*184b0*/  IMAD.MOV.U32 R7, RZ, RZ, R6 ;  /* 0x000000ffff077224 */ /* 0x000fc400078e0006 */
[----:B------:R-:W-:Y:S02]  /*184c0*/  IMAD.MOV.U32 R4, RZ, RZ, R0 ;  /* 0x000000ffff047224 */ /* 0x000fe400078e0000 */
[----:B------:R-:W-:Y:S02]  /*184d0*/  IMAD.MOV.U32 R5, RZ, RZ, R3 ;  /* 0x000000ffff057224 */ /* 0x000fe400078e0003 */
[----:B------:R-:W-:-:S05]  /*184e0*/  IMAD.MOV.U32 R6, RZ, RZ, R2 ;  /* 0x000000ffff067224 */ /* 0x000fca00078e0002 */
[----:B------:R0:W-:Y:S01]  /*184f0*/  STL.128 [R1+0x200], R4 ;  /* 0x0002000401007387 */ /* 0x0001e20000100c00 */
[----:B---3--:R-:W-:Y:S02]  /*18500*/  LOP3.LUT R0, R248, R26, RZ, 0x3c, !PT ;  /* 0x0000001af8007212 */ /* 0x008fe400078e3cff */
[----:B-----5:R-:W-:Y:S02]  /*18510*/  LOP3.LUT R2, R250, R24, RZ, 0x3c, !PT ;  /* 0x00000018fa027212 */ /* 0x020fe400078e3cff */
[----:B------:R-:W-:Y:S02]  /*18520*/  LOP3.LUT R3, R251, R25, RZ, 0x3c, !PT ;  /* 0x00000019fb037212 */ /* 0x000fe400078e3cff */
[----:B------:R-:W-:Y:S01]  /*18530*/  LOP3.LUT R27, R249, R27, RZ, 0x3c, !PT ;  /* 0x0000001bf91b7212 */ /* 0x000fe200078e3cff */
[----:B0-----:R-:W-:Y:S02]  /*18540*/  IMAD.MOV.U32 R4, RZ, RZ, R16 ;  /* 0x000000ffff047224 */ /* 0x001fe400078e0010 */
[----:B------:R-:W-:-:S02]  /*18550*/  IMAD.MOV.U32 R5, RZ, RZ, R18 ;  /* 0x000000ffff057224 */ /* 0x000fc400078e0012 */
[----:B------:R-:W-:Y:S02]  /*18560*/  IMAD.MOV.U32 R6, RZ, RZ, R17 ;  /* 0x000000ffff067224 */ /* 0x000fe400078e0011 */
[----:B------:R-:W-:-:S05]  /*18570*/  IMAD.MOV.U32 R7, RZ, RZ, R19 ;  /* 0x000000ffff077224 */ /* 0x000fca00078e0013 */
[----:B------:R0:W-:Y:S01]  /*18580*/  STL.128 [R1+0x210], R4 ;  /* 0x0002100401007387 */ /* 0x0001e20000100c00 */
[----:B------:R-:W-:Y:S02]  /*18590*/  LOP3.LUT R191, R21, R191, RZ, 0x3c, !PT ;  /* 0x000000bf15bf7212 */ /* 0x000fe400078e3cff */
[----:B------:R-:W-:Y:S02]  /*185a0*/  LOP3.LUT R11, R139, R11, RZ, 0x3c, !PT ;  /* 0x0000000b8b0b7212 */ /* 0x000fe400078e3cff */
[----:B------:R-:W-:Y:S02]  /*185b0*/  LOP3.LUT R39, R91, R39, RZ, 0x3c, !PT ;  /* 0x000000275b277212 */ /* 0x000fe400078e3cff */
[----:B------:R-:W-:Y:S02]  /*185c0*/  LOP3.LUT R99, R99, R195, RZ, 0x3c, !PT ;  /* 0x000000c363637212 */ /* 0x000fe400078e3cff */
[----:B------:R-:W-:Y:S02]  /*185d0*/  LOP3.LUT R47, R107, R47, RZ, 0x3c, !PT ;  /* 0x0000002f6b2f7212 */ /* 0x000fe400078e3cff */
[----:B------:R-:W-:-:S02]  /*185e0*/  LOP3.LUT R115, R115, R207, RZ, 0x3c, !PT ;  /* 0x000000cf73737212 */ /* 0x000fc400078e3cff */
[----:B------:R-:W-:Y:S02]  /*185f0*/  LOP3.LUT R55, R123, R55, RZ, 0x3c, !PT ;  /* 0x000000377b377212 */ /* 0x000fe400078e3cff */
[----:B------:R-:W-:Y:S02]  /*18600*/  LOP3.LUT R67, R131, R67, RZ, 0x3c, !PT ;  /* 0x0000004383437212 */ /* 0x000fe400078e3cff */
[----:B------:R-:W-:Y:S02]  /*18610*/  LOP3.LUT R147, R147, R223, RZ, 0x3c, !PT ;  /* 0x000000df93937212 */ /* 0x000fe400078e3cff */
[----:B------:R-:W-:Y:S02]  /*18620*/  LOP3.LUT R79, R163, R79, RZ, 0x3c, !PT ;  /* 0x0000004fa34f7212 */ /* 0x000fe400078e3cff */
[----:B------:R-:W-:Y:S02]  /*18630*/  LOP3.LUT R171, R171, R215, RZ, 0x3c, !PT ;  /* 0x000000d7abab7212 */ /* 0x000fe400078e3cff */
[----:B------:R-:W-:-:S02]  /*18640*/  LOP3.LUT R179, R179, R235, RZ, 0x3c, !PT ;  /* 0x000000ebb3b37212 */ /* 0x000fc400078e3cff */
[----:B------:R-:W-:Y:S02]  /*18650*/  LOP3.LUT R71, R155, R71, RZ, 0x3c, !PT ;  /* 0x000000479b477212 */ /* 0x000fe400078e3cff */
[----:B------:R-:W-:Y:S01]  /*18660*/  LOP3.LUT R187, R187, R243, RZ, 0x3c, !PT ;  /* 0x000000f3bbbb7212 */ /* 0x000fe200078e3cff */
[----:B------:R-:W-:Y:S01]  /*18670*/  STL [R1+0x8d0], RZ ;  /* 0x0008d0ff01007387 */ /* 0x000fe20000100800 */
[----:B------:R-:W-:Y:S01]  /*18680*/  IMAD.MOV.U32 R252, RZ, RZ, 0x2 ;  /* 0x00000002fffc7424 */ /* 0x000fe200078e00ff */
[----:B--2---:R-:W-:Y:S02]  /*18690*/  LOP3.LUT R16, R32, R30, RZ, 0x3c, !PT ;  /* 0x0000001e20107212 */ /* 0x004fe400078e3cff */
[----:B------:R-:W-:Y:S02]  /*186a0*/  LOP3.LUT R17, R33, R31, RZ, 0x3c, !PT ;  /* 0x0000001f21117212 */ /* 0x000fe400078e3cff */
[----:B----4-:R-:W-:Y:S02]  /*186b0*/  LOP3.LUT R18, R34, R28, RZ, 0x3c, !PT ;  /* 0x0000001c22127212 */ /* 0x010fe400078e3cff */
[----:B------:R-:W-:Y:S01]  /*186c0*/  LOP3.LUT R19, R35, R29, RZ, 0x3c, !PT ;  /* 0x0000001d23137212 */ /* 0x000fe200078e3cff */
[----:B0-----:R-:W-:-:S02]  /*186d0*/  IMAD.MOV.U32 R6, RZ, RZ, R16 ;  /* 0x000000ffff067224 */ /* 0x001fc400078e0010 */
[----:B------:R-:W-:Y:S02]  /*186e0*/  IMAD.MOV.U32 R4, RZ, RZ, R18 ;  /* 0x000000ffff047224 */ /* 0x000fe400078e0012 */
[----:B------:R-:W-:Y:S02]  /*186f0*/  IMAD.MOV.U32 R5, RZ, RZ, R19 ;  /* 0x000000ffff057224 */ /* 0x000fe400078e0013 */
[----:B------:R-:W-:Y:S01]  /*18700*/  IMAD.MOV.U32 R7, RZ, RZ, R17 ;  /* 0x000000ffff077224 */ /* 0x000fe200078e0011 */
[----:B------:R-:W-:-:S04]  /*18710*/  LOP3.LUT R18, R246, R196, RZ, 0x3c, !PT ;  /* 0x000000c4f6127212 */ /* 0x000fc800078e3cff */
[----:B------:R0:W-:Y:S01]  /*18720*/  STL.128 [R1+0x220], R4 ;  /* 0x0002200401007387 */ /* 0x0001e20000100c00 */
[----:B------:R-:W-:Y:S02]  /*18730*/  LOP3.LUT R19, R247, R197, RZ, 0x3c, !PT ;  /* 0x000000c5f7137212 */ /* 0x000fe400078e3cff */
[----:B------:R-:W-:Y:S02]  /*18740*/  LOP3.LUT R16, R244, R198, RZ, 0x3c, !PT ;  /* 0x000000c6f4107212 */ /* 0x000fe400078e3cff */
[----:B------:R-:W-:Y:S01]  /*18750*/  LOP3.LUT R17, R245, R199, RZ, 0x3c, !PT ;  /* 0x000000c7f5117212 */ /* 0x000fe200078e3cff */
[----:B0-----:R-:W-:Y:S01]  /*18760*/  IMAD.MOV.U32 R6, RZ, RZ, R0 ;  /* 0x000000ffff067224 */ /* 0x001fe200078e0000 */
[----:B------:R-:W-:Y:S01]  /*18770*/  LOP3.LUT R0, R20, R190, RZ, 0x3c, !PT ;  /* 0x000000be14007212 */ /* 0x000fe200078e3cff */
[----:B------:R-:W-:Y:S01]  /*18780*/  IMAD.MOV.U32 R4, RZ, RZ, R2 ;  /* 0x000000ffff047224 */ /* 0x000fe200078e0002 */
[----:B------:R-:W-:Y:S01]  /*18790*/  LOP3.LUT R2, R22, R188, RZ, 0x3c, !PT ;  /* 0x000000bc16027212 */ /* 0x000fe200078e3cff */
[----:B------:R-:W-:Y:S01]  /*187a0*/  IMAD.MOV.U32 R5, RZ, RZ, R3 ;  /* 0x000000ffff057224 */ /* 0x000fe200078e0003 */
[----:B------:R-:W-:Y:S01]  /*187b0*/  LOP3.LUT R3, R23, R189, RZ, 0x3c, !PT ;  /* 0x000000bd17037212 */ /* 0x000fe200078e3cff */
[----:B------:R-:W-:-:S02]  /*187c0*/  IMAD.MOV.U32 R7, RZ, RZ, R27 ;  /* 0x000000ffff077224 */ /* 0x000fc400078e001b */
[----:B------:R-:W-:Y:S01]  /*187d0*/  IMAD.MOV.U32 R190, RZ, RZ, R0 ;  /* 0x000000ffffbe7224 */ /* 0x000fe200078e0000 */
[----:B------:R-:W-:Y:S01]  /*187e0*/  LOP3.LUT R0, R90, R38, RZ, 0x3c, !PT ;  /* 0x000000265a007212 */ /* 0x000fe200078e3cff */
[----:B------:R-:W-:Y:S01]  /*187f0*/  IMAD.MOV.U32 R188, RZ, RZ, R2 ;  /* 0x000000ffffbc7224 */ /* 0x000fe200078e0002 */
[----:B------:R0:W-:Y:S01]  /*18800*/  STL.128 [R1+0x230], R4 ;  /* 0x0002300401007387 */ /* 0x0001e20000100c00 */
[----:B------:R-:W-:Y:S01]  /*18810*/  IMAD.MOV.U32 R189, RZ, RZ, R3 ;  /* 0x000000ffffbd7224 */ /* 0x000fe200078e0003 */
[----:B------:R-:W-:Y:S02]  /*18820*/  LOP3.LUT R2, R88, R36, RZ, 0x3c, !PT ;  /* 0x0000002458027212 */ /* 0x000fe400078e3cff */
[----:B------:R-:W-:Y:S01]  /*18830*/  LOP3.LUT R3, R89, R37, RZ, 0x3c, !PT ;  /* 0x0000002559037212 */ /* 0x000fe200078e3cff */
[----:B------:R-:W-:Y:S01]  /*18840*/  IMAD.MOV.U32 R38, RZ, RZ, R0 ;  /* 0x000000ffff267224 */ /* 0x000fe200078e0000 */
[----:B------:R-:W-:Y:S01]  /*18850*/  LOP3.LUT R0, R98, R194, RZ, 0x3c, !PT ;  /* 0x000000c262007212 */ /* 0x000fe200078e3cff */
[----:B------:R-:W-:Y:S01]  /*18860*/  IMAD.MOV.U32 R36, RZ, RZ, R2 ;  /* 0x000000ffff247224 */ /* 0x000fe200078e0002 */
[----:B------:R-:W-:Y:S01]  /*18870*/  LOP3.LUT R2, R96, R192, RZ, 0x3c, !PT ;  /* 0x000000c060027212 */ /* 0x000fe200078e3cff */
[----:B------:R-:W-:Y:S01]  /*18880*/  IMAD.MOV.U32 R37, RZ, RZ, R3 ;  /* 0x000000ffff257224 */ /* 0x000fe200078e0003 */
[----:B------:R-:W-:Y:S01]  /*18890*/  LOP3.LUT R3, R97, R193, RZ, 0x3c, !PT ;  /* 0x000000c161037212 */ /* 0x000fe200078e3cff */
[----:B0-----:R-:W-:-:S02]  /*188a0*/  IMAD.MOV.U32 R4, RZ, RZ, R18 ;  /* 0x000000ffff047224 */ /* 0x001fc400078e0012 */
[----:B------:R-:W-:Y:S02]  /*188b0*/  IMAD.MOV.U32 R5, RZ, RZ, R19 ;  /* 0x000000ffff057224 */ /* 0x000fe400078e0013 */
[----:B------:R-:W-:Y:S02]  /*188c0*/  IMAD.MOV.U32 R6, RZ, RZ, R16 ;  /* 0x000000ffff067224 */ /* 0x000fe400078e0010 */
[----:B------:R-:W-:Y:S01]  /*188d0*/  IMAD.MOV.U32 R7, RZ, RZ, R17 ;  /* 0x000000ffff077224 */ /* 0x000fe200078e0011 */
[----:B------:R-:W-:Y:S02]  /*188e0*/  LOP3.LUT R18, R84, R40, RZ, 0x3c, !PT ;  /* 0x0000002854127212 */ /* 0x000fe400078e3cff */
[----:B------:R-:W-:Y:S02]  /*188f0*/  LOP3.LUT R19, R85, R41, RZ, 0x3c, !PT ;  /* 0x0000002955137212 */ /* 0x000fe400078e3cff */
[----:B------:R0:W-:Y:S01]  /*18900*/  STL.128 [R1+0x240], R4 ;  /* 0x0002400401007387 */ /* 0x0001e20000100c00 */
[----:B------:R-:W-:-:S02]  /*18910*/  LOP3.LUT R16, R86, R42, RZ, 0x3c, !PT ;  /* 0x0000002a56107212 */ /* 0x000fc400078e3cff */
[----:B------:R-:W-:Y:S01]  /*18920*/  LOP3.LUT R17, R87, R43, RZ, 0x3c, !PT ;  /* 0x0000002b57117212 */ /* 0x000fe200078e3cff */
[----:B------:R-:W-:Y:S02]  /*18930*/  IMAD.MOV.U32 R20, RZ, RZ, R18 ;  /* 0x000000ffff147224 */ /* 0x000fe400078e0012 */
[----:B------:R-:W-:Y:S02]  /*18940*/  IMAD.MOV.U32 R21, RZ, RZ, R19 ;  /* 0x000000ffff157224 */ /* 0x000fe400078e0013 */
[----:B------:R-:W-:Y:S02]  /*18950*/  IMAD.MOV.U32 R22, RZ, RZ, R16 ;  /* 0x000000ffff167224 */ /* 0x000fe400078e0010 */
[----:B------:R-:W-:Y:S02]  /*18960*/  IMAD.MOV.U32 R23, RZ, RZ, R17 ;  /* 0x000000ffff177224 */ /* 0x000fe400078e0011 */
[----:B------:R-:W-:Y:S01]  /*18970*/  IMAD.MOV.U32 R98, RZ, RZ, R0 ;  /* 0x000000ffff627224 */ /* 0x000fe200078e0000 */
[----:B0-----:R-:W-:-:S02]  /*18980*/  LOP3.LUT R6, R92, R200, RZ, 0x3c, !PT ;  /* 0x000000c85c067212 */ /* 0x001fc400078e3cff */
[----:B------:R-:W-:Y:S02]  /*18990*/  LOP3.LUT R7, R93, R201, RZ, 0x3c, !PT ;  /* 0x000000c95d077212 */ /* 0x000fe400078e3cff */
        /* <DEDUP_REMOVED lines=13> */
[----:B------:R-:W-:-:S02]  /*18a70*/  LOP3.LUT R2, R104, R44, RZ, 0x3c, !PT ;  /* 0x0000002c68027212 */ /* 0x000fc400078e3cff */
[----:B------:R-:W-:Y:S01]  /*18a80*/  LOP3.LUT R3, R105, R45, RZ, 0x3c, !PT ;  /* 0x0000002d69037212 */ /* 0x000fe200078e3cff */
[----:B------:R0:W-:Y:S01]  /*18a90*/  STL.128 [R1+0x280], R16 ;  /* 0x0002801001007387 */ /* 0x0001e20000100c00 */
        /* <DEDUP_REMOVED lines=8> */
[----:B------:R-:W-:-:S02]  /*18b20*/  IMAD.MOV.U32 R112, RZ, RZ, R2 ;  /* 0x000000ffff707224 */ /* 0x000fc400078e0002 */
[----:B0-----:R-:W-:Y:S01]  /*18b30*/  IMAD.MOV.U32 R16, RZ, RZ, R6 ;  /* 0x000000ffff107224 */ /* 0x001fe200078e0006 */
        /* <DEDUP_REMOVED lines=8> */
[----:B------:R-:W-:Y:S02]  /*18bc0*/  LOP3.LUT R2, R120, R52, RZ, 0x3c, !PT ;  /* 0x0000003478027212 */ /* 0x000fe400078e3cff */
[----:B------:R0:W-:Y:S01]  /*18bd0*/  STL.128 [R1+0x2a0], R16 ;  /* 0x0002a01001007387 */ /* 0x0001e20000100c00 */
[----:B------:R-:W-:Y:S01]  /*18be0*/  LOP3.LUT R3, R121, R53, RZ, 0x3c, !PT ;  /* 0x0000003579037212 */ /* 0x000fe200078e3cff */
[----:B------:R-:W-:Y:S01]  /*18bf0*/  IMAD.MOV.U32 R54, RZ, RZ, R0 ;  /* 0x000000ffff367224 */ /* 0x000fe200078e0000 */
[----:B------:R-:W-:Y:S01]  /*18c00*/  LOP3.LUT R0, R130, R66, RZ, 0x3c, !PT ;  /* 0x0000004282007212 */ /* 0x000fe200078e3cff */
[----:B------:R-:W-:Y:S01]  /*18c10*/  IMAD.MOV.U32 R52, RZ, RZ, R2 ;  /* 0x000000ffff347224 */ /* 0x000fe200078e0002 */
[----:B------:R-:W-:Y:S01]  /*18c20*/  LOP3.LUT R2, R128, R64, RZ, 0x3c, !PT ;  /* 0x0000004080027212 */ /* 0x000fe200078e3cff */
[----:B------:R-:W-:Y:S01]  /*18c30*/  IMAD.MOV.U32 R53, RZ, RZ, R3 ;  /* 0x000000ffff357224 */ /* 0x000fe200078e0003 */
[----:B------:R-:W-:Y:S01]  /*18c40*/  LOP3.LUT R3, R129, R65, RZ, 0x3c, !PT ;  /* 0x0000004181037212 */ /* 0x000fe200078e3cff */
[----:B0-----:R-:W-:Y:S01]  /*18c50*/  IMAD.MOV.U32 R16, RZ, RZ, R6 ;  /* 0x000000ffff107224 */ /* 0x001fe200078e0006 */
[----:B------:R-:W-:Y:S01]  /*18c60*/  LOP3.LUT R6, R116, R56, RZ, 0x3c, !PT ;  /* 0x0000003874067212 */ /* 0x000fe200078e3cff */
[----:B------:R-:W-:Y:S01]  /*18c70*/  IMAD.MOV.U32 R17, RZ, RZ, R7 ;  /* 0x000000ffff117224 */ /* 0x000fe200078e0007 */
[----:B------:R-:W-:Y:S01]  /*18c80*/  LOP3.LUT R7, R117, R57, RZ, 0x3c, !PT ;  /* 0x0000003975077212 */ /* 0x000fe200078e3cff */
[----:B------:R-:W-:Y:S01]  /*18c90*/  IMAD.MOV.U32 R18, RZ, RZ, R4 ;  /* 0x000000ffff127224 */ /* 0x000fe200078e0004 */
[----:B------:R-:W-:Y:S01]  /*18ca0*/  LOP3.LUT R4, R118, R58, RZ, 0x3c, !PT ;  /* 0x0000003a76047212 */ /* 0x000fe200078e3cff */
[----:B------:R-:W-:Y:S01]  /*18cb0*/  IMAD.MOV.U32 R19, RZ, RZ, R5 ;  /* 0x000000ffff137224 */ /* 0x000fe200078e0005 */
[----:B------:R-:W-:-:S04]  /*18cc0*/  LOP3.LUT R5, R119, R59, RZ, 0x3c, !PT ;  /* 0x0000003b77057212 */ /* 0x000fc800078e3cff */
[----:B------:R0:W-:Y:S01]  /*18cd0*/  STL.128 [R1+0x2c0], R16 ;  /* 0x0002c01001007387 */ /* 0x0001e20000100c00 */
        /* <DEDUP_REMOVED lines=33> */
[----:B------:R1:W-:Y:S01]  /*18ef0*/  STL.128 [R1+0x330], R8 ;  /* 0x0003300801007387 */ /* 0x0003e20000100c00 */
[----:B------:R-:W-:Y:S01]  /*18f00*/  IMAD.MOV.U32 R145, RZ, RZ, R3 ;  /* 0x000000ffff917224 */ /* 0x000fe200078e0003 */
        /* <DEDUP_REMOVED lines=10> */
[----:B-1----:R-:W-:Y:S01]  /*18fb0*/  IMAD.MOV.U32 R8, RZ, RZ, R6 ;  /* 0x000000ffff087224 */ /* 0x002fe200078e0006 */
        /* <DEDUP_REMOVED lines=10> */
[----:B------:R0:W-:Y:S01]  /*19060*/  STL.128 [R1+0x340], R8 ;  /* 0x0003400801007387 */ /* 0x0001e20000100c00 */
[----:B------:R-:W-:Y:S01]  /*19070*/  IMAD.MOV.U32 R69, RZ, RZ, R3 ;  /* 0x000000ffff457224 */ /* 0x000fe200078e0003 */
[----:B------:R-:W-:-:S02]  /*19080*/  LOP3.LUT R2, R160, R76, RZ, 0x3c, !PT ;  /* 0x0000004ca0027212 */ /* 0x000fc400078e3cff */
[----:B------:R-:W-:Y:S01]  /*19090*/  LOP3.LUT R3, R161, R77, RZ, 0x3c, !PT ;  /* 0x0000004da1037212 */ /* 0x000fe200078e3cff */
[----:B------:R-:W-:Y:S01]  /*190a0*/  IMAD.MOV.U32 R78, RZ, RZ, R0 ;  /* 0x000000ffff4e7224 */ /* 0x000fe200078e0000 */
[----:B------:R-:W-:Y:S01]  /*190b0*/  LOP3.LUT R0, R170, R214, RZ, 0x3c, !PT ;  /* 0x000000d6aa007212 */ /* 0x000fe200078e3cff */
[----:B------:R-:W-:Y:S01]  /*190c0*/  IMAD.MOV.U32 R76, RZ, RZ, R2 ;  /* 0x000000ffff4c7224 */ /* 0x000fe200078e0002 */
[----:B------:R-:W-:Y:S01]  /*190d0*/  LOP3.LUT R2, R168, R212, RZ, 0x3c, !PT ;  /* 0x000000d4a8027212 */ /* 0x000fe200078e3cff */
[----:B------:R-:W-:Y:S02]  /*190e0*/  IMAD.MOV.U32 R77, RZ, RZ, R3 ;  /* 0x000000ffff4d7224 */ /* 0x000fe400078e0003 */
[----:B0-----:R-:W-:Y:S01]  /*190f0*/  IMAD.MOV.U32 R8, RZ, RZ, R6 ;  /* 0x000000ffff087224 */ /* 0x001fe200078e0006 */
[----:B------:R-:W-:Y:S01]  /*19100*/  LOP3.LUT R6, R156, R12, RZ, 0x3c, !PT ;  /* 0x0000000c9c067212 */ /* 0x000fe200078e3cff */
[----:B------:R-:W-:Y:S01]  /*19110*/  IMAD.MOV.U32 R9, RZ, RZ, R7 ;  /* 0x000000ffff097224 */ /* 0x000fe200078e0007 */
[----:B------:R-:W-:Y:S01]  /*19120*/  LOP3.LUT R7, R157, R13, RZ, 0x3c, !PT ;  /* 0x0000000d9d077212 */ /* 0x000fe200078e3cff */
[----:B------:R-:W-:Y:S01]  /*19130*/  IMAD.MOV.U32 R10, RZ, RZ, R4 ;  /* 0x000000ffff0a7224 */ /* 0x000fe200078e0004 */
[----:B------:R-:W-:Y:S01]  /*19140*/  LOP3.LUT R4, R158, R14, RZ, 0x3c, !PT ;  /* 0x0000000e9e047212 */ /* 0x000fe200078e3cff */
[----:B------:R-:W-:Y:S01]  /*19150*/  IMAD.MOV.U32 R11, RZ, RZ, R5 ;  /* 0x000000ffff0b7224 */ /* 0x000fe200078e0005 */
[----:B------:R-:W-:-:S02]  /*19160*/  LOP3.LUT R5, R159, R15, RZ, 0x3c, !PT ;  /* 0x0000000f9f057212 */ /* 0x000fc400078e3cff */
[----:B------:R-:W-:Y:S02]  /*19170*/  LOP3.LUT R3, R169, R213, RZ, 0x3c, !PT ;  /* 0x000000d5a9037212 */ /* 0x000fe400078e3cff */
        /* <DEDUP_REMOVED lines=31> */
[----:B------:R-:W-:Y:S02]  /*19370*/  IMAD.MOV.U32 R186, RZ, RZ, R0 ;  /* 0x000000ffffba7224 */ /* 0x000fe400078e0000 */
[----:B------:R-:W-:Y:S02]  /*19380*/  IMAD.MOV.U32 R184, RZ, RZ, R2 ;  /* 0x000000ffffb87224 */ /* 0x000fe400078e0002 */
[----:B------:R-:W-:Y:S02]  /*19390*/  IMAD.MOV.U32 R185, RZ, RZ, R3 ;  /* 0x000000ffffb97224 */ /* 0x000fe400078e0003 */
[----:B------:R-:W-:Y:S02]  /*193a0*/  IMAD.MOV.U32 R0, RZ, RZ, 0x1 ;  /* 0x00000001ff007424 */ /* 0x000fe400078e00ff */
        /* <DEDUP_REMOVED lines=8> */
[----:B------:R0:W-:Y:S04]  /*19430*/  STL.128 [R1+0x3c0], R8 ;  /* 0x0003c00801007387 */ /* 0x0001e80000100c00 */
[----:B------:R1:W-:Y:S04]  /*19440*/  STL.128 [R1+0x250], R188 ;  /* 0x000250bc01007387 */ /* 0x0003e80000100c00 */
[----:B------:R1:W-:Y:S01]  /*19450*/  STL.128 [R1+0x260], R20 ;  /* 0x0002601401007387 */ /* 0x0003e20000100c00 */
[----:B0-----:R-:W-:Y:S02]  /*19460*/  IMAD.MOV.U32 R8, RZ, RZ, R6 ;  /* 0x000000ffff087224 */ /* 0x001fe400078e0006 */
[----:B------:R-:W-:-:S02]  /*19470*/  IMAD.MOV.U32 R9, RZ, RZ, R7 ;  /* 0x000000ffff097224 */ /* 0x000fc400078e0007 */
[----:B------:R-:W-:Y:S02]  /*19480*/  IMAD.MOV.U32 R10, RZ, RZ, R4 ;  /* 0x000000ffff0a7224 */ /* 0x000fe400078e0004 */
[----:B------:R-:W-:Y:S01]  /*19490*/  IMAD.MOV.U32 R11, RZ, RZ, R5 ;  /* 0x000000ffff0b7224 */ /* 0x000fe200078e0005 */
[----:B------:R1:W-:Y:S04]  /*194a0*/  STL.128 [R1+0x270], R36 ;  /* 0x0002702401007387 */ /* 0x0003e80000100c00 */
        /* <DEDUP_REMOVED lines=13> */
[----:B------:R1:W-:Y:S02]  /*19580*/  STL [R1+0x8d4], R0 ;  /* 0x0008d40001007387 */ /* 0x0003e40000100800 */
.L_x_43:
[----:B------:R-:W-:Y:S05]  /*19590*/  BSYNC.RECONVERGENT B2 ;  /* 0x0000000000027941 */ /* 0x000fea0003800200 */
.L_x_42:
[----:B-1----:R-:W2:Y:S01]  /*195a0*/  LDL R0, [R1+0x8c0] ;  /* 0x0008c00001007983 */ /* 0x002ea20000100800 */
[----:B------:R-:W-:Y:S01]  /*195b0*/  BSSY.RECONVERGENT B4, `(.L_x_52) ;  /* 0x0001229000047945 */ /* 0x000fe20003800200 */
[----:B--2---:R-:W-:-:S05]  /*195c0*/  IMAD.SHL.U32 R3, R0, 0x80, RZ ;  /* 0x0000008000037824 */ /* 0x004fca00078e00ff */
[----:B------:R-:W-:-:S07]  /*195d0*/  LOP3.LUT R0, R3, R252, RZ, 0xfc, !PT ;  /* 0x000000fc03007212 */ /* 0x000fce00078efcff */
.L_x_74:
[----:B-1----:R-:W2:Y:S01]  /*195e0*/  LDL R4, [R1+0x8c0] ;  /* 0x0008c00001047983 */ /* 0x002ea20000100800 */
[----:B------:R-:W0:Y:S01]  /*195f0*/  LDC.64 R2, c[0x0][0x398] ;  /* 0x0000e600ff027b82 */ /* 0x000e220000000a00 */
[----:B------:R-:W-:Y:S01]  /*19600*/  VIADD R5, R0, 0x1ff ;  /* 0x000001ff00057836 */ /* 0x000fe20000000000 */
[----:B------:R-:W-:Y:S01]  /*19610*/  BSSY.RECONVERGENT B3, `(.L_x_53) ;  /* 0x0000b06000037945 */ /* 0x000fe20003800200 */
[----:B--2---:R-:W-:-:S13]  /*19620*/  LOP3.LUT P1, RZ, R252, R4, RZ, 0xfc, !PT ;  /* 0x00000004fcff7212 */ /* 0x004fda000782fcff */
[----:B------:R-:W-:-:S04]  /*19630*/  @P1 VIADD R5, R0, 0xffffffff ;  /* 0xffffffff00051836 */ /* 0x000fc80000000000 */
[----:B0-----:R-:W-:Y:S01]  /*19640*/  IMAD.WIDE.U32 R2, R5, 0x400, R2 ;  /* 0x0000040005027825 */ /* 0x001fe200078e0002 */
[----:B------:R-:W-:Y:S06]  /*19650*/  @!P0 BRA `(.L_x_54) ;  /* 0x000000ac00fc8947 */ /* 0x000fec0003800000 */
[----:B------:R-:W-:Y:S01]  /*19660*/  ISETP.NE.AND P1, PT, R252, RZ, PT ;  /* 0x000000fffc00720c */ /* 0x000fe20003f25270 */
[----:B------:R-:W-:-:S12]  /*19670*/  BSSY.RECONVERGENT B2, `(.L_x_55) ;  /* 0x0000af9000027945 */ /* 0x000fd80003800200 */
[----:B------:R-:W-:Y:S05]  /*19680*/  @P1 BRA `(.L_x_56) ;  /* 0x000000ac00dc1947 */ /* 0x000fea0003800000 */
[----:B------:R-:W2:Y:S04]  /*19690*/  LDL.LU R8, [R1+0x8d4] ;  /* 0x0008d40001087983 */ /* 0x000ea80000300800 */
[----:B------:R-:W3:Y:S01]  /*196a0*/  LDL.LU R9, [R1+0x8d0] ;  /* 0x0008d00001097983 */ /* 0x000ee20000300800 */
[----:B------:R-:W-:Y:S01]  /*196b0*/  UMOV UR4, 0x200 ;  /* 0x0000020000047882 */ /* 0x000fe20000000000 */
[----:B------:R-:W-:Y:S01]  /*196c0*/  UMOV UR5, 0x3 ;  /* 0x0000000300057882 */ /* 0x000fe20000000000 */
[----:B------:R-:W-:Y:S01]  /*196d0*/  IMAD.U32 R6, RZ, RZ, UR4 ;  /* 0x00000004ff067e24 */ /* 0x000fe2000f8e00ff */
[----:B------:R-:W-:Y:S01]  /*196e0*/  UMOV UR4, 0x2 ;  /* 0x0000000200047882 */ /* 0x000fe20000000000 */
[----:B------:R-:W-:Y:S02]  /*196f0*/  IMAD.MOV.U32 R5, RZ, RZ, RZ ;  /* 0x000000ffff057224 */ /* 0x000fe400078e00ff */
[----:B------:R-:W-:-:S02]  /*19700*/  IMAD.MOV.U32 R7, RZ, RZ, RZ ;  /* 0x000000ffff077224 */ /* 0x000fc400078e00ff */
[----:B------:R-:W-:Y:S02]  /*19710*/  IMAD.U32 R2, RZ, RZ, UR5 ;  /* 0x00000005ff027e24 */ /* 0x000fe4000f8e00ff */
[----:B------:R-:W-:Y:S01]  /*19720*/  IMAD.U32 R3, RZ, RZ, UR4 ;  /* 0x00000004ff037e24 */ /* 0x000fe2000f8e00ff */
[----:B------:R0:W-:Y:S01]  /*19730*/  STL.128 [R1+0x10], R4 ;  /* 0x0000100401007387 */ /* 0x0001e20000100c00 */
[----:B------:R-:W-:-:S03]  /*19740*/  CS2R R10, SRZ ;  /* 0x00000000000a7805 */ /* 0x000fc6000001ff00 */
[----:B------:R1:W-:Y:S04]  /*19750*/  STL.128 [R1], RZ ;  /* 0x000000ff01007387 */ /* 0x0003e80000100c00 */
[----:B------:R1:W-:Y:S01]  /*19760*/  STL.128 [R1+0x40], RZ ;  /* 0x000040ff01007387 */ /* 0x0003e20000100c00 */
[----:B0-----:R-:W-:Y:S02]  /*19770*/  IMAD.MOV.U32 R4, RZ, RZ, R2 ;  /* 0x000000ffff047224 */ /* 0x001fe400078e0002 */
[----:B------:R-:W-:Y:S01]  /*19780*/  IMAD.MOV.U32 R6, RZ, RZ, R3 ;  /* 0x000000ffff067224 */ /* 0x000fe200078e0003 */
[----:B------:R1:W-:Y:S04]  /*19790*/  STL.128 [R1+0x50], RZ ;  /* 0x000050ff01007387 */ /* 0x0003e80000100c00 */
        /* <DEDUP_REMOVED lines=58> */
[----:B------:R1:W-:Y:S01]  /*19b40*/  STL.128 [R1+0x3f0], RZ ;  /* 0x0003f0ff01007387 */ /* 0x0003e20000100c00 */
[----:B------:R-:W-:Y:S01]  /*19b50*/  BSSY.RECONVERGENT B5, `(.L_x_57) ;  /* 0x00001a0000057945 */ /* 0x000fe20003800200 */
[----:B--2---:R-:W-:-:S05]  /*19b60*/  IADD3 R8, P1, PT, R8, 0x1, RZ ;  /* 0x0000000108087810 */ /* 0x004fca0007f3e0ff */
[----:B---3--:R-:W-:Y:S01]  /*19b70*/  IMAD.X R9, RZ, RZ, R9, P1 ;  /* 0x000000ffff097224 */ /* 0x008fe200008e0609 */
[----:B------:R1:W-:Y:S04]  /*19b80*/  STL [R1+0x8d4], R8 ;  /* 0x0008d40801007387 */ /* 0x0003e80000100800 */
[----:B------:R1:W-:Y:S04]  /*19b90*/  STL [R1+0x8d0], R9 ;  /* 0x0008d00901007387 */ /* 0x0003e80000100800 */
[----:B------:R1:W-:Y:S01]  /*19ba0*/  STL.128 [R1+0x30], R8 ;  /* 0x0000300801007387 */ /* 0x0003e20000100c00 */
[----:B------:R-:W-:-:S07]  /*19bb0*/  IMAD.MOV.U32 R2, RZ, RZ, RZ ;  /* 0x000000ffff027224 */ /* 0x000fce00078e00ff */
.L_x_58:
[----:B0-----:R-:W-:-:S05]  /*19bc0*/  IMAD R3, R2, 0x8, R1 ;  /* 0x0000000802037824 */ /* 0x001fca00078e0201 */
[----:B------:R-:W2:Y:S04]  /*19bd0*/  LDL.128 R16, [R3] ;  /* 0x0000000003107983 */ /* 0x000ea80000100c00 */
[----:B------:R-:W3:Y:S04]  /*19be0*/  LDL.128 R20, [R3+0x20] ;  /* 0x0000200003147983 */ /* 0x000ee80000100c00 */
[----:B------:R-:W4:Y:S04]  /*19bf0*/  LDL.128 R28, [R3+0x60] ;  /* 0x00006000031c7983 */ /* 0x000f280000100c00 */
[----:B------:R-:W5:Y:S04]  /*19c00*/  LDL.128 R32, [R3+0x40] ;  /* 0x0000400003207983 */ /* 0x000f680000100c00 */
[----:B------:R-:W4:Y:S04]  /*19c10*/  LDL.128 R24, [R3+0x10] ;  /* 0x0000100003187983 */ /* 0x000f280000100c00 */
[----:B-1----:R-:W4:Y:S04]  /*19c20*/  LDL.128 R8, [R3+0x30] ;  /* 0x0000300003087983 */ /* 0x002f280000100c00 */
[----:B------:R-:W4:Y:S04]  /*19c30*/  LDL.128 R4, [R3+0x70] ;  /* 0x0000700003047983 */ /* 0x000f280000100c00 */
[----:B------:R-:W4:Y:S01]  /*19c40*/  LDL.128 R12, [R3+0x50] ;  /* 0x00005000030c7983 */ /* 0x000f220000100c00 */
        /* <DEDUP_REMOVED lines=9> */
[----:B------:R-:W-:Y:S01]  /*19ce0*/  IADD3 R16, P1, PT, R18, R22, RZ ;  /* 0x0000001612107210 */ /* 0x000fe20007f3e0ff */
[----:B-----5:R-:W-:Y:S01]  /*19cf0*/  IMAD.SHL.U32 R41, R32, 0x2, RZ ;  /* 0x0000000220297824 */ /* 0x020fe200078e00ff */
[----:B------:R-:W-:-:S02]  /*19d00*/  LOP3.LUT R43, R43, 0x1, RZ, 0xc0, !PT ;  /* 0x000000012b2b7812 */ /* 0x000fc400078ec0ff */
[----:B------:R-:W-:Y:S01]  /*19d10*/  SHF.L.U64.HI R45, R32, 0x1, R33 ;  /* 0x00000001202d7819 */ /* 0x000fe20000010221 */
[----:B------:R-:W-:Y:S01]  /*19d20*/  IMAD.X R17, R19, 0x1, R23, P1 ;  /* 0x0000000113117824 */ /* 0x000fe200008e0617 */
[----:B------:R-:W-:Y:S01]  /*19d30*/  LOP3.LUT R41, R41, 0xfffffffe, RZ, 0xc0, !PT ;  /* 0xfffffffe29297812 */ /* 0x000fe200078ec0ff */
[----:B------:R-:W-:Y:S01]  /*19d40*/  IMAD.WIDE.U32 R18, R20, R39, R36 ;  /* 0x0000002714127225 */ /* 0x000fe200078e0024 */
[----:B------:R-:W-:Y:S02]  /*19d50*/  LOP3.LUT R37, R38, 0xfffffffe, RZ, 0xc0, !PT ;  /* 0xfffffffe26257812 */ /* 0x000fe400078ec0ff */
[----:B------:R-:W-:Y:S01]  /*19d60*/  LOP3.LUT R45, R45, 0x1, RZ, 0xc0, !PT ;  /* 0x000000012d2d7812 */ /* 0x000fe200078ec0ff */
[----:B------:R-:W-:Y:S02]  /*19d70*/  IMAD R49, R20, R49, R19 ;  /* 0x0000003114317224 */ /* 0x000fe400078e0213 */
[----:B------:R-:W-:Y:S01]  /*19d80*/  IMAD.WIDE.U32 R36, R22, R37, R16 ;  /* 0x0000002516247225 */ /* 0x000fe200078e0010 */
[----:B----4-:R-:W-:-:S02]  /*19d90*/  LOP3.LUT R17, R28, R18, RZ, 0x3c, !PT ;  /* 0x000000121c117212 */ /* 0x010fc400078e3cff */
[----:B------:R-:W-:Y:S01]  /*19da0*/  LOP3.LUT R47, R29, R49, RZ, 0x3c, !PT ;  /* 0x000000311d2f7212 */ /* 0x000fe200078e3cff */
[----:B------:R-:W-:Y:S01]  /*19db0*/  IMAD R43, R22, R43, R37 ;  /* 0x0000002b162b7224 */ /* 0x000fe200078e0225 */
[----:B------:R-:W-:Y:S01]  /*19dc0*/  SHF.L.U64.HI R55, R18, 0x1, R49 ;  /* 0x0000000112377819 */ /* 0x000fe20000010231 */
[----:B------:R-:W-:Y:S01]  /*19dd0*/  IMAD.SHL.U32 R19, R34, 0x2, RZ ;  /* 0x0000000222137824 */ /* 0x000fe200078e00ff */
[----:B------:R-:W-:Y:S02]  /*19de0*/  IADD3 R16, P1, PT, R32, R47, RZ ;  /* 0x0000002f20107210 */ /* 0x000fe40007f3e0ff */
[----:B------:R-:W-:Y:S02]  /*19df0*/  LOP3.LUT R37, R31, R43, RZ, 0x3c, !PT ;  /* 0x0000002b1f257212 */ /* 0x000fe400078e3cff */
[----:B------:R-:W-:Y:S01]  /*19e00*/  SHF.L.U64.HI R53, R36, 0x1, R43 ;  /* 0x0000000124357819 */ /* 0x000fe2000001022b */
[----:B------:R-:W-:Y:S01]  /*19e10*/  IMAD.X R17, R33, 0x1, R17, P1 ;  /* 0x0000000121117824 */ /* 0x000fe200008e0611 */
[----:B------:R-:W-:-:S02]  /*19e20*/  LOP3.LUT R33, R30, R36, RZ, 0x3c, !PT ;  /* 0x000000241e217212 */ /* 0x000fc400078e3cff */
[C---:B------:R-:W-:Y:S02]  /*19e30*/  IADD3 R38, P1, PT, R34.reuse, R37, RZ ;  /* 0x0000002522267210 */ /* 0x040fe40007f3e0ff */
[----:B------:R-:W-:Y:S02]  /*19e40*/  SHF.L.U64.HI R34, R34, 0x1, R35 ;  /* 0x0000000122227819 */ /* 0x000fe40000010223 */
[----:B------:R-:W-:Y:S01]  /*19e50*/  LOP3.LUT R55, R55, 0x1, RZ, 0xc0, !PT ;  /* 0x0000000137377812 */ /* 0x000fe200078ec0ff */
[----:B------:R-:W-:Y:S01]  /*19e60*/  IMAD.X R39, R35, 0x1, R33, P1 ;  /* 0x0000000123277824 */ /* 0x000fe200008e0621 */
[----:B------:R-:W-:Y:S01]  /*19e70*/  LOP3.LUT R35, R19, 0xfffffffe, RZ, 0xc0, !PT ;  /* 0xfffffffe13237812 */ /* 0x000fe200078ec0ff */
[----:B------:R-:W-:Y:S01]  /*19e80*/  IMAD.WIDE.U32 R32, R41, R47, R16 ;  /* 0x0000002f29207225 */ /* 0x000fe200078e0010 */
[----:B------:R-:W-:Y:S02]  /*19e90*/  LOP3.LUT R17, R34, 0x1, RZ, 0xc0, !PT ;  /* 0x0000000122117812 */ /* 0x000fe400078ec0ff */
[----:B------:R-:W-:Y:S01]  /*19ea0*/  LOP3.LUT R53, R53, 0x1, RZ, 0xc0, !PT ;  /* 0x0000000135357812 */ /* 0x000fe200078ec0ff */
[----:B------:R-:W-:Y:S01]  /*19eb0*/  IMAD.WIDE.U32 R34, R35, R37, R38 ;  /* 0x0000002523227225 */ /* 0x000fe200078e0026 */
[----:B------:R-:W-:-:S02]  /*19ec0*/  LOP3.LUT R39, R32, R20, RZ, 0x3c, !PT ;  /* 0x0000001420277212 */ /* 0x000fc400078e3cff */
[----:B------:R-:W-:Y:S01]  /*19ed0*/  SHF.L.U64.HI R51, R12, 0x1, R13 ;  /* 0x000000010c337819 */ /* 0x000fe2000001020d */
[----:B------:R-:W-:Y:S01]  /*19ee0*/  IMAD R33, R45, R47, R33 ;  /* 0x0000002f2d217224 */ /* 0x000fe200078e0221 */
[----:B------:R-:W-:Y:S01]  /*19ef0*/  LOP3.LUT R41, R34, R22, RZ, 0x3c, !PT ;  /* 0x0000001622297212 */ /* 0x000fe200078e3cff */
[----:B------:R-:W-:Y:S01]  /*19f00*/  IMAD R35, R17, R37, R35 ;  /* 0x0000002511237224 */ /* 0x000fe200078e0223 */
[----:B------:R-:W-:Y:S01]  /*19f10*/  SHF.L.U64.HI R45, R24, 0x1, R25 ;  /* 0x00000001182d7819 */ /* 0x000fe20000010219 */
[----:B------:R-:W-:Y:S01]  /*19f20*/  IMAD.SHL.U32 R19, R36, 0x2, RZ ;  /* 0x0000000224137824 */ /* 0x000fe200078e00ff */
[----:B------:R-:W-:Y:S01]  /*19f30*/  LOP3.LUT R20, R33, R21, RZ, 0x3c, !PT ;  /* 0x0000001521147212 */ /* 0x000fe200078e3cff */
[----:B------:R-:W-:Y:S01]  /*19f40*/  IMAD.SHL.U32 R40, R32, 0x2, RZ ;  /* 0x0000000220287824 */ /* 0x000fe200078e00ff */
[----:B------:R-:W-:Y:S02]  /*19f50*/  LOP3.LUT R22, R35, R23, RZ, 0x3c, !PT ;  /* 0x0000001723167212 */ /* 0x000fe400078e3cff */
        /* <DEDUP_REMOVED lines=9> */
[----:B------:R-:W-:Y:S01]  /*19ff0*/  LOP3.LUT R19, R19, 0xfffffffe, RZ, 0xc0, !PT ;  /* 0xfffffffe13137812 */ /* 0x000fe200078ec0ff */
[----:B------:R-:W-:Y:S01]  /*1a000*/  IMAD.X R17, R38, 0x1, R43, P2 ;  /* 0x0000000126117824 */ /* 0x000fe200010e062b */
[----:B------:R-:W-:Y:S01]  /*1a010*/  LOP3.LUT R45, R45, 0x1, RZ, 0xc0, !PT ;  /* 0x000000012d2d7812 */ /* 0x000fe200078ec0ff */
[----:B------:R-:W-:Y:S01]  /*1a020*/  IMAD.WIDE.U32 R22, R39, R20, R22 ;  /* 0x0000001427167225 */ /* 0x000fe200078e0016 */
[----:B------:R-:W-:-:S02]  /*1a030*/  LOP3.LUT R51, R51, 0x1, RZ, 0xc0, !PT ;  /* 0x0000000133337812 */ /* 0x000fc400078ec0ff */
[----:B------:R-:W-:Y:S01]  /*1a040*/  SHF.L.U64.HI R65, R34, 0x1, R35 ;  /* 0x0000000122417819 */ /* 0x000fe20000010223 */
[----:B------:R-:W-:Y:S01]  /*1a050*/  IMAD.WIDE.U32 R16, R41, R19, R16 ;  /* 0x0000001329107225 */ /* 0x000fe200078e0010 */
[----:B------:R-:W-:Y:S02]  /*1a060*/  LOP3.LUT R21, R22, R29, R49, 0x96, !PT ;  /* 0x0000001d16157212 */ /* 0x000fe400078e9631 */
[----:B------:R-:W-:Y:S01]  /*1a070*/  SHF.L.U64.HI R47, R14, 0x1, R15 ;  /* 0x000000010e2f7819 */ /* 0x000fe2000001020f */
[----:B------:R-:W-:Y:S01]  /*1a080*/  IMAD R55, R39, R55, R23 ;  /* 0x0000003727377224 */ /* 0x000fe200078e0217 */
[----:B------:R-:W-:Y:S01]  /*1a090*/  LOP3.LUT R19, R16, R31, R43, 0x96, !PT ;  /* 0x0000001f10137212 */ /* 0x000fe200078e962b */
[----:B------:R-:W-:Y:S01]  /*1a0a0*/  IMAD R53, R41, R53, R17 ;  /* 0x0000003529357224 */ /* 0x000fe200078e0211 */
[----:B------:R-:W-:Y:S01]  /*1a0b0*/  SHF.L.U64.HI R43, R26, 0x1, R27 ;  /* 0x000000011a2b7819 */ /* 0x000fe2000001021b */
[----:B------:R-:W-:Y:S01]  /*1a0c0*/  IMAD.SHL.U32 R23, R24, 0x2, RZ ;  /* 0x0000000218177824 */ /* 0x000fe200078e00ff */
[----:B------:R-:W-:Y:S01]  /*1a0d0*/  LOP3.LUT R18, R55, R28, R18, 0x96, !PT ;  /* 0x0000001c37127212 */ /* 0x000fe200078e9612 */
[----:B------:R-:W-:Y:S01]  /*1a0e0*/  IMAD.SHL.U32 R17, R26, 0x2, RZ ;  /* 0x000000021a117824 */ /* 0x000fe200078e00ff */
[----:B------:R-:W-:Y:S01]  /*1a0f0*/  LOP3.LUT R30, R53, R30, R36, 0x96, !PT ;  /* 0x0000001e351e7212 */ /* 0x000fe200078e9624 */
[----:B------:R-:W-:Y:S01]  /*1a100*/  IMAD.SHL.U32 R36, R34, 0x2, RZ ;  /* 0x0000000222247824 */ /* 0x000fe200078e00ff */
[----:B------:R-:W-:-:S02]  /*1a110*/  IADD3 R28, P1, PT, R24, R8, RZ ;  /* 0x00000008181c7210 */ /* 0x000fc40007f3e0ff */
[----:B------:R-:W-:Y:S02]  /*1a120*/  SHF.L.W.U32.HI R20, R18, 0x10, R21 ;  /* 0x0000001012147819 */ /* 0x000fe40000010e15 */
[----:B------:R-:W-:Y:S01]  /*1a130*/  SHF.L.W.U32.HI R21, R21, 0x10, R18 ;  /* 0x0000001015157819 */ /* 0x000fe20000010e12 */
[----:B------:R-:W-:Y:S01]  /*1a140*/  IMAD.X R29, R25, 0x1, R9, P1 ;  /* 0x00000001191d7824 */ /* 0x000fe200008e0609 */
[----:B------:R-:W-:Y:S02]  /*1a150*/  SHF.L.W.U32.HI R18, R30, 0x10, R19 ;  /* 0x000000101e127819 */ /* 0x000fe40000010e13 */
[----:B------:R-:W-:Y:S02]  /*1a160*/  SHF.L.W.U32.HI R19, R19, 0x10, R30 ;  /* 0x0000001013137819 */ /* 0x000fe40000010e1e */
[----:B------:R-:W-:Y:S02]  /*1a170*/  IADD3 R30, P1, PT, R26, R10, RZ ;  /* 0x0000000a1a1e7210 */ /* 0x000fe40007f3e0ff */
[----:B------:R-:W-:-:S02]  /*1a180*/  LOP3.LUT R25, R23, 0xfffffffe, RZ, 0xc0, !PT ;  /* 0xfffffffe17197812 */ /* 0x000fc400078ec0ff */
[----:B------:R-:W-:Y:S01]  /*1a190*/  LOP3.LUT R17, R17, 0xfffffffe, RZ, 0xc0, !PT ;  /* 0xfffffffe11117812 */ /* 0x000fe200078ec0ff */
[----:B------:R-:W-:Y:S01]  /*1a1a0*/  IMAD.X R31, R27, 0x1, R11, P1 ;  /* 0x000000011b1f7824 */ /* 0x000fe200008e060b */
[----:B------:R-:W-:Y:S01]  /*1a1b0*/  LOP3.LUT R43, R43, 0x1, RZ, 0xc0, !PT ;  /* 0x000000012b2b7812 */ /* 0x000fe200078ec0ff */
[----:B------:R-:W-:Y:S01]  /*1a1c0*/  IMAD.WIDE.U32 R24, R8, R25, R28 ;  /* 0x0000001908187225 */ /* 0x000fe200078e001c */
[----:B------:R-:W-:Y:S02]  /*1a1d0*/  IADD3 R34, P2, PT, R19, R34, RZ ;  /* 0x0000002213227210 */ /* 0x000fe40007f5e0ff */
[----:B------:R-:W-:Y:S01]  /*1a1e0*/  LOP3.LUT R47, R47, 0x1, RZ, 0xc0, !PT ;  /* 0x000000012f2f7812 */ /* 0x000fe200078ec0ff */
[----:B------:R-:W-:Y:S01]  /*1a1f0*/  IMAD.WIDE.U32 R28, R10, R17, R30 ;  /* 0x000000110a1c7225 */ /* 0x000fe200078e001e */
[----:B------:R-:W-:Y:S02]  /*1a200*/  LOP3.LUT R17, R4, R24, RZ, 0x3c, !PT ;  /* 0x0000001804117212 */ /* 0x000fe400078e3cff */
[----:B------:R-:W-:Y:S01]  /*1a210*/  SHF.L.U64.HI R67, R32, 0x1, R33 ;  /* 0x0000000120437819 */ /* 0x000fe20000010221 */
[----:B------:R-:W-:Y:S01]  /*1a220*/  IMAD R45, R8, R45, R25 ;  /* 0x0000002d082d7224 */ /* 0x000fe200078e0219 */
[----:B------:R-:W-:Y:S01]  /*1a230*/  LOP3.LUT R65, R65, 0x1, RZ, 0xc0, !PT ;  /* 0x0000000141417812 */ /* 0x000fe200078ec0ff */
[----:B------:R-:W-:Y:S01]  /*1a240*/  IMAD R43, R10, R43, R29 ;  /* 0x0000002b0a2b7224 */ /* 0x000fe200078e021d */
[----:B------:R-:W-:Y:S01]  /*1a250*/  IADD3 R32, P1, PT, R21, R32, RZ ;  /* 0x0000002015207210 */ /* 0x000fe20007f3e0ff */
[----:B------:R-:W-:Y:S01]  /*1a260*/  IMAD.SHL.U32 R25, R12, 0x2, RZ ;  /* 0x000000020c197824 */ /* 0x000fe200078e00ff */
[----:B------:R-:W-:Y:S01]  /*1a270*/  LOP3.LUT R29, R5, R45, RZ, 0x3c, !PT ;  /* 0x0000002d051d7212 */ /* 0x000fe200078e3cff */
[----:B------:R-:W-:Y:S01]  /*1a280*/  IMAD.X R35, R18, 0x1, R35, P2 ;  /* 0x0000000112237824 */ /* 0x000fe200010e0623 */
[----:B------:R-:W-:Y:S01]  /*1a290*/  LOP3.LUT R23, R7, R43, RZ, 0x3c, !PT ;  /* 0x0000002b07177212 */ /* 0x000fe200078e3cff */
[----:B------:R-:W-:Y:S01]  /*1a2a0*/  IMAD.X R33, R20, 0x1, R33, P1 ;  /* 0x0000000114217824 */ /* 0x000fe200008e0621 */
[----:B------:R-:W-:-:S02]  /*1a2b0*/  IADD3 R26, P3, PT, R12, R29, RZ ;  /* 0x0000001d0c1a7210 */ /* 0x000fc40007f7e0ff */
[----:B------:R-:W-:Y:S02]  /*1a2c0*/  LOP3.LUT R25, R25, 0xfffffffe, RZ, 0xc0, !PT ;  /* 0xfffffffe19197812 */ /* 0x000fe400078ec0ff */
[----:B------:R-:W-:Y:S01]  /*1a2d0*/  LOP3.LUT R12, R36, 0xfffffffe, RZ, 0xc0, !PT ;  /* 0xfffffffe240c7812 */ /* 0x000fe200078ec0ff */
[----:B------:R-:W-:Y:S01]  /*1a2e0*/  IMAD.X R27, R13, 0x1, R17, P3 ;  /* 0x000000010d1b7824 */ /* 0x000fe200018e0611 */
[----:B------:R-:W-:Y:S01]  /*1a2f0*/  LOP3.LUT R17, R6, R28, RZ, 0x3c, !PT ;  /* 0x0000001c06117212 */ /* 0x000fe200078e3cff */
[C---:B------:R-:W-:Y:S01]  /*1a300*/  IMAD.SHL.U32 R13, R14.reuse, 0x2, RZ ;  /* 0x000000020e0d7824 */ /* 0x040fe200078e00ff */
[----:B------:R-:W-:Y:S01]  /*1a310*/  IADD3 R30, P3, PT, R14, R23, RZ ;  /* 0x000000170e1e7210 */ /* 0x000fe20007f7e0ff */
[-C--:B------:R-:W-:Y:S01]  /*1a320*/  IMAD.WIDE.U32 R26, R25, R29.reuse, R26 ;  /* 0x0000001d191a7225 */ /* 0x080fe200078e001a */
[----:B------:R-:W-:Y:S02]  /*1a330*/  LOP3.LUT R14, R40, 0xfffffffe, RZ, 0xc0, !PT ;  /* 0xfffffffe280e7812 */ /* 0x000fe400078ec0ff */
[----:B------:R-:W-:Y:S01]  /*1a340*/  LOP3.LUT R13, R13, 0xfffffffe, RZ, 0xc0, !PT ;  /* 0xfffffffe0d0d7812 */ /* 0x000fe200078ec0ff */
[----:B------:R-:W-:Y:S01]  /*1a350*/  IMAD.X R31, R15, 0x1, R17, P3 ;  /* 0x000000010f1f7824 */ /* 0x000fe200018e0611 */
[----:B------:R-:W-:Y:S01]  /*1a360*/  LOP3.LUT R8, R26, R8, RZ, 0x3c, !PT ;  /* 0x000000081a087212 */ /* 0x000fe200078e3cff */
[----:B------:R-:W-:Y:S01]  /*1a370*/  IMAD R51, R51, R29, R27 ;  /* 0x0000001d33337224 */ /* 0x000fe200078e021b */
[----:B------:R-:W-:Y:S01]  /*1a380*/  SHF.L.U64.HI R49, R24, 0x1, R45 ;  /* 0x0000000118317819 */ /* 0x000fe2000001022d */
[----:B------:R-:W-:Y:S01]  /*1a390*/  IMAD.WIDE.U32 R30, R13, R23, R30 ;  /* 0x000000170d1e7225 */ /* 0x000fe200078e001e */
[----:B------:R-:W-:-:S02]  /*1a3a0*/  LOP3.LUT R67, R67, 0x1, RZ, 0xc0, !PT ;  /* 0x0000000143437812 */ /* 0x000fc400078ec0ff */
[----:B------:R-:W-:Y:S01]  /*1a3b0*/  LOP3.LUT R9, R51, R9, RZ, 0x3c, !PT ;  /* 0x0000000933097212 */ /* 0x000fe200078e3cff */
[----:B------:R-:W-:Y:S01]  /*1a3c0*/  IMAD R47, R47, R23, R31 ;  /* 0x000000172f2f7224 */ /* 0x000fe200078e021f */
[----:B------:R-:W-:Y:S01]  /*1a3d0*/  LOP3.LUT R23, R30, R10, RZ, 0x3c, !PT ;  /* 0x0000000a1e177212 */ /* 0x000fe200078e3cff */
[----:B------:R-:W-:Y:S01]  /*1a3e0*/  IMAD.WIDE.U32 R12, R19, R12, R34 ;  /* 0x0000000c130c7225 */ /* 0x000fe200078e0022 */
[----:B------:R-:W-:Y:S02]  /*1a3f0*/  SHF.L.W.U32.HI R17, R8, 0x8, R9 ;  /* 0x0000000808117819 */ /* 0x000fe40000010e09 */
[----:B------:R-:W-:Y:S01]  /*1a400*/  LOP3.LUT R10, R47, R11, RZ, 0x3c, !PT ;  /* 0x0000000b2f0a7212 */ /* 0x000fe200078e3cff */
[----:B------:R-:W-:Y:S01]  /*1a410*/  IMAD R65, R19, R65, R13 ;  /* 0x0000004113417224 */ /* 0x000fe200078e020d */
[----:B------:R-:W-:Y:S01]  /*1a420*/  SHF.L.W.U32.HI R13, R9, 0x8, R8 ;  /* 0x00000008090d7819 */ /* 0x000fe20000010e08 */
[----:B------:R-:W-:Y:S01]  /*1a430*/  IMAD.SHL.U32 R11, R24, 0x2, RZ ;  /* 0x00000002180b7824 */ /* 0x000fe200078e00ff */
[----:B------:R-:W-:Y:S01]  /*1a440*/  IADD3 R8, P1, PT, R17, R24, RZ ;  /* 0x0000001811087210 */ /* 0x000fe20007f3e0ff */
[----:B------:R-:W-:Y:S01]  /*1a450*/  IMAD.SHL.U32 R25, R28, 0x2, RZ ;  /* 0x000000021c197824 */ /* 0x000fe200078e00ff */
[----:B------:R-:W-:Y:S01]  /*1a460*/  SHF.L.W.U32.HI R29, R23, 0x8, R10 ;  /* 0x00000008171d7819 */ /* 0x000fe20000010e0a */
[----:B------:R-:W-:Y:S01]  /*1a470*/  IMAD.WIDE.U32 R14, R21, R14, R32 ;  /* 0x0000000e150e7225 */ /* 0x000fe200078e0020 */
[----:B------:R-:W-:-:S02]  /*1a480*/  LOP3.LUT R11, R11, 0xfffffffe, RZ, 0xc0, !PT ;  /* 0xfffffffe0b0b7812 */ /* 0x000fc400078ec0ff */
[----:B------:R-:W-:Y:S01]  /*1a490*/  SHF.L.W.U32.HI R23, R10, 0x8, R23 ;  /* 0x000000080a177819 */ /* 0x000fe20000010e17 */
[----:B------:R-:W-:Y:S01]  /*1a4a0*/  IMAD.X R9, R13, 0x1, R45, P1 ;  /* 0x000000010d097824 */ /* 0x000fe200008e062d */
[----:B------:R-:W-:Y:S01]  /*1a4b0*/  IADD3 R10, P1, PT, R29, R28, RZ ;  /* 0x0000001c1d0a7210 */ /* 0x000fe20007f3e0ff */
[----:B------:R-:W-:Y:S01]  /*1a4c0*/  IMAD R67, R21, R67, R15 ;  /* 0x0000004315437224 */ /* 0x000fe200078e020f */
[----:B------:R-:W-:Y:S01]  /*1a4d0*/  LOP3.LUT R49, R49, 0x1, RZ, 0xc0, !PT ;  /* 0x0000000131317812 */ /* 0x000fe200078ec0ff */
[----:B------:R-:W-:Y:S01]  /*1a4e0*/  IMAD.WIDE.U32 R8, R17, R11, R8 ;  /* 0x0000000b11087225 */ /* 0x000fe200078e0008 */
[----:B------:R-:W-:Y:S02]  /*1a4f0*/  LOP3.LUT R25, R25, 0xfffffffe, RZ, 0xc0, !PT ;  /* 0xfffffffe19197812 */ /* 0x000fe400078ec0ff */
[--C-:B------:R-:W-:Y:S01]  /*1a500*/  SHF.L.U64.HI R27, R28, 0x1, R43.reuse ;  /* 0x000000011c1b7819 */ /* 0x100fe2000001022b */
[----:B------:R-:W-:Y:S01]  /*1a510*/  IMAD.X R11, R23, 0x1, R43, P1 ;  /* 0x00000001170b7824 */ /* 0x000fe200008e062b */
[----:B------:R-:W-:Y:S01]  /*1a520*/  LOP3.LUT R33, R14, R39, RZ, 0x3c, !PT ;  /* 0x000000270e217212 */ /* 0x000fe200078e3cff */
[----:B------:R-:W-:Y:S01]  /*1a530*/  IMAD R49, R17, R49, R9 ;  /* 0x0000003111317224 */ /* 0x000fe200078e0209 */
[----:B------:R-:W-:Y:S01]  /*1a540*/  LOP3.LUT R15, R27, 0x1, RZ, 0xc0, !PT ;  /* 0x000000011b0f7812 */ /* 0x000fe200078ec0ff */
[----:B------:R-:W-:Y:S01]  /*1a550*/  IMAD.WIDE.U32 R10, R29, R25, R10 ;  /* 0x000000191d0a7225 */ /* 0x000fe200078e000a */
[----:B------:R-:W-:-:S02]  /*1a560*/  LOP3.LUT R39, R8, R5, R45, 0x96, !PT ;  /* 0x0000000508277212 */ /* 0x000fc400078e962d */
[----:B------:R-:W-:Y:S01]  /*1a570*/  LOP3.LUT R4, R49, R4, R24, 0x96, !PT ;  /* 0x0000000431047212 */ /* 0x000fe200078e9618 */
[----:B------:R-:W-:Y:S01]  /*1a580*/  IMAD R11, R29, R15, R11 ;  /* 0x0000000f1d0b7224 */ /* 0x000fe200078e020b */
[----:B------:R-:W-:Y:S01]  /*1a590*/  LOP3.LUT R34, R67, R37, RZ, 0x3c, !PT ;  /* 0x0000002543227212 */ /* 0x000fe200078e3cff */
[----:B------:R-:W-:Y:S01]  /*1a5a0*/  IMAD.SHL.U32 R5, R26, 0x2, RZ ;  /* 0x000000021a057824 */ /* 0x000fe200078e00ff */
[----:B------:R-:W-:Y:S01]  /*1a5b0*/  SHF.L.W.U32.HI R37, R4, 0x10, R39 ;  /* 0x0000001004257819 */ /* 0x000fe20000010e27 */
[----:B------:R-:W-:Y:S01]  /*1a5c0*/  IMAD.SHL.U32 R9, R16, 0x2, RZ ;  /* 0x0000000210097824 */ /* 0x000fe200078e00ff */
[----:B------:R-:W-:Y:S01]  /*1a5d0*/  SHF.L.W.U32.HI R39, R39, 0x10, R4 ;  /* 0x0000001027277819 */ /* 0x000fe20000010e04 */
[----:B------:R-:W-:Y:S01]  /*1a5e0*/  IMAD.SHL.U32 R4, R30, 0x2, RZ ;  /* 0x000000021e047824 */ /* 0x000fe200078e00ff */
[----:B------:R-:W-:Y:S02]  /*1a5f0*/  LOP3.LUT R43, R10, R7, R43, 0x96, !PT ;  /* 0x000000070a2b7212 */ /* 0x000fe400078e962b */
[----:B------:R-:W-:-:S02]  /*1a600*/  LOP3.LUT R6, R11, R6, R28, 0x96, !PT ;  /* 0x000000060b067212 */ /* 0x000fc400078e961c */
[----:B------:R-:W-:Y:S02]  /*1a610*/  IADD3 R24, P1, PT, R39, R26, RZ ;  /* 0x0000001a27187210 */ /* 0x000fe40007f3e0ff */
[----:B------:R-:W-:Y:S02]  /*1a620*/  SHF.L.W.U32.HI R45, R43, 0x10, R6 ;  /* 0x000000102b2d7819 */ /* 0x000fe40000010e06 */
[----:B------:R-:W-:Y:S01]  /*1a630*/  SHF.L.W.U32.HI R43, R6, 0x10, R43 ;  /* 0x00000010062b7819 */ /* 0x000fe20000010e2b */
[--C-:B------:R-:W-:Y:S01]  /*1a640*/  IMAD.X R25, R37, 0x1, R51.reuse, P1 ;  /* 0x0000000125197824 */ /* 0x100fe200008e0633 */
[----:B------:R-:W-:Y:S02]  /*1a650*/  SHF.L.U64.HI R36, R26, 0x1, R51 ;  /* 0x000000011a247819 */ /* 0x000fe40000010233 */
[----:B------:R-:W-:Y:S02]  /*1a660*/  LOP3.LUT R6, R5, 0xfffffffe, RZ, 0xc0, !PT ;  /* 0xfffffffe05067812 */ /* 0x000fe400078ec0ff */
[----:B------:R-:W-:-:S02]  /*1a670*/  IADD3 R26, P2, PT, R45, R30, RZ ;  /* 0x0000001e2d1a7210 */ /* 0x000fc40007f5e0ff */
[----:B------:R-:W-:Y:S01]  /*1a680*/  LOP3.LUT R35, R12, R41, RZ, 0x3c, !PT ;  /* 0x000000290c237212 */ /* 0x000fe200078e3cff */
[----:B------:R-:W-:Y:S01]  /*1a690*/  IMAD.WIDE.U32 R24, R39, R6, R24 ;  /* 0x0000000627187225 */ /* 0x000fe200078e0018 */
[----:B------:R-:W-:Y:S02]  /*1a6a0*/  LOP3.LUT R38, R65, R38, RZ, 0x3c, !PT ;  /* 0x0000002641267212 */ /* 0x000fe400078e3cff */
[----:B------:R-:W-:Y:S01]  /*1a6b0*/  LOP3.LUT R36, R36, 0x1, RZ, 0xc0, !PT ;  /* 0x0000000124247812 */ /* 0x000fe200078ec0ff */
[--C-:B------:R-:W-:Y:S01]  /*1a6c0*/  IMAD.X R27, R43, 0x1, R47.reuse, P2 ;  /* 0x000000012b1b7824 */ /* 0x100fe200010e062f */
[----:B------:R-:W-:Y:S01]  /*1a6d0*/  LOP3.LUT R4, R4, 0xfffffffe, RZ, 0xc0, !PT ;  /* 0xfffffffe04047812 */ /* 0x000fe200078ec0ff */
[----:B------:R-:W-:Y:S01]  /*1a6e0*/  IMAD.SHL.U32 R6, R22, 0x2, RZ ;  /* 0x0000000216067824 */ /* 0x000fe200078e00ff */
[----:B------:R-:W-:Y:S01]  /*1a6f0*/  SHF.L.U64.HI R5, R30, 0x1, R47 ;  /* 0x000000011e057819 */ /* 0x000fe2000001022f */
[----:B------:R-:W-:Y:S01]  /*1a700*/  IMAD R36, R39, R36, R25 ;  /* 0x0000002427247224 */ /* 0x000fe200078e0219 */
[----:B------:R-:W-:Y:S01]  /*1a710*/  SHF.L.W.U32.HI R32, R35, 0x1, R38 ;  /* 0x0000000123207819 */ /* 0x000fe20000010e26 */
[----:B------:R-:W-:Y:S01]  /*1a720*/  IMAD.WIDE.U32 R26, R45, R4, R26 ;  /* 0x000000042d1a7225 */ /* 0x000fe200078e001a */
[----:B------:R-:W-:-:S02]  /*1a730*/  SHF.L.W.U32.HI R35, R38, 0x1, R35 ;  /* 0x0000000126237819 */ /* 0x000fc40000010e23 */
[----:B------:R-:W-:Y:S01]  /*1a740*/  LOP3.LUT R5, R5, 0x1, RZ, 0xc0, !PT ;  /* 0x0000000105057812 */ /* 0x000fe200078ec0ff */
[C---:B------:R-:W-:Y:S01]  /*1a750*/  IMAD.SHL.U32 R61, R24.reuse, 0x2, RZ ;  /* 0x00000002183d7824 */ /* 0x040fe200078e00ff */
[----:B------:R-:W-:Y:S02]  /*1a760*/  IADD3 R4, P1, PT, R35, R22, RZ ;  /* 0x0000001623047210 */ /* 0x000fe40007f3e0ff */
[----:B------:R-:W-:Y:S01]  /*1a770*/  LOP3.LUT R17, R24, R17, RZ, 0x3c, !PT ;  /* 0x0000001118117212 */ /* 0x000fe200078e3cff */
[----:B------:R-:W-:Y:S01]  /*1a780*/  IMAD R27, R45, R5, R27 ;  /* 0x000000052d1b7224 */ /* 0x000fe200078e021b */
[----:B------:R-:W-:Y:S01]  /*1a790*/  LOP3.LUT R28, R36, R13, RZ, 0x3c, !PT ;  /* 0x0000000d241c7212 */ /* 0x000fe200078e3cff */
[--C-:B------:R-:W-:Y:S01]  /*1a7a0*/  IMAD.X R5, R32, 0x1, R55.reuse, P1 ;  /* 0x0000000120057824 */ /* 0x100fe200008e0637 */
[----:B------:R-:W-:Y:S01]  /*1a7b0*/  LOP3.LUT R6, R6, 0xfffffffe, RZ, 0xc0, !PT ;  /* 0xfffffffe06067812 */ /* 0x000fe200078ec0ff */
[----:B------:R-:W-:Y:S01]  /*1a7c0*/  IMAD.SHL.U32 R13, R10, 0x2, RZ ;  /* 0x000000020a0d7824 */ /* 0x000fe200078e00ff */
[----:B------:R-:W-:-:S02]  /*1a7d0*/  SHF.L.U64.HI R38, R22, 0x1, R55 ;  /* 0x0000000116267819 */ /* 0x000fc40000010237 */
[----:B------:R-:W-:Y:S01]  /*1a7e0*/  SHF.L.W.U32.HI R41, R28, 0x1, R17 ;  /* 0x000000011c297819 */ /* 0x000fe20000010e11 */
[----:B------:R-:W-:Y:S01]  /*1a7f0*/  IMAD.WIDE.U32 R4, R35, R6, R4 ;  /* 0x0000000623047225 */ /* 0x000fe200078e0004 */
[----:B------:R-:W-:Y:S02]  /*1a800*/  LOP3.LUT R29, R26, R29, RZ, 0x3c, !PT ;  /* 0x0000001d1a1d7212 */ /* 0x000fe400078e3cff */
[----:B------:R-:W-:Y:S02]  /*1a810*/  LOP3.LUT R22, R27, R23, RZ, 0x3c, !PT ;  /* 0x000000171b167212 */ /* 0x000fe400078e3cff */
[----:B------:R-:W-:Y:S02]  /*1a820*/  SHF.L.W.U32.HI R25, R17, 0x1, R28 ;  /* 0x0000000111197819 */ /* 0x000fe40000010e1c */
[----:B------:R-:W-:Y:S02]  /*1a830*/  IADD3 R6, P1, PT, R41, R16, RZ ;  /* 0x0000001029067210 */ /* 0x000fe40007f3e0ff */
[----:B------:R-:W-:-:S02]  /*1a840*/  SHF.L.W.U32.HI R47, R22, 0x1, R29 ;  /* 0x00000001162f7819 */ /* 0x000fc40000010e1d */
[----:B------:R-:W-:Y:S01]  /*1a850*/  SHF.L.W.U32.HI R31, R33, 0x1, R34 ;  /* 0x00000001211f7819 */ /* 0x000fe20000010e22 */
[----:B------:R-:W-:Y:S01]  /*1a860*/  IMAD.X R7, R25, 0x1, R53, P1 ;  /* 0x0000000119077824 */ /* 0x000fe200008e0635 */
[----:B------:R-:W-:Y:S02]  /*1a870*/  SHF.L.W.U32.HI R33, R34, 0x1, R33 ;  /* 0x0000000122217819 */ /* 0x000fe40000010e21 */
[----:B------:R-:W-:Y:S01]  /*1a880*/  SHF.L.U64.HI R59, R16, 0x1, R53 ;  /* 0x00000001103b7819 */ /* 0x000fe20000010235 */
[C---:B------:R-:W-:Y:S01]  /*1a890*/  IMAD.SHL.U32 R16, R8.reuse, 0x2, RZ ;  /* 0x0000000208107824 */ /* 0x040fe200078e00ff */
[----:B------:R-:W-:Y:S02]  /*1a8a0*/  SHF.L.U64.HI R55, R8, 0x1, R49 ;  /* 0x0000000108377819 */ /* 0x000fe40000010231 */
[----:B------:R-:W-:Y:S02]  /*1a8b0*/  LOP3.LUT R9, R9, 0xfffffffe, RZ, 0xc0, !PT ;  /* 0xfffffffe09097812 */ /* 0x000fe400078ec0ff */
[----:B------:R-:W-:-:S02]  /*1a8c0*/  SHF.L.W.U32.HI R30, R29, 0x1, R22 ;  /* 0x000000011d1e7819 */ /* 0x000fc40000010e16 */
[----:B------:R-:W-:Y:S01]  /*1a8d0*/  IADD3 R8, P2, PT, R47, R8, RZ ;  /* 0x000000082f087210 */ /* 0x000fe20007f5e0ff */
[----:B------:R-:W-:Y:S01]  /*1a8e0*/  IMAD.WIDE.U32 R6, R41, R9, R6 ;  /* 0x0000000929067225 */ /* 0x000fe200078e0006 */
[----:B------:R-:W-:Y:S02]  /*1a8f0*/  SHF.L.U64.HI R15, R10, 0x1, R11 ;  /* 0x000000010a0f7819 */ /* 0x000fe4000001020b */
[----:B------:R-:W-:Y:S01]  /*1a900*/  IADD3 R10, P1, PT, R33, R10, RZ ;  /* 0x0000000a210a7210 */ /* 0x000fe20007f3e0ff */
[----:B------:R-:W-:Y:S01]  /*1a910*/  IMAD.X R9, R30, 0x1, R49, P2 ;  /* 0x000000011e097824 */ /* 0x000fe200010e0631 */
[----:B------:R-:W-:Y:S02]  /*1a920*/  LOP3.LUT R16, R16, 0xfffffffe, RZ, 0xc0, !PT ;  /* 0xfffffffe10107812 */ /* 0x000fe400078ec0ff */
[----:B------:R-:W-:Y:S01]  /*1a930*/  LOP3.LUT R38, R38, 0x1, RZ, 0xc0, !PT ;  /* 0x0000000126267812 */ /* 0x000fe200078ec0ff */
[----:B------:R-:W-:Y:S01]  /*1a940*/  IMAD.X R11, R31, 0x1, R11, P1 ;  /* 0x000000011f0b7824 */ /* 0x000fe200008e060b */
[----:B------:R-:W-:Y:S01]  /*1a950*/  LOP3.LUT R13, R13, 0xfffffffe, RZ, 0xc0, !PT ;  /* 0xfffffffe0d0d7812 */ /* 0x000fe200078ec0ff */
[----:B------:R-:W-:Y:S01]  /*1a960*/  IMAD.WIDE.U32 R8, R47, R16, R8 ;  /* 0x000000102f087225 */ /* 0x000fe200078e0008 */
[----:B------:R-:W-:-:S02]  /*1a970*/  LOP3.LUT R55, R55, 0x1, RZ, 0xc0, !PT ;  /* 0x0000000137377812 */ /* 0x000fc400078ec0ff */
[----:B------:R-:W-:Y:S01]  /*1a980*/  LOP3.LUT R59, R59, 0x1, RZ, 0xc0, !PT ;  /* 0x000000013b3b7812 */ /* 0x000fe200078ec0ff */
[----:B------:R-:W-:Y:S01]  /*1a990*/  IMAD R38, R35, R38, R5 ;  /* 0x0000002623267224 */ /* 0x000fe200078e0205 */
[----:B------:R-:W-:Y:S01]  /*1a9a0*/  LOP3.LUT R5, R15, 0x1, RZ, 0xc0, !PT ;  /* 0x000000010f057812 */ /* 0x000fe200078ec0ff */
[----:B------:R-:W-:Y:S01]  /*1a9b0*/  IMAD.WIDE.U32 R10, R33, R13, R10 ;  /* 0x0000000d210a7225 */ /* 0x000fe200078e000a */
[--C-:B------:R-:W-:Y:S02]  /*1a9c0*/  SHF.L.U64.HI R34, R24, 0x1, R36.reuse ;  /* 0x0000000118227819 */ /* 0x100fe40000010224 */
[----:B------:R-:W-:Y:S01]  /*1a9d0*/  LOP3.LUT R63, R38, R43, RZ, 0x3c, !PT ;  /* 0x0000002b263f7212 */ /* 0x000fe200078e3cff */
[----:B------:R-:W-:Y:S01]  /*1a9e0*/  IMAD R55, R47, R55, R9 ;  /* 0x000000372f377224 */ /* 0x000fe200078e0209 */
[----:B------:R-:W-:Y:S01]  /*1a9f0*/  SHF.L.U64.HI R51, R14, 0x1, R67 ;  /* 0x000000010e337819 */ /* 0x000fe20000010243 */
        /* <DEDUP_REMOVED lines=8> */
[----:B------:R-:W-:Y:S01]  /*1aa80*/  IMAD.SHL.U32 R5, R12, 0x2, RZ ;  /* 0x000000020c057824 */ /* 0x000fe200078e00ff */
[----:B------:R-:W-:Y:S01]  /*1aa90*/  LOP3.LUT R9, R11, R37, RZ, 0x3c, !PT ;  /* 0x000000250b097212 */ /* 0x000fe200078e3cff */
[----:B------:R-:W-:Y:S01]  /*1aaa0*/  IMAD.X R17, R7, 0x1, R36, P1 ;  /* 0x0000000107117824 */ /* 0x000fe200008e0624 */
[----:B------:R-:W-:-:S02]  /*1aab0*/  SHF.L.U64.HI R24, R26, 0x1, R27 ;  /* 0x000000011a187819 */ /* 0x000fc4000001021b */
[----:B------:R-:W-:Y:S02]  /*1aac0*/  IADD3 R22, P3, PT, R53, R14, RZ ;  /* 0x0000000e35167210 */ /* 0x000fe40007f7e0ff */
[----:B------:R-:W-:Y:S02]  /*1aad0*/  LOP3.LUT R61, R61, 0xfffffffe, RZ, 0xc0, !PT ;  /* 0xfffffffe3d3d7812 */ /* 0x000fe400078ec0ff */
[----:B------:R-:W-:Y:S02]  /*1aae0*/  IADD3 R26, P2, PT, R57, R26, RZ ;  /* 0x0000001a391a7210 */ /* 0x000fe40007f5e0ff */
[----:B------:R-:W-:Y:S01]  /*1aaf0*/  LOP3.LUT R14, R6, R21, RZ, 0x3c, !PT ;  /* 0x00000015060e7212 */ /* 0x000fe200078e3cff */
[----:B------:R-:W-:Y:S01]  /*1ab00*/  IMAD.WIDE.U32 R16, R61, R63, R16 ;  /* 0x0000003f3d107225 */ /* 0x000fe200078e0010 */
[----:B------:R-:W-:Y:S02]  /*1ab10*/  IADD3 R28, P4, PT, R9, R12, RZ ;  /* 0x0000000c091c7210 */ /* 0x000fe40007f9e0ff */
[----:B------:R-:W-:Y:S01]  /*1ab20*/  LOP3.LUT R7, R10, R39, RZ, 0x3c, !PT ;  /* 0x000000270a077212 */ /* 0x000fe200078e3cff */
[----:B------:R-:W-:Y:S01]  /*1ab30*/  IMAD.X R27, R14, 0x1, R27, P2 ;  /* 0x000000010e1b7824 */ /* 0x000fe200010e061b */
[----:B------:R-:W-:-:S02]  /*1ab40*/  LOP3.LUT R15, R15, 0xfffffffe, RZ, 0xc0, !PT ;  /* 0xfffffffe0f0f7812 */ /* 0x000fc400078ec0ff */
[--C-:B------:R-:W-:Y:S01]  /*1ab50*/  SHF.L.U64.HI R49, R12, 0x1, R65.reuse ;  /* 0x000000010c317819 */ /* 0x100fe20000010241 */
[----:B------:R-:W-:Y:S01]  /*1ab60*/  IMAD.X R29, R7, 0x1, R65, P4 ;  /* 0x00000001071d7824 */ /* 0x000fe200020e0641 */
[----:B------:R-:W-:Y:S01]  /*1ab70*/  LOP3.LUT R5, R5, 0xfffffffe, RZ, 0xc0, !PT ;  /* 0xfffffffe05057812 */ /* 0x000fe200078ec0ff */
[----:B------:R-:W-:Y:S01]  /*1ab80*/  IMAD.WIDE.U32 R14, R15, R57, R26 ;  /* 0x000000390f0e7225 */ /* 0x000fe200078e001a */
[----:B------:R-:W-:Y:S02]  /*1ab90*/  LOP3.LUT R61, R34, 0x1, RZ, 0xc0, !PT ;  /* 0x00000001223d7812 */ /* 0x000fe400078ec0ff */
[----:B------:R-:W-:Y:S01]  /*1aba0*/  LOP3.LUT R12, R8, R19, RZ, 0x3c, !PT ;  /* 0x00000013080c7212 */ /* 0x000fe200078e3cff */
[----:B------:R-:W-:Y:S01]  /*1abb0*/  IMAD.WIDE.U32 R28, R5, R9, R28 ;  /* 0x00000009051c7225 */ /* 0x000fe200078e001c */
[----:B------:R-:W-:Y:S02]  /*1abc0*/  LOP3.LUT R7, R24, 0x1, RZ, 0xc0, !PT ;  /* 0x0000000118077812 */ /* 0x000fe400078ec0ff */
[----:B------:R-:W-:Y:S01]  /*1abd0*/  LOP3.LUT R49, R49, 0x1, RZ, 0xc0, !PT ;  /* 0x0000000131317812 */ /* 0x000fe200078ec0ff */
[----:B------:R-:W-:Y:S01]  /*1abe0*/  IMAD R61, R61, R63, R17 ;  /* 0x0000003f3d3d7224 */ /* 0x000fe200078e0211 */
[----:B------:R-:W-:Y:S01]  /*1abf0*/  LOP3.LUT R13, R13, 0xfffffffe, RZ, 0xc0, !PT ;  /* 0xfffffffe0d0d7812 */ /* 0x000fe200078ec0ff */
[----:B------:R-:W-:Y:S01]  /*1ac00*/  IMAD.X R23, R12, 0x1, R67, P3 ;  /* 0x000000010c177824 */ /* 0x000fe200018e0643 */
[----:B------:R-:W-:Y:S01]  /*1ac10*/  LOP3.LUT R51, R51, 0x1, RZ, 0xc0, !PT ;  /* 0x0000000133337812 */ /* 0x000fe200078ec0ff */
[----:B------:R-:W-:Y:S01]  /*1ac20*/  IMAD R36, R7, R57, R15 ;  /* 0x0000003907247224 */ /* 0x000fe200078e020f */
[----:B------:R-:W-:Y:S01]  /*1ac30*/  LOP3.LUT R32, R61, R32, RZ, 0x3c, !PT ;  /* 0x000000203d207212 */ /* 0x000fe200078e3cff */
[----:B------:R-:W-:Y:S01]  /*1ac40*/  IMAD R49, R49, R9, R29 ;  /* 0x0000000931317224 */ /* 0x000fe200078e021d */
[----:B------:R-:W-:Y:S01]  /*1ac50*/  LOP3.LUT R29, R16, R35, RZ, 0x3c, !PT ;  /* 0x00000023101d7212 */ /* 0x000fe200078e3cff */
[----:B------:R-:W-:Y:S01]  /*1ac60*/  IMAD.WIDE.U32 R12, R13, R53, R22 ;  /* 0x000000350d0c7225 */ /* 0x000fe200078e0016 */
[----:B------:R-:W-:-:S02]  /*1ac70*/  LOP3.LUT R35, R14, R41, RZ, 0x3c, !PT ;  /* 0x000000290e237212 */ /* 0x000fc400078e3cff */
[----:B------:R-:W-:Y:S01]  /*1ac80*/  LOP3.LUT R22, R36, R25, RZ, 0x3c, !PT ;  /* 0x0000001924167212 */ /* 0x000fe200078e3cff */
[----:B------:R-:W-:Y:S01]  /*1ac90*/  IMAD R51, R51, R53, R13 ;  /* 0x0000003533337224 */ /* 0x000fe200078e020d */
[----:B------:R-:W-:Y:S01]  /*1aca0*/  SHF.L.W.U32.HI R17, R32, 0x8, R29 ;  /* 0x0000000820117819 */ /* 0x000fe20000010e1d */
[----:B------:R-:W-:Y:S01]  /*1acb0*/  IMAD.SHL.U32 R5, R4, 0x2, RZ ;  /* 0x0000000204057824 */ /* 0x000fe200078e00ff */
[----:B------:R-:W-:Y:S01]  /*1acc0*/  SHF.L.W.U32.HI R29, R29, 0x8, R32 ;  /* 0x000000081d1d7819 */ /* 0x000fe20000010e20 */
[----:B------:R-:W-:Y:S01]  /*1acd0*/  IMAD.SHL.U32 R7, R8, 0x2, RZ ;  /* 0x0000000208077824 */ /* 0x000fe200078e00ff */
[----:B------:R-:W-:Y:S01]  /*1ace0*/  SHF.L.W.U32.HI R32, R22, 0x8, R35 ;  /* 0x0000000816207819 */ /* 0x000fe20000010e23 */
[----:B------:R-:W-:Y:S01]  /*1acf0*/  IMAD.SHL.U32 R9, R6, 0x2, RZ ;  /* 0x0000000206097824 */ /* 0x000fe200078e00ff */
[----:B------:R-:W-:Y:S02]  /*1ad00*/  SHF.L.W.U32.HI R35, R35, 0x8, R22 ;  /* 0x0000000823237819 */ /* 0x000fe40000010e16 */
[----:B------:R-:W-:-:S02]  /*1ad10*/  IADD3 R22, P1, PT, R29, R4, RZ ;  /* 0x000000041d167210 */ /* 0x000fc40007f3e0ff */
[----:B------:R-:W-:Y:S02]  /*1ad20*/  LOP3.LUT R41, R12, R47, RZ, 0x3c, !PT ;  /* 0x0000002f0c297212 */ /* 0x000fe400078e3cff */
[----:B------:R-:W-:Y:S01]  /*1ad30*/  LOP3.LUT R30, R51, R30, RZ, 0x3c, !PT ;  /* 0x0000001e331e7212 */ /* 0x000fe200078e3cff */
[----:B------:R-:W-:Y:S01]  /*1ad40*/  IMAD.X R23, R17, 0x1, R38, P1 ;  /* 0x0000000111177824 */ /* 0x000fe200008e0626 */
        /* <DEDUP_REMOVED lines=21> */
[----:B------:R-:W-:Y:S01]  /*1aea0*/  LOP3.LUT R7, R7, 0x1, RZ, 0xc0, !PT ;  /* 0x0000000107077812 */ /* 0x000fe200078ec0ff */
[----:B------:R-:W-:Y:S01]  /*1aeb0*/  IMAD.X R25, R32, 0x1, R59, P1 ;  /* 0x0000000120197824 */ /* 0x000fe200008e063b */
[----:B------:R-:W-:Y:S02]  /*1aec0*/  LOP3.LUT R5, R5, 0x1, RZ, 0xc0, !PT ;  /* 0x0000000105057812 */ /* 0x000fe400078ec0ff */
[----:B------:R-:W-:Y:S01]  /*1aed0*/  SHF.L.U64.HI R15, R8, 0x1, R55 ;  /* 0x00000001080f7819 */ /* 0x000fe20000010237 */
        /* <DEDUP_REMOVED lines=17> */
[----:B------:R0:W-:Y:S01]  /*1aff0*/  STL.128 [R3], R4 ;  /* 0x0000000403007387 */ /* 0x0001e20000100c00 */
[----:B------:R-:W-:Y:S01]  /*1b000*/  LOP3.LUT R25, R30, R11, R37, 0x96, !PT ;  /* 0x0000000b1e197212 */ /* 0x000fe200078e9625 */
[----:B------:R-:W-:Y:S01]  /*1b010*/  IMAD.SHL.U32 R24, R12, 0x2, RZ ;  /* 0x000000020c187824 */ /* 0x000fe200078e00ff */
[----:B------:R-:W-:Y:S01]  /*1b020*/  LOP3.LUT R10, R9, R10, R39, 0x96, !PT ;  /* 0x0000000a090a7212 */ /* 0x000fe200078e9627 */
[----:B------:R-:W-:Y:S01]  /*1b030*/  IMAD.SHL.U32 R31, R16, 0x2, RZ ;  /* 0x00000002101f7824 */ /* 0x000fe200078e00ff */
[----:B------:R-:W-:-:S02]  /*1b040*/  SHF.L.W.U32.HI R19, R43, 0x10, R18 ;  /* 0x000000102b137819 */ /* 0x000fc40000010e12 */
[----:B------:R-:W-:Y:S02]  /*1b050*/  SHF.L.W.U32.HI R11, R21, 0x10, R20 ;  /* 0x00000010150b7819 */ /* 0x000fe40000010e14 */
[----:B------:R-:W-:Y:S02]  /*1b060*/  SHF.L.W.U32.HI R21, R20, 0x10, R21 ;  /* 0x0000001014157819 */ /* 0x000fe40000010e15 */
[----:B------:R-:W-:Y:S02]  /*1b070*/  SHF.L.W.U32.HI R23, R13, 0x10, R8 ;  /* 0x000000100d177819 */ /* 0x000fe40000010e08 */
[----:B------:R-:W-:Y:S02]  /*1b080*/  SHF.L.W.U32.HI R20, R10, 0x10, R25 ;  /* 0x000000100a147819 */ /* 0x000fe40000010e19 */
[----:B------:R-:W-:Y:S01]  /*1b090*/  SHF.L.W.U32.HI R25, R25, 0x10, R10 ;  /* 0x0000001019197819 */ /* 0x000fe20000010e0a */
[----:B0-----:R-:W-:Y:S01]  /*1b0a0*/  IMAD.MOV.U32 R4, RZ, RZ, R26 ;  /* 0x000000ffff047224 */ /* 0x001fe200078e001a */
[----:B------:R-:W-:Y:S01]  /*1b0b0*/  SHF.L.U64.HI R26, R12, 0x1, R51 ;  /* 0x000000010c1a7819 */ /* 0x000fe20000010233 */
[----:B------:R-:W-:Y:S01]  /*1b0c0*/  IMAD.MOV.U32 R5, RZ, RZ, R15 ;  /* 0x000000ffff057224 */ /* 0x000fe200078e000f */
[----:B------:R-:W-:Y:S01]  /*1b0d0*/  IADD3 R10, P4, PT, R25, R28, RZ ;  /* 0x0000001c190a7210 */ /* 0x000fe20007f9e0ff */
[----:B------:R-:W-:Y:S01]  /*1b0e0*/  IMAD.MOV.U32 R6, RZ, RZ, R30 ;  /* 0x000000ffff067224 */ /* 0x000fe200078e001e */
[----:B------:R-:W-:Y:S01]  /*1b0f0*/  SHF.L.U64.HI R30, R14, 0x1, R36 ;  /* 0x000000010e1e7819 */ /* 0x000fe20000010224 */
[----:B------:R-:W-:Y:S01]  /*1b100*/  IMAD.MOV.U32 R7, RZ, RZ, R9 ;  /* 0x000000ffff077224 */ /* 0x000fe200078e0009 */
[----:B------:R-:W-:-:S02]  /*1b110*/  SHF.L.W.U32.HI R9, R18, 0x10, R43 ;  /* 0x0000001012097819 */ /* 0x000fc40000010e2b */
[----:B------:R-:W-:Y:S01]  /*1b120*/  SHF.L.W.U32.HI R18, R8, 0x10, R13 ;  /* 0x0000001008127819 */ /* 0x000fe20000010e0d */
[----:B------:R-:W-:Y:S01]  /*1b130*/  IMAD.MOV.U32 R13, RZ, RZ, R11 ;  /* 0x000000ffff0d7224 */ /* 0x000fe200078e000b */
[----:B------:R0:W-:Y:S01]  /*1b140*/  STL.128 [R3+0x10], R4 ;  /* 0x0000100403007387 */ /* 0x0001e20000100c00 */
[----:B------:R-:W-:Y:S01]  /*1b150*/  IADD3 R8, P3, PT, R23, R12, RZ ;  /* 0x0000000c17087210 */ /* 0x000fe20007f7e0ff */
[----:B------:R-:W-:Y:S01]  /*1b160*/  IMAD.MOV.U32 R12, RZ, RZ, R21 ;  /* 0x000000ffff0c7224 */ /* 0x000fe200078e0015 */
[----:B------:R-:W-:Y:S01]  /*1b170*/  SHF.L.U64.HI R37, R16, 0x1, R61 ;  /* 0x0000000110257819 */ /* 0x000fe2000001023d */
[----:B------:R-:W-:Y:S01]  /*1b180*/  IMAD.MOV.U32 R15, RZ, RZ, R18 ;  /* 0x000000ffff0f7224 */ /* 0x000fe200078e0012 */
[C---:B------:R-:W-:Y:S02]  /*1b190*/  SHF.L.U64.HI R22, R28.reuse, 0x1, R49 ;  /* 0x000000011c167819 */ /* 0x040fe40000010231 */
[----:B0-----:R-:W-:Y:S01]  /*1b1a0*/  IADD3 R6, P2, PT, R21, R14, RZ ;  /* 0x0000000e15067210 */ /* 0x001fe20007f5e0ff */
[----:B------:R-:W-:Y:S01]  /*1b1b0*/  IMAD.MOV.U32 R14, RZ, RZ, R23 ;  /* 0x000000ffff0e7224 */ /* 0x000fe200078e0017 */
[----:B------:R-:W-:Y:S01]  /*1b1c0*/  IADD3 R4, P1, PT, R19, R16, RZ ;  /* 0x0000001013047210 */ /* 0x000fe20007f3e0ff */
[----:B------:R-:W-:Y:S01]  /*1b1d0*/  IMAD.SHL.U32 R16, R28, 0x2, RZ ;  /* 0x000000021c107824 */ /* 0x000fe200078e00ff */
[----:B------:R-:W-:Y:S01]  /*1b1e0*/  LOP3.LUT R28, R31, 0xfffffffe, RZ, 0xc0, !PT ;  /* 0xfffffffe1f1c7812 */ /* 0x000fe200078ec0ff */
[----:B------:R-:W-:Y:S01]  /*1b1f0*/  IMAD.X R7, R11, 0x1, R36, P2 ;  /* 0x000000010b077824 */ /* 0x000fe200010e0624 */
[----:B------:R0:W-:Y:S01]  /*1b200*/  STL.128 [R3+0x60], R12 ;  /* 0x0000600c03007387 */ /* 0x0001e20000100c00 */
[----:B------:R-:W-:Y:S01]  /*1b210*/  IMAD.X R5, R9, 0x1, R61, P1 ;  /* 0x0000000109057824 */ /* 0x000fe200008e063d */
[----:B------:R-:W-:Y:S01]  /*1b220*/  ISETP.GE.U32.AND P1, PT, R2, 0x80, PT ;  /* 0x000000800200780c */ /* 0x000fe20003f26070 */
[----:B------:R-:W-:-:S02]  /*1b230*/  IMAD.X R11, R20, 0x1, R49, P4 ;  /* 0x00000001140b7824 */ /* 0x000fc400020e0631 */
[----:B------:R-:W-:-:S04]  /*1b240*/  IMAD.WIDE.U32 R4, R19, R28, R4 ;  /* 0x0000001c13047225 */ /* 0x000fc800078e0004 */
[----:B0-----:R-:W-:Y:S02]  /*1b250*/  IMAD.MOV.U32 R14, RZ, RZ, R19 ;  /* 0x000000ffff0e7224 */ /* 0x001fe400078e0013 */
[----:B------:R-:W-:Y:S02]  /*1b260*/  IMAD.MOV.U32 R15, RZ, RZ, R9 ;  /* 0x000000ffff0f7224 */ /* 0x000fe400078e0009 */
[----:B------:R-:W-:Y:S02]  /*1b270*/  IMAD.MOV.U32 R12, RZ, RZ, R25 ;  /* 0x000000ffff0c7224 */ /* 0x000fe400078e0019 */
[----:B------:R-:W-:Y:S01]  /*1b280*/  IMAD.MOV.U32 R13, RZ, RZ, R20 ;  /* 0x000000ffff0d7224 */ /* 0x000fe200078e0014 */
[----:B------:R-:W-:Y:S01]  /*1b290*/  LOP3.LUT R20, R27, 0xfffffffe, RZ, 0xc0, !PT ;  /* 0xfffffffe1b147812 */ /* 0x000fe200078ec0ff */
[----:B------:R-:W-:Y:S01]  /*1b2a0*/  IMAD.X R9, R18, 0x1, R51, P3 ;  /* 0x0000000112097824 */ /* 0x000fe200018e0633 */
[----:B------:R-:W-:Y:S02]  /*1b2b0*/  LOP3.LUT R18, R24, 0xfffffffe, RZ, 0xc0, !PT ;  /* 0xfffffffe18127812 */ /* 0x000fe400078ec0ff */
[----:B------:R0:W-:Y:S01]  /*1b2c0*/  STL.128 [R3+0x70], R12 ;  /* 0x0000700c03007387 */ /* 0x0001e20000100c00 */
[----:B------:R-:W-:-:S04]  /*1b2d0*/  IMAD.WIDE.U32 R6, R21, R20, R6 ;  /* 0x0000001415067225 */ /* 0x000fc800078e0006 */
[----:B------:R-:W-:-:S03]  /*1b2e0*/  IMAD.WIDE.U32 R8, R23, R18, R8 ;  /* 0x0000001217087225 */ /* 0x000fc600078e0008 */
[----:B------:R-:W-:Y:S02]  /*1b2f0*/  LOP3.LUT R41, R8, R41, RZ, 0x3c, !PT ;  /* 0x0000002908297212 */ /* 0x000fe400078e3cff */
[----:B0-----:R-:W-:Y:S02]  /*1b300*/  LOP3.LUT R15, R30, 0x1, RZ, 0xc0, !PT ;  /* 0x000000011e0f7812 */ /* 0x001fe400078ec0ff */
[----:B------:R-:W-:Y:S02]  /*1b310*/  LOP3.LUT R14, R26, 0x1, RZ, 0xc0, !PT ;  /* 0x000000011a0e7812 */ /* 0x000fe400078ec0ff */
[----:B------:R-:W-:Y:S01]  /*1b320*/  LOP3.LUT R12, R16, 0xfffffffe, RZ, 0xc0, !PT ;  /* 0xfffffffe100c7812 */ /* 0x000fe200078ec0ff */
[----:B------:R-:W-:Y:S01]  /*1b330*/  IMAD R7, R21, R15, R7 ;  /* 0x0000000f15077224 */ /* 0x000fe200078e0207 */
[----:B------:R-:W-:Y:S01]  /*1b340*/  LOP3.LUT R16, R37, 0x1, RZ, 0xc0, !PT ;  /* 0x0000000125107812 */ /* 0x000fe200078ec0ff */
[----:B------:R-:W-:Y:S01]  /*1b350*/  IMAD R9, R23, R14, R9 ;  /* 0x0000000e17097224 */ /* 0x000fe200078e0209 */
[----:B------:R-:W-:Y:S01]  /*1b360*/  LOP3.LUT R13, R22, 0x1, RZ, 0xc0, !PT ;  /* 0x00000001160d7812 */ /* 0x000fe200078ec0ff */
[----:B------:R-:W-:Y:S01]  /*1b370*/  IMAD.WIDE.U32 R10, R25, R12, R10 ;  /* 0x0000000c190a7225 */ /* 0x000fe200078e000a */
[----:B------:R-:W-:-:S02]  /*1b380*/  LOP3.LUT R15, R6, R35, RZ, 0x3c, !PT ;  /* 0x00000023060f7212 */ /* 0x000fc400078e3cff */
[----:B------:R-:W-:Y:S01]  /*1b390*/  LOP3.LUT R32, R7, R32, RZ, 0x3c, !PT ;  /* 0x0000002007207212 */ /* 0x000fe200078e3cff */
[----:B------:R-:W-:Y:S01]  /*1b3a0*/  IMAD R5, R19, R16, R5 ;  /* 0x0000001013057224 */ /* 0x000fe200078e0205 */
[----:B------:R-:W-:Y:S01]  /*1b3b0*/  LOP3.LUT R12, R9, R33, RZ, 0x3c, !PT ;  /* 0x00000021090c7212 */ /* 0x000fe200078e3cff */
[----:B------:R-:W-:Y:S01]  /*1b3c0*/  IMAD R11, R25, R13, R11 ;  /* 0x0000000d190b7224 */ /* 0x000fe200078e020b */
[----:B------:R-:W-:Y:S02]  /*1b3d0*/  SHF.L.W.U32.HI R14, R15, 0x1, R32 ;  /* 0x000000010f0e7819 */ /* 0x000fe40000010e20 */
[----:B------:R-:W-:Y:S01]  /*1b3e0*/  SHF.L.W.U32.HI R15, R32, 0x1, R15 ;  /* 0x00000001200f7819 */ /* 0x000fe20000010e0f */
[----:B------:R0:W-:Y:S01]  /*1b3f0*/  STL.128 [R3+0x50], R4 ;  /* 0x0000500403007387 */ /* 0x0001e20000100c00 */
[----:B------:R-:W-:Y:S02]  /*1b400*/  SHF.L.W.U32.HI R16, R41, 0x1, R12 ;  /* 0x0000000129107819 */ /* 0x000fe40000010e0c */
[----:B------:R-:W-:Y:S01]  /*1b410*/  LOP3.LUT R13, R4, R29, RZ, 0x3c, !PT ;  /* 0x0000001d040d7212 */ /* 0x000fe200078e3cff */
[----:B------:R-:W-:Y:S01]  /*1b420*/  STL.128 [R3+0x40], R8 ;  /* 0x0000400803007387 */ /* 0x000fe20000100c00 */
[----:B------:R-:W-:-:S02]  /*1b430*/  LOP3.LUT R20, R5, R17, RZ, 0x3c, !PT ;  /* 0x0000001105147212 */ /* 0x000fc400078e3cff */
[----:B------:R-:W-:Y:S02]  /*1b440*/  LOP3.LUT R18, R10, R47, RZ, 0x3c, !PT ;  /* 0x0000002f0a127212 */ /* 0x000fe400078e3cff */
[----:B------:R-:W-:-:S04]  /*1b450*/  LOP3.LUT R19, R11, R34, RZ, 0x3c, !PT ;  /* 0x000000220b137212 */ /* 0x000fc800078e3cff */
        /* <DEDUP_REMOVED lines=16> */
.L_x_57:
[----:B------:R-:W-:Y:S01]  /*1b560*/  BSSY.RECONVERGENT B5, `(.L_x_59) ;  /* 0x000019b000057945 */ /* 0x000fe20003800200 */
[----:B------:R-:W-:-:S07]  /*1b570*/  IMAD.MOV.U32 R2, RZ, RZ, RZ ;  /* 0x000000ffff027224 */ /* 0x000fce00078e00ff */
.L_x_60:
        /* <DEDUP_REMOVED lines=410> */
.L_x_59:
[----:B------:R-:W2:Y:S04]  /*1cf20*/  LDL R84, [R1+0x8d4] ;  /* 0x0008d40001547983 */ /* 0x000ea80000100800 */
[----:B------:R-:W3:Y:S04]  /*1cf30*/  LDL R62, [R1+0x8d0] ;  /* 0x0008d000013e7983 */ /* 0x000ee80000100800 */
[----:B------:R-:W2:Y:S04]  /*1cf40*/  LDL.128 R232, [R1+0x30] ;  /* 0x0000300001e87983 */ /* 0x000ea80000100c00 */
[----:B-1----:R-:W4:Y:S04]  /*1cf50*/  LDL.128 R4, [R1+0x10] ;  /* 0x0000100001047983 */ /* 0x002f280000100c00 */
[----:B------:R-:W5:Y:S04]  /*1cf60*/  LDL R60, [R1+0x8c0] ;  /* 0x0008c000013c7983 */ /* 0x000f680000100800 */
[----:B------:R-:W5:Y:S04]  /*1cf70*/  LDL.128 R8, [R1+0x20] ;  /* 0x0000200001087983 */ /* 0x000f680000100c00 */
        /* <DEDUP_REMOVED lines=21> */
[----:B------:R-:W-:Y:S01]  /*1d0d0*/  UMOV UR4, 0x200 ;  /* 0x0000020000047882 */ /* 0x000fe20000000000 */
[----:B------:R-:W-:-:S02]  /*1d0e0*/  UMOV UR5, 0x3 ;  /* 0x0000000300057882 */ /* 0x000fc40000000000 */
        /* <DEDUP_REMOVED lines=9> */
[----:B--2---:R-:W-:-:S02]  /*1d180*/  LOP3.LUT R2, R84, R232, RZ, 0x3c, !PT ;  /* 0x000000e854027212 */ /* 0x004fc400078e3cff */
[----:B---3--:R-:W-:Y:S01]  /*1d190*/  LOP3.LUT R3, R62, R233, RZ, 0x3c, !PT ;  /* 0x000000e93e037212 */ /* 0x008fe200078e3cff */
[----:B------:R-:W2:Y:S01]  /*1d1a0*/  LDL.128 R84, [R1+0x1f0] ;  /* 0x0001f00001547983 */ /* 0x000ea20000100c00 */
[----:B----4-:R-:W-:Y:S01]  /*1d1b0*/  LOP3.LUT R62, R6, UR4, RZ, 0x3c, !PT ;  /* 0x00000004063e7c12 */ /* 0x010fe2000f8e3cff */
[----:B------:R-:W-:Y:S01]  /*1d1c0*/  UMOV UR4, 0x2 ;  /* 0x0000000200047882 */ /* 0x000fe20000000000 */
[----:B------:R-:W-:Y:S01]  /*1d1d0*/  IMAD.MOV.U32 R232, RZ, RZ, R2 ;  /* 0x000000ffffe87224 */ /* 0x000fe200078e0002 */
[----:B------:R0:W-:Y:S01]  /*1d1e0*/  STL [R1+0x8cc], R2 ;  /* 0x0008cc0201007387 */ /* 0x0001e20000100800 */
[----:B------:R-:W-:Y:S01]  /*1d1f0*/  IMAD.MOV.U32 R233, RZ, RZ, R3 ;  /* 0x000000ffffe97224 */ /* 0x000fe200078e0003 */
[----:B-----5:R-:W-:Y:S01]  /*1d200*/  LOP3.LUT R60, R60, R4, RZ, 0x3c, !PT ;  /* 0x000000043c3c7212 */ /* 0x020fe200078e3cff */
[----:B------:R-:W-:Y:S01]  /*1d210*/  IMAD.MOV.U32 R61, RZ, RZ, R5 ;  /* 0x000000ffff3d7224 */ /* 0x000fe200078e0005 */
[----:B------:R1:W-:Y:S01]  /*1d220*/  STL [R1+0x8c8], R3 ;  /* 0x0008c80301007387 */ /* 0x0003e20000100800 */
[----:B------:R-:W-:Y:S01]  /*1d230*/  IMAD.MOV.U32 R63, RZ, RZ, R7 ;  /* 0x000000ffff3f7224 */ /* 0x000fe200078e0007 */
[----:B0-----:R-:W-:-:S02]  /*1d240*/  LOP3.LUT R2, R10, UR4, RZ, 0x3c, !PT ;  /* 0x000000040a027c12 */ /* 0x001fc4000f8e3cff */
[----:B-1----:R-:W-:Y:S01]  /*1d250*/  LOP3.LUT R3, R8, UR5, RZ, 0x3c, !PT ;  /* 0x0000000508037c12 */ /* 0x002fe2000f8e3cff */
[----:B------:R-:W-:Y:S04]  /*1d260*/  STL [R1+0x8c4], R60 ;  /* 0x0008c43c01007387 */ /* 0x000fe80000100800 */
[----:B------:R-:W-:Y:S04]  /*1d270*/  STL [R1+0x8d8], R62 ;  /* 0x0008d83e01007387 */ /* 0x000fe80000100800 */
[----:B------:R0:W-:Y:S04]  /*1d280*/  STL.128 [R1+0x10], R60 ;  /* 0x0000103c01007387 */ /* 0x0001e80000100c00 */
[----:B------:R-:W-:Y:S04]  /*1d290*/  STL.128 [R1+0x30], R232 ;  /* 0x000030e801007387 */ /* 0x000fe80000100c00 */
        /* <DEDUP_REMOVED lines=79> */
[----:B-1----:R-:W5:Y:S04]  /*1d790*/  LDL.128 R64, [R1+0x190] ;  /* 0x0001900001407983 */ /* 0x002f680000100c00 */
[----:B------:R-:W5:Y:S04]  /*1d7a0*/  LDL.128 R68, [R1+0x1a0] ;  /* 0x0001a00001447983 */ /* 0x000f680000100c00 */
[----:B------:R-:W5:Y:S04]  /*1d7b0*/  LDL.128 R72, [R1+0x1b0] ;  /* 0x0001b00001487983 */ /* 0x000f680000100c00 */
[----:B------:R-:W5:Y:S04]  /*1d7c0*/  LDL.128 R76, [R1+0x1c0] ;  /* 0x0001c000014c7983 */ /* 0x000f680000100c00 */
[----:B------:R-:W5:Y:S04]  /*1d7d0*/  LDL.128 R80, [R1+0x1d0] ;  /* 0x0001d00001507983 */ /* 0x000f680000100c00 */
[----:B------:R-:W-:Y:S04]  /*1d7e0*/  STL [R1+0x8dc], R3 ;  /* 0x0008dc0301007387 */ /* 0x000fe80000100800 */
[----:B------:R0:W-:Y:S04]  /*1d7f0*/  STL [R1+0x8e0], R2 ;  /* 0x0008e00201007387 */ /* 0x0001e80000100800 */
[----:B0-----:R-:W5:Y:S04]  /*1d800*/  LDL.64 R2, [R1] ;  /* 0x0000000001027983 */ /* 0x001f680000100a00 */
[----:B------:R-:W-:Y:S04]  /*1d810*/  STL.128 [R1+0x870], R196 ;  /* 0x000870c401007387 */ /* 0x000fe80000100c00 */
[----:B------:R-:W-:Y:S04]  /*1d820*/  STL.128 [R1+0x860], R192 ;  /* 0x000860c001007387 */ /* 0x000fe80000100c00 */
[----:B------:R-:W-:Y:S04]  /*1d830*/  STL.128 [R1+0x1e0], R216 ;  /* 0x0001e0d801007387 */ /* 0x000fe80000100c00 */
[----:B--2---:R-:W-:Y:S04]  /*1d840*/  STL.128 [R1+0x1f0], R84 ;  /* 0x0001f05401007387 */ /* 0x004fe80000100c00 */
[----:B------:R-:W-:Y:S04]  /*1d850*/  STL.128 [R1+0x200], R212 ;  /* 0x000200d401007387 */ /* 0x000fe80000100c00 */
[----:B------:R-:W-:Y:S04]  /*1d860*/  STL.128 [R1+0x210], R208 ;  /* 0x000210d001007387 */ /* 0x000fe80000100c00 */
[----:B------:R-:W-:Y:S04]  /*1d870*/  STL.128 [R1+0x220], R204 ;  /* 0x000220cc01007387 */ /* 0x000fe80000100c00 */
[----:B------:R-:W-:Y:S04]  /*1d880*/  STL.128 [R1+0x230], R200 ;  /* 0x000230c801007387 */ /* 0x000fe80000100c00 */
[----:B------:R-:W-:Y:S04]  /*1d890*/  STL.128 [R1+0x240], R196 ;  /* 0x000240c401007387 */ /* 0x000fe80000100c00 */
[----:B------:R0:W-:Y:S04]  /*1d8a0*/  STL.128 [R1+0x250], R192 ;  /* 0x000250c001007387 */ /* 0x0001e80000100c00 */
[----:B------:R-:W-:Y:S04]  /*1d8b0*/  STL.128 [R1+0x260], R88 ;  /* 0x0002605801007387 */ /* 0x000fe80000100c00 */
[----:B------:R-:W-:Y:S04]  /*1d8c0*/  STL.128 [R1+0x270], R92 ;  /* 0x0002705c01007387 */ /* 0x000fe80000100c00 */
[----:B------:R-:W2:Y:S04]  /*1d8d0*/  LDL.64 R190, [R1+0x260] ;  /* 0x0002600001be7983 */ /* 0x000ea80000100a00 */
[----:B0-----:R-:W2:Y:S04]  /*1d8e0*/  LDL.64 R192, [R1+0x268] ;  /* 0x0002680001c07983 */ /* 0x001ea80000100a00 */
[----:B------:R-:W2:Y:S04]  /*1d8f0*/  LDL.64 R194, [R1+0x270] ;  /* 0x0002700001c27983 */ /* 0x000ea80000100a00 */
[----:B------:R-:W2:Y:S04]  /*1d900*/  LDL.64 R196, [R1+0x278] ;  /* 0x0002780001c47983 */ /* 0x000ea80000100a00 */
        /* <DEDUP_REMOVED lines=53> */
[----:B0-----:R-:W2:Y:S04]  /*1dc60*/  LDL.64 R136, [R1+0x188] ;  /* 0x0001880001887983 */ /* 0x001ea80000100a00 */
[----:B-1----:R-:W2:Y:S04]  /*1dc70*/  LDL.64 R138, [R1+0x190] ;  /* 0x00019000018a7983 */ /* 0x002ea80000100a00 */
        /* <DEDUP_REMOVED lines=35> */
[----:B------:R0:W-:Y:S04]  /*1deb0*/  STL.64 [R1], R2 ;  /* 0x0000000201007387 */ /* 0x0001e80000100a00 */
[----:B0-----:R-:W5:Y:S04]  /*1dec0*/  LDL.64 R2, [R1+0x180] ;  /* 0x0001800001027983 */ /* 0x001f680000100a00 */
[----:B--2---:R-:W-:Y:S04]  /*1ded0*/  STL.64 [R1+0x260], R190 ;  /* 0x000260be01007387 */ /* 0x004fe80000100a00 */
[----:B------:R-:W-:Y:S04]  /*1dee0*/  STL.64 [R1+0x268], R192 ;  /* 0x000268c001007387 */ /* 0x000fe80000100a00 */
[----:B------:R-:W-:Y:S04]  /*1def0*/  STL.64 [R1+0x270], R194 ;  /* 0x000270c201007387 */ /* 0x000fe80000100a00 */
[----:B------:R-:W-:Y:S04]  /*1df00*/  STL.64 [R1+0x278], R196 ;  /* 0x000278c401007387 */ /* 0x000fe80000100a00 */
[----:B------:R-:W-:Y:S04]  /*1df10*/  STL.64 [R1+0x188], R136 ;  /* 0x0001888801007387 */ /* 0x000fe80000100a00 */
[----:B------:R-:W-:Y:S04]  /*1df20*/  STL.64 [R1+0x190], R138 ;  /* 0x0001908a01007387 */ /* 0x000fe80000100a00 */
        /* <DEDUP_REMOVED lines=61> */
[----:B0-----:R-:W5:Y:S04]  /*1e300*/  LDL.64 R2, [R1+0x280] ;  /* 0x0002800001027983 */ /* 0x001f680000100a00 */
[----:B------:R-:W-:Y:S04]  /*1e310*/  STL.64 [R1+0x288], R160 ;  /* 0x000288a001007387 */ /* 0x000fe80000100a00 */
[----:B------:R-:W-:Y:S04]  /*1e320*/  STL.64 [R1+0x290], R162 ;  /* 0x000290a201007387 */ /* 0x000fe80000100a00 */
[----:B--2---:R-:W-:Y:S04]  /*1e330*/  STL.64 [R1+0x298], R164 ;  /* 0x000298a401007387 */ /* 0x004fe80000100a00 */
[----:B---3--:R-:W-:Y:S04]  /*1e340*/  STL.64 [R1+0x2a0], R166 ;  /* 0x0002a0a601007387 */ /* 0x008fe80000100a00 */
[----:B----4-:R-:W-:Y:S04]  /*1e350*/  STL.64 [R1+0x2a8], R168 ;  /* 0x0002a8a801007387 */ /* 0x010fe80000100a00 */
[----:B-----5:R-:W-:Y:S04]  /*1e360*/  STL.64 [R1+0x2b0], R170 ;  /* 0x0002b0aa01007387 */ /* 0x020fe80000100a00 */
        /* <DEDUP_REMOVED lines=40> */
[----:B----4-:R0:W-:Y:S04]  /*1e5f0*/  STL.64 [R1+0x348], R184 ;  /* 0x000348b801007387 */ /* 0x0101e80000100a00 */
[----:B-----5:R1:W-:Y:S04]  /*1e600*/  STL.64 [R1+0x350], R186 ;  /* 0x000350ba01007387 */ /* 0x0203e80000100a00 */
        /* <DEDUP_REMOVED lines=27> */
[----:B------:R-:W-:Y:S04]  /*1e7c0*/  STL.128 [R1+0x3c0], R176 ;  /* 0x0003c0b001007387 */ /* 0x000fe80000100c00 */
[----:B------:R-:W-:Y:S04]  /*1e7d0*/  STL.128 [R1+0x3d0], R180 ;  /* 0x0003d0b401007387 */ /* 0x000fe80000100c00 */
[----:B0-----:R-:W3:Y:S04]  /*1e7e0*/  LDL.64 R192, [R1+0x3c8] ;  /* 0x0003c80001c07983 */ /* 0x001ee80000100a00 */
[----:B-1----:R-:W4:Y:S04]  /*1e7f0*/  LDL.64 R194, [R1+0x3d0] ;  /* 0x0003d00001c27983 */ /* 0x002f280000100a00 */
[----:B--2---:R-:W2:Y:S04]  /*1e800*/  LDL.64 R196, [R1+0x3d8] ;  /* 0x0003d80001c47983 */ /* 0x004ea80000100a00 */
[----:B------:R-:W5:Y:S04]  /*1e810*/  LDL.128 R184, [R1+0x3e0] ;  /* 0x0003e00001b87983 */ /* 0x000f680000100c00 */
[----:B------:R-:W5:Y:S04]  /*1e820*/  LDL.128 R188, [R1+0x3f0] ;  /* 0x0003f00001bc7983 */ /* 0x000f680000100c00 */
[----:B------:R0:W-:Y:S04]  /*1e830*/  STL.64 [R1+0x380], R2 ;  /* 0x0003800201007387 */ /* 0x0001e80000100a00 */
[----:B0-----:R-:W5:Y:S04]  /*1e840*/  LDL.64 R2, [R1+0x3c0] ;  /* 0x0003c00001027983 */ /* 0x001f680000100a00 */
[----:B---3--:R0:W-:Y:S04]  /*1e850*/  STL.64 [R1+0x3c8], R192 ;  /* 0x0003c8c001007387 */ /* 0x0081e80000100a00 */
[----:B----4-:R1:W-:Y:S04]  /*1e860*/  STL.64 [R1+0x3d0], R194 ;  /* 0x0003d0c201007387 */ /* 0x0103e80000100a00 */
[----:B--2---:R2:W-:Y:S04]  /*1e870*/  STL.64 [R1+0x3d8], R196 ;  /* 0x0003d8c401007387 */ /* 0x0045e80000100a00 */
[----:B-----5:R-:W-:Y:S04]  /*1e880*/  STL.128 [R1+0x3e0], R184 ;  /* 0x0003e0b801007387 */ /* 0x020fe80000100c00 */
[----:B------:R-:W-:Y:S04]  /*1e890*/  STL.128 [R1+0x3f0], R188 ;  /* 0x0003f0bc01007387 */ /* 0x000fe80000100c00 */
[----:B0-----:R-:W3:Y:S04]  /*1e8a0*/  LDL.64 R192, [R1+0x3e8] ;  /* 0x0003e80001c07983 */ /* 0x001ee80000100a00 */
[----:B-1----:R-:W4:Y:S04]  /*1e8b0*/  LDL.64 R194, [R1+0x3f0] ;  /* 0x0003f00001c27983 */ /* 0x002f280000100a00 */
[----:B--2---:R-:W2:Y:S04]  /*1e8c0*/  LDL.64 R196, [R1+0x3f8] ;  /* 0x0003f80001c47983 */ /* 0x004ea80000100a00 */
[----:B------:R0:W-:Y:S04]  /*1e8d0*/  STL.64 [R1+0x3c0], R2 ;  /* 0x0003c00201007387 */ /* 0x0001e80000100a00 */
[----:B0-----:R-:W5:Y:S04]  /*1e8e0*/  LDL.64 R2, [R1+0x3e0] ;  /* 0x0003e00001027983 */ /* 0x001f680000100a00 */
[----:B------:R-:W-:Y:S04]  /*1e8f0*/  STL.128 [R1+0x850], R216 ;  /* 0x000850d801007387 */ /* 0x000fe80000100c00 */
[----:B------:R-:W-:Y:S04]  /*1e900*/  STL.128 [R1+0x890], R212 ;  /* 0x000890d401007387 */ /* 0x000fe80000100c00 */
[----:B------:R-:W-:Y:S04]  /*1e910*/  STL.128 [R1+0x880], R208 ;  /* 0x000880d001007387 */ /* 0x000fe80000100c00 */
[----:B------:R-:W-:Y:S04]  /*1e920*/  STL.128 [R1+0x8b0], R204 ;  /* 0x0008b0cc01007387 */ /* 0x000fe80000100c00 */
[----:B------:R-:W-:Y:S01]  /*1e930*/  STL.128 [R1+0x8a0], R200 ;  /* 0x0008a0c801007387 */ /* 0x000fe20000100c00 */
[----:B------:R-:W-:Y:S03]  /*1e940*/  BSSY.RECONVERGENT B5, `(.L_x_61) ;  /* 0x000019e000057945 */ /* 0x000fe60003800200 */
[----:B---3--:R-:W-:Y:S04]  /*1e950*/  STL.64 [R1+0x3e8], R192 ;  /* 0x0003e8c001007387 */ /* 0x008fe80000100a00 */
[----:B----4-:R-:W-:Y:S04]  /*1e960*/  STL.64 [R1+0x3f0], R194 ;  /* 0x0003f0c201007387 */ /* 0x010fe80000100a00 */
[----:B--2---:R-:W-:Y:S04]  /*1e970*/  STL.64 [R1+0x3f8], R196 ;  /* 0x0003f8c401007387 */ /* 0x004fe80000100a00 */
[----:B-----5:R0:W-:Y:S02]  /*1e980*/  STL.64 [R1+0x3e0], R2 ;  /* 0x0003e00201007387 */ /* 0x0201e40000100a00 */
[----:B0-----:R-:W-:-:S07]  /*1e990*/  IMAD.MOV.U32 R2, RZ, RZ, RZ ;  /* 0x000000ffff027224 */ /* 0x001fce00078e00ff */
.L_x_62:
[----:B0-----:R-:W-:-:S05]  /*1e9a0*/  IMAD R3, R2, 0x8, R1 ;  /* 0x0000000802037824 */ /* 0x001fca00078e0201 */
        /* <DEDUP_REMOVED lines=9> */
[----:B--2---:R-:W-:Y:S02]  /*1ea40*/  IMAD.SHL.U32 R224, R220, 0x2, RZ ;  /* 0x00000002dce07824 */ /* 0x004fe400078e00ff */
[----:B------:R-:W-:Y:S01]  /*1ea50*/  IMAD.SHL.U32 R230, R222, 0x2, RZ ;  /* 0x00000002dee67824 */ /* 0x000fe200078e00ff */
[C---:B---3--:R-:W-:Y:S02]  /*1ea60*/  IADD3 R226, P1, PT, R220.reuse, R196, RZ ;  /* 0x000000c4dce27210 */ /* 0x048fe40007f3e0ff */
[----:B------:R-:W-:-:S03]  /*1ea70*/  SHF.L.U64.HI R220, R220, 0x1, R221 ;  /* 0x00000001dcdc7819 */ /* 0x000fc600000102dd */
[----:B------:R-:W-:Y:S01]  /*1ea80*/  IMAD.X R227, R221, 0x1, R197, P1 ;  /* 0x00000001dde37824 */ /* 0x000fe200008e06c5 */
[----:B------:R-:W-:Y:S02]  /*1ea90*/  LOP3.LUT R221, R224, 0xfffffffe, RZ, 0xc0, !PT ;  /* 0xfffffffee0dd7812 */ /* 0x000fe400078ec0ff */
[----:B------:R-:W-:Y:S01]  /*1eaa0*/  LOP3.LUT R220, R220, 0x1, RZ, 0xc0, !PT ;  /* 0x00000001dcdc7812 */ /* 0x000fe200078ec0ff */
[----:B-----5:R-:W-:Y:S02]  /*1eab0*/  IMAD.SHL.U32 R225, R192, 0x2, RZ ;  /* 0x00000002c0e17824 */ /* 0x020fe400078e00ff */
[----:B------:R-:W-:-:S04]  /*1eac0*/  IMAD.WIDE.U32 R226, R196, R221, R226 ;  /* 0x000000ddc4e27225 */ /* 0x000fc800078e00e2 */
[----:B------:R-:W-:Y:S01]  /*1ead0*/  IMAD R227, R196, R220, R227 ;  /* 0x000000dcc4e37224 */ /* 0x000fe200078e02e3 */
[----:B----4-:R-:W-:-:S04]  /*1eae0*/  LOP3.LUT R221, R216, R226, RZ, 0x3c, !PT ;  /* 0x000000e2d8dd7212 */ /* 0x010fc800078e3cff */
[----:B------:R-:W-:-:S04]  /*1eaf0*/  LOP3.LUT R224, R217, R227, RZ, 0x3c, !PT ;  /* 0x000000e3d9e07212 */ /* 0x000fc800078e3cff */
[C---:B------:R-:W-:Y:S02]  /*1eb00*/  IADD3 R220, P1, PT, R192.reuse, R224, RZ ;  /* 0x000000e0c0dc7210 */ /* 0x040fe40007f3e0ff */
[----:B------:R-:W-:-:S03]  /*1eb10*/  SHF.L.U64.HI R192, R192, 0x1, R193 ;  /* 0x00000001c0c07819 */ /* 0x000fc600000102c1 */
[----:B------:R-:W-:Y:S01]  /*1eb20*/  IMAD.X R221, R193, 0x1, R221, P1 ;  /* 0x00000001c1dd7824 */ /* 0x000fe200008e06dd */
[C---:B------:R-:W-:Y:S02]  /*1eb30*/  IADD3 R228, P1, PT, R222.reuse, R198, RZ ;  /* 0x000000c6dee47210 */ /* 0x040fe40007f3e0ff */
[----:B------:R-:W-:Y:S02]  /*1eb40*/  SHF.L.U64.HI R193, R222, 0x1, R223 ;  /* 0x00000001dec17819 */ /* 0x000fe400000102df */
[----:B------:R-:W-:Y:S01]  /*1eb50*/  LOP3.LUT R222, R225, 0xfffffffe, RZ, 0xc0, !PT ;  /* 0xfffffffee1de7812 */ /* 0x000fe200078ec0ff */
[----:B------:R-:W-:Y:S01]  /*1eb60*/  IMAD.X R229, R223, 0x1, R199, P1 ;  /* 0x00000001dfe57824 */ /* 0x000fe200008e06c7 */
[----:B------:R-:W-:Y:S02]  /*1eb70*/  LOP3.LUT R223, R230, 0xfffffffe, RZ, 0xc0, !PT ;  /* 0xfffffffee6df7812 */ /* 0x000fe400078ec0ff */
[----:B------:R-:W-:Y:S01]  /*1eb80*/  LOP3.LUT R192, R192, 0x1, RZ, 0xc0, !PT ;  /* 0x00000001c0c07812 */ /* 0x000fe200078ec0ff */
[----:B------:R-:W-:Y:S01]  /*1eb90*/  IMAD.WIDE.U32 R220, R222, R224, R220 ;  /* 0x000000e0dedc7225 */ /* 0x000fe200078e00dc */
[----:B------:R-:W-:-:S03]  /*1eba0*/  LOP3.LUT R193, R193, 0x1, RZ, 0xc0, !PT ;  /* 0x00000001c1c17812 */ /* 0x000fc600078ec0ff */
[----:B------:R-:W-:Y:S01]  /*1ebb0*/  IMAD.WIDE.U32 R228, R198, R223, R228 ;  /* 0x000000dfc6e47225 */ /* 0x000fe200078e00e4 */
[----:B------:R-:W-:-:S03]  /*1ebc0*/  LOP3.LUT R222, R220, R196, RZ, 0x3c, !PT ;  /* 0x000000c4dcde7212 */ /* 0x000fc600078e3cff */
[----:B------:R-:W-:Y:S02]  /*1ebd0*/  IMAD R192, R192, R224, R221 ;  /* 0x000000e0c0c07224 */ /* 0x000fe400078e02dd */
[----:B------:R-:W-:Y:S02]  /*1ebe0*/  IMAD R221, R198, R193, R229 ;  /* 0x000000c1c6dd7224 */ /* 0x000fe400078e02e5 */
[----:B------:R-:W-:Y:S01]  /*1ebf0*/  IMAD.SHL.U32 R224, R194, 0x2, RZ ;  /* 0x00000002c2e07824 */ /* 0x000fe200078e00ff */
[----:B------:R-:W-:Y:S02]  /*1ec00*/  LOP3.LUT R223, R192, R197, RZ, 0x3c, !PT ;  /* 0x000000c5c0df7212 */ /* 0x000fe400078e3cff */
[----:B------:R-:W-:Y:S02]  /*1ec10*/  LOP3.LUT R193, R219, R221, RZ, 0x3c, !PT ;  /* 0x000000dddbc17212 */ /* 0x000fe400078e3cff */
[----:B------:R-:W-:Y:S02]  /*1ec20*/  LOP3.LUT R197, R218, R228, RZ, 0x3c, !PT ;  /* 0x000000e4dac57212 */ /* 0x000fe400078e3cff */
[----:B------:R-:W-:-:S02]  /*1ec30*/  IADD3 R196, P1, PT, R194, R193, RZ ;  /* 0x000000c1c2c47210 */ /* 0x000fc40007f3e0ff */
[----:B------:R-:W-:-:S03]  /*1ec40*/  LOP3.LUT R224, R224, 0xfffffffe, RZ, 0xc0, !PT ;  /* 0xfffffffee0e07812 */ /* 0x000fc600078ec0ff */
[----:B------:R-:W-:Y:S01]  /*1ec50*/  IMAD.X R197, R195, 0x1, R197, P1 ;  /* 0x00000001c3c57824 */ /* 0x000fe200008e06c5 */
[----:B------:R-:W-:Y:S02]  /*1ec60*/  SHF.L.U64.HI R195, R194, 0x1, R195 ;  /* 0x00000001c2c37819 */ /* 0x000fe400000102c3 */
[----:B------:R-:W-:Y:S01]  /*1ec70*/  SHF.L.W.U32.HI R194, R223, 0x8, R222 ;  /* 0x00000008dfc27819 */ /* 0x000fe20000010ede */
[-C--:B------:R-:W-:Y:S01]  /*1ec80*/  IMAD.WIDE.U32 R224, R224, R193.reuse, R196 ;  /* 0x000000c1e0e07225 */ /* 0x080fe200078e00c4 */
[----:B------:R-:W-:Y:S02]  /*1ec90*/  SHF.L.W.U32.HI R196, R222, 0x8, R223 ;  /* 0x00000008dec47819 */ /* 0x000fe40000010edf */
[----:B------:R-:W-:Y:S01]  /*1eca0*/  LOP3.LUT R195, R195, 0x1, RZ, 0xc0, !PT ;  /* 0x00000001c3c37812 */ /* 0x000fe200078ec0ff */
[----:B------:R-:W-:Y:S01]  /*1ecb0*/  IMAD.SHL.U32 R197, R226, 0x2, RZ ;  /* 0x00000002e2c57824 */ /* 0x000fe200078e00ff */
[----:B------:R-:W-:Y:S02]  /*1ecc0*/  IADD3 R222, P1, PT, R196, R226, RZ ;  /* 0x000000e2c4de7210 */ /* 0x000fe40007f3e0ff */
[----:B------:R-:W-:Y:S01]  /*1ecd0*/  LOP3.LUT R198, R224, R198, RZ, 0x3c, !PT ;  /* 0x000000c6e0c67212 */ /* 0x000fe200078e3cff */
[----:B------:R-:W-:Y:S01]  /*1ece0*/  IMAD R195, R195, R193, R225 ;  /* 0x000000c1c3c37224 */ /* 0x000fe200078e02e1 */
[----:B------:R-:W-:Y:S01]  /*1ecf0*/  LOP3.LUT R197, R197, 0xfffffffe, RZ, 0xc0, !PT ;  /* 0xfffffffec5c57812 */ /* 0x000fe200078ec0ff */
[----:B------:R-:W-:Y:S01]  /*1ed00*/  IMAD.X R223, R194, 0x1, R227, P1 ;  /* 0x00000001c2df7824 */ /* 0x000fe200008e06e3 */
[----:B------:R-:W-:-:S02]  /*1ed10*/  SHF.L.U64.HI R225, R214, 0x1, R215 ;  /* 0x00000001d6e17819 */ /* 0x000fc400000102d7 */
[----:B------:R-:W-:Y:S01]  /*1ed20*/  LOP3.LUT R199, R195, R199, RZ, 0x3c, !PT ;  /* 0x000000c7c3c77212 */ /* 0x000fe200078e3cff */
[----:B------:R-:W-:Y:S01]  /*1ed30*/  IMAD.WIDE.U32 R222, R196, R197, R222 ;  /* 0x000000c5c4de7225 */ /* 0x000fe200078e00de */
[----:B------:R-:W-:-:S04]  /*1ed40*/  SHF.L.U64.HI R197, R226, 0x1, R227 ;  /* 0x00000001e2c57819 */ /* 0x000fc800000102e3 */
[----:B------:R-:W-:Y:S02]  /*1ed50*/  LOP3.LUT R197, R197, 0x1, RZ, 0xc0, !PT ;  /* 0x00000001c5c57812 */ /* 0x000fe400078ec0ff */
[----:B------:R-:W-:-:S03]  /*1ed60*/  LOP3.LUT R217, R222, R217, R227, 0x96, !PT ;  /* 0x000000d9ded97212 */ /* 0x000fc600078e96e3 */
[----:B------:R-:W-:Y:S02]  /*1ed70*/  IMAD R193, R196, R197, R223 ;  /* 0x000000c5c4c17224 */ /* 0x000fe400078e02df */
[----:B------:R-:W-:-:S03]  /*1ed80*/  IMAD.SHL.U32 R223, R212, 0x2, RZ ;  /* 0x00000002d4df7824 */ /* 0x000fc600078e00ff */
[----:B------:R-:W-:Y:S02]  /*1ed90*/  LOP3.LUT R197, R193, R216, R226, 0x96, !PT ;  /* 0x000000d8c1c57212 */ /* 0x000fe400078e96e2 */
[----:B------:R-:W-:Y:S02]  /*1eda0*/  SHF.L.W.U32.HI R216, R198, 0x8, R199 ;  /* 0x00000008c6d87819 */ /* 0x000fe40000010ec7 */
[----:B------:R-:W-:Y:S01]  /*1edb0*/  SHF.L.W.U32.HI R198, R199, 0x8, R198 ;  /* 0x00000008c7c67819 */ /* 0x000fe20000010ec6 */
[----:B------:R-:W-:Y:S01]  /*1edc0*/  IMAD.SHL.U32 R199, R228, 0x2, RZ ;  /* 0x00000002e4c77824 */ /* 0x000fe200078e00ff */
[----:B------:R-:W-:-:S04]  /*1edd0*/  IADD3 R226, P1, PT, R216, R228, RZ ;  /* 0x000000e4d8e27210 */ /* 0x000fc80007f3e0ff */
[----:B------:R-:W-:Y:S01]  /*1ede0*/  LOP3.LUT R199, R199, 0xfffffffe, RZ, 0xc0, !PT ;  /* 0xfffffffec7c77812 */ /* 0x000fe200078ec0ff */
[----:B------:R-:W-:-:S04]  /*1edf0*/  IMAD.X R227, R198, 0x1, R221, P1 ;  /* 0x00000001c6e37824 */ /* 0x000fc800008e06dd */
[----:B------:R-:W-:Y:S01]  /*1ee00*/  IMAD.WIDE.U32 R226, R216, R199, R226 ;  /* 0x000000c7d8e27225 */ /* 0x000fe200078e00e2 */
[----:B------:R-:W-:-:S04]  /*1ee10*/  SHF.L.U64.HI R199, R228, 0x1, R221 ;  /* 0x00000001e4c77819 */ /* 0x000fc800000102dd */
[----:B------:R-:W-:Y:S02]  /*1ee20*/  LOP3.LUT R199, R199, 0x1, RZ, 0xc0, !PT ;  /* 0x00000001c7c77812 */ /* 0x000fe400078ec0ff */
[----:B------:R-:W-:Y:S02]  /*1ee30*/  LOP3.LUT R219, R226, R219, R221, 0x96, !PT ;  /* 0x000000dbe2db7212 */ /* 0x000fe400078e96dd */
[----:B------:R-:W-:Y:S01]  /*1ee40*/  SHF.L.U64.HI R221, R212, 0x1, R213 ;  /* 0x00000001d4dd7819 */ /* 0x000fe200000102d5 */
[----:B------:R-:W-:Y:S02]  /*1ee50*/  IMAD R199, R216, R199, R227 ;  /* 0x000000c7d8c77224 */ /* 0x000fe400078e02e3 */
[----:B------:R-:W-:Y:S01]  /*1ee60*/  IMAD.SHL.U32 R227, R200, 0x2, RZ ;  /* 0x00000002c8e37824 */ /* 0x000fe200078e00ff */
[----:B------:R-:W-:Y:S02]  /*1ee70*/  LOP3.LUT R221, R221, 0x1, RZ, 0xc0, !PT ;  /* 0x00000001dddd7812 */ /* 0x000fe400078ec0ff */
[----:B------:R-:W-:-:S02]  /*1ee80*/  LOP3.LUT R218, R199, R218, R228, 0x96, !PT ;  /* 0x000000dac7da7212 */ /* 0x000fc400078e96e4 */
[----:B------:R-:W-:Y:S02]  /*1ee90*/  IADD3 R228, P1, PT, R212, R208, RZ ;  /* 0x000000d0d4e47210 */ /* 0x000fe40007f3e0ff */
[----:B------:R-:W-:-:S03]  /*1eea0*/  LOP3.LUT R212, R223, 0xfffffffe, RZ, 0xc0, !PT ;  /* 0xfffffffedfd47812 */ /* 0x000fc600078ec0ff */
[----:B------:R-:W-:Y:S02]  /*1eeb0*/  IMAD.X R229, R213, 0x1, R209, P1 ;  /* 0x00000001d5e57824 */ /* 0x000fe400008e06d1 */
[----:B------:R-:W-:-:S04]  /*1eec0*/  IMAD.WIDE.U32 R212, R208, R212, R228 ;  /* 0x000000d4d0d47225 */ /* 0x000fc800078e00e4 */
[----:B------:R-:W-:Y:S01]  /*1eed0*/  IMAD R221, R208, R221, R213 ;  /* 0x000000ddd0dd7224 */ /* 0x000fe200078e02d5 */
[----:B------:R-:W-:Y:S01]  /*1eee0*/  LOP3.LUT R223, R204, R212, RZ, 0x3c, !PT ;  /* 0x000000d4ccdf7212 */ /* 0x000fe200078e3cff */
[----:B------:R-:W-:-:S03]  /*1eef0*/  IMAD.SHL.U32 R228, R214, 0x2, RZ ;  /* 0x00000002d6e47824 */ /* 0x000fc600078e00ff */
[----:B------:R-:W-:-:S04]  /*1ef00*/  LOP3.LUT R213, R205, R221, RZ, 0x3c, !PT ;  /* 0x000000ddcdd57212 */ /* 0x000fc800078e3cff */
[----:B------:R-:W-:-:S05]  /*1ef10*/  IADD3 R230, P1, PT, R200, R213, RZ ;  /* 0x000000d5c8e67210 */ /* 0x000fca0007f3e0ff */
[----:B------:R-:W-:Y:S01]  /*1ef20*/  IMAD.X R231, R201, 0x1, R223, P1 ;  /* 0x00000001c9e77824 */ /* 0x000fe200008e06df */
[----:B------:R-:W-:Y:S02]  /*1ef30*/  SHF.L.U64.HI R223, R200, 0x1, R201 ;  /* 0x00000001c8df7819 */ /* 0x000fe400000102c9 */
[----:B------:R-:W-:Y:S02]  /*1ef40*/  IADD3 R200, P1, PT, R214, R210, RZ ;  /* 0x000000d2d6c87210 */ /* 0x000fe40007f3e0ff */
[----:B------:R-:W-:Y:S01]  /*1ef50*/  LOP3.LUT R214, R227, 0xfffffffe, RZ, 0xc0, !PT ;  /* 0xfffffffee3d67812 */ /* 0x000fe200078ec0ff */
[----:B------:R-:W-:Y:S02]  /*1ef60*/  IMAD.SHL.U32 R227, R222, 0x2, RZ ;  /* 0x00000002dee37824 */ /* 0x000fe400078e00ff */
        /* <DEDUP_REMOVED lines=8> */
[----:B------:R-:W-:Y:S01]  /*1eff0*/  IMAD R215, R210, R201, R229 ;  /* 0x000000c9d2d77224 */ /* 0x000fe200078e02e5 */
[----:B------:R-:W-:Y:S01]  /*1f000*/  SHF.L.U64.HI R229, R226, 0x1, R199 ;  /* 0x00000001e2e57819 */ /* 0x000fe200000102c7 */
[----:B------:R-:W-:Y:S01]  /*1f010*/  IMAD.SHL.U32 R225, R202, 0x2, RZ ;  /* 0x00000002cae17824 */ /* 0x000fe200078e00ff */
[----:B------:R-:W-:Y:S02]  /*1f020*/  LOP3.LUT R223, R200, R209, RZ, 0x3c, !PT ;  /* 0x000000d1c8df7212 */ /* 0x000fe400078e3cff */
        /* <DEDUP_REMOVED lines=20> */
[----:B------:R-:W-:Y:S01]  /*1f170*/  LOP3.LUT R225, R230, R205, R221, 0x96, !PT ;  /* 0x000000cde6e17212 */ /* 0x000fe200078e96dd */
[----:B------:R-:W-:Y:S01]  /*1f180*/  IMAD.SHL.U32 R221, R224, 0x2, RZ ;  /* 0x00000002e0dd7824 */ /* 0x000fe200078e00ff */
[----:B------:R-:W-:Y:S01]  /*1f190*/  SHF.L.W.U32.HI R205, R209, 0x8, R210 ;  /* 0x00000008d1cd7819 */ /* 0x000fe20000010ed2 */
[----:B------:R-:W-:Y:S02]  /*1f1a0*/  IMAD R201, R203, R223, R231 ;  /* 0x000000dfcbc97224 */ /* 0x000fe400078e02e7 */
[----:B------:R-:W-:Y:S01]  /*1f1b0*/  IMAD.SHL.U32 R231, R226, 0x2, RZ ;  /* 0x00000002e2e77824 */ /* 0x000fe200078e00ff */
[----:B------:R-:W-:Y:S02]  /*1f1c0*/  LOP3.LUT R221, R221, 0xfffffffe, RZ, 0xc0, !PT ;  /* 0xfffffffedddd7812 */ /* 0x000fe400078ec0ff */
[----:B------:R-:W-:Y:S02]  /*1f1d0*/  LOP3.LUT R212, R201, R204, R212, 0x96, !PT ;  /* 0x000000ccc9d47212 */ /* 0x000fe400078e96d4 */
        /* <DEDUP_REMOVED lines=9> */
[----:B------:R-:W-:Y:S01]  /*1f270*/  SHF.L.W.U32.HI R207, R219, 0x10, R218 ;  /* 0x00000010dbcf7819 */ /* 0x000fe20000010eda */
[----:B------:R-:W-:Y:S01]  /*1f280*/  IMAD R209, R205, R209, R211 ;  /* 0x000000d1cdd17224 */ /* 0x000fe200078e02d3 */
[----:B------:R-:W-:Y:S02]  /*1f290*/  SHF.L.W.U32.HI R211, R218, 0x10, R219 ;  /* 0x00000010dad37819 */ /* 0x000fe40000010edb */
[----:B------:R-:W-:Y:S02]  /*1f2a0*/  IADD3 R218, P1, PT, R207, R224, RZ ;  /* 0x000000e0cfda7210 */ /* 0x000fe40007f3e0ff */
[----:B------:R-:W-:-:S02]  /*1f2b0*/  SHF.L.U64.HI R215, R224, 0x1, R195 ;  /* 0x00000001e0d77819 */ /* 0x000fc400000102c3 */
[----:B------:R-:W-:Y:S01]  /*1f2c0*/  LOP3.LUT R206, R209, R206, R228, 0x96, !PT ;  /* 0x000000ced1ce7212 */ /* 0x000fe200078e96e4 */
[----:B------:R-:W-:Y:S01]  /*1f2d0*/  IMAD.X R219, R211, 0x1, R195, P1 ;  /* 0x00000001d3db7824 */ /* 0x000fe200008e06c3 */
[----:B------:R-:W-:Y:S02]  /*1f2e0*/  LOP3.LUT R215, R215, 0x1, RZ, 0xc0, !PT ;  /* 0x00000001d7d77812 */ /* 0x000fe400078ec0ff */
[----:B------:R-:W-:Y:S01]  /*1f2f0*/  SHF.L.W.U32.HI R195, R197, 0x10, R217 ;  /* 0x00000010c5c37819 */ /* 0x000fe20000010ed9 */
[----:B------:R-:W-:Y:S01]  /*1f300*/  IMAD.WIDE.U32 R218, R207, R221, R218 ;  /* 0x000000ddcfda7225 */ /* 0x000fe200078e00da */
[----:B------:R-:W-:Y:S02]  /*1f310*/  SHF.L.W.U32.HI R221, R225, 0x10, R212 ;  /* 0x00000010e1dd7819 */ /* 0x000fe40000010ed4 */
[----:B------:R-:W-:Y:S01]  /*1f320*/  SHF.L.W.U32.HI R197, R217, 0x10, R197 ;  /* 0x00000010d9c57819 */ /* 0x000fe20000010ec5 */
[----:B------:R-:W-:Y:S01]  /*1f330*/  IMAD R219, R207, R215, R219 ;  /* 0x000000d7cfdb7224 */ /* 0x000fe200078e02db */
[----:B------:R-:W-:Y:S01]  /*1f340*/  SHF.L.W.U32.HI R217, R212, 0x10, R225 ;  /* 0x00000010d4d97819 */ /* 0x000fe20000010ee1 */
[----:B------:R-:W-:Y:S01]  /*1f350*/  IMAD.SHL.U32 R215, R214, 0x2, RZ ;  /* 0x00000002d6d77824 */ /* 0x000fe200078e00ff */
[----:B------:R-:W-:-:S02]  /*1f360*/  IADD3 R224, P1, PT, R221, R214, RZ ;  /* 0x000000d6dde07210 */ /* 0x000fc40007f3e0ff */
[--C-:B------:R-:W-:Y:S02]  /*1f370*/  SHF.L.U64.HI R212, R214, 0x1, R200.reuse ;  /* 0x00000001d6d47819 */ /* 0x100fe400000102c8 */
[----:B------:R-:W-:Y:S01]  /*1f380*/  LOP3.LUT R214, R218, R216, RZ, 0x3c, !PT ;  /* 0x000000d8dad67212 */ /* 0x000fe200078e3cff */
[----:B------:R-:W-:Y:S01]  /*1f390*/  IMAD.X R225, R217, 0x1, R200, P1 ;  /* 0x00000001d9e17824 */ /* 0x000fe200008e06c8 */
[----:B------:R-:W-:Y:S02]  /*1f3a0*/  LOP3.LUT R216, R219, R198, RZ, 0x3c, !PT ;  /* 0x000000c6dbd87212 */ /* 0x000fe400078e3cff */
[----:B------:R-:W-:Y:S02]  /*1f3b0*/  LOP3.LUT R215, R215, 0xfffffffe, RZ, 0xc0, !PT ;  /* 0xfffffffed7d77812 */ /* 0x000fe400078ec0ff */
[----:B------:R-:W-:Y:S02]  /*1f3c0*/  SHF.L.W.U32.HI R198, R214, 0x1, R216 ;  /* 0x00000001d6c67819 */ /* 0x000fe40000010ed8 */
[----:B------:R-:W-:Y:S01]  /*1f3d0*/  SHF.L.W.U32.HI R200, R216, 0x1, R214 ;  /* 0x00000001d8c87819 */ /* 0x000fe20000010ed6 */
[----:B------:R-:W-:Y:S01]  /*1f3e0*/  IMAD.WIDE.U32 R214, R221, R215, R224 ;  /* 0x000000d7ddd67225 */ /* 0x000fe200078e00e0 */
[----:B------:R-:W-:-:S02]  /*1f3f0*/  LOP3.LUT R216, R212, 0x1, RZ, 0xc0, !PT ;  /* 0x00000001d4d87812 */ /* 0x000fc400078ec0ff */
[----:B------:R-:W-:Y:S02]  /*1f400*/  IADD3 R212, P2, PT, R200, R222, RZ ;  /* 0x000000dec8d47210 */ /* 0x000fe40007f5e0ff */
[----:B------:R-:W-:Y:S01]  /*1f410*/  SHF.L.U64.HI R224, R222, 0x1, R193 ;  /* 0x00000001dee07819 */ /* 0x000fe200000102c1 */
[----:B------:R-:W-:Y:S01]  /*1f420*/  IMAD R216, R221, R216, R215 ;  /* 0x000000d8ddd87224 */ /* 0x000fe200078e02d7 */
[----:B------:R-:W-:Y:S02]  /*1f430*/  SHF.L.W.U32.HI R215, R206, 0x10, R223 ;  /* 0x00000010ced77819 */ /* 0x000fe40000010edf */
[----:B------:R-:W-:Y:S02]  /*1f440*/  SHF.L.W.U32.HI R206, R223, 0x10, R206 ;  /* 0x00000010dfce7819 */ /* 0x000fe40000010ece */
[----:B------:R-:W-:Y:S01]  /*1f450*/  LOP3.LUT R223, R214, R203, RZ, 0x3c, !PT ;  /* 0x000000cbd6df7212 */ /* 0x000fe200078e3cff */
[----:B------:R-:W-:Y:S01]  /*1f460*/  IMAD.SHL.U32 R203, R208, 0x2, RZ ;  /* 0x00000002d0cb7824 */ /* 0x000fe200078e00ff */
[----:B------:R-:W-:-:S02]  /*1f470*/  LOP3.LUT R213, R216, R213, RZ, 0x3c, !PT ;  /* 0x000000d5d8d57212 */ /* 0x000fc400078e3cff */
[--C-:B------:R-:W-:Y:S02]  /*1f480*/  SHF.L.U64.HI R225, R208, 0x1, R202.reuse ;  /* 0x00000001d0e17819 */ /* 0x100fe400000102ca */
[----:B------:R-:W-:Y:S02]  /*1f490*/  IADD3 R222, P1, PT, R206, R208, RZ ;  /* 0x000000d0cede7210 */ /* 0x000fe40007f3e0ff */
[----:B------:R-:W-:Y:S02]  /*1f4a0*/  SHF.L.W.U32.HI R228, R213, 0x1, R223 ;  /* 0x00000001d5e47819 */ /* 0x000fe40000010edf */
[----:B------:R-:W-:Y:S01]  /*1f4b0*/  SHF.L.W.U32.HI R208, R223, 0x1, R213 ;  /* 0x00000001dfd07819 */ /* 0x000fe20000010ed5 */
[----:B------:R-:W-:Y:S01]  /*1f4c0*/  IMAD.X R213, R198, 0x1, R193, P2 ;  /* 0x00000001c6d57824 */ /* 0x000fe200010e06c1 */
[----:B------:R-:W-:Y:S01]  /*1f4d0*/  LOP3.LUT R193, R227, 0xfffffffe, RZ, 0xc0, !PT ;  /* 0xfffffffee3c17812 */ /* 0x000fe200078ec0ff */
[----:B------:R-:W-:Y:S01]  /*1f4e0*/  IMAD.X R223, R215, 0x1, R202, P1 ;  /* 0x00000001d7df7824 */ /* 0x000fe200008e06ca */
[----:B------:R-:W-:-:S02]  /*1f4f0*/  LOP3.LUT R227, R203, 0xfffffffe, RZ, 0xc0, !PT ;  /* 0xfffffffecbe37812 */ /* 0x000fc400078ec0ff */
[----:B------:R-:W-:Y:S01]  /*1f500*/  IADD3 R226, P3, PT, R228, R226, RZ ;  /* 0x000000e2e4e27210 */ /* 0x000fe20007f7e0ff */
[----:B------:R-:W-:Y:S01]  /*1f510*/  IMAD.WIDE.U32 R202, R200, R193, R212 ;  /* 0x000000c1c8ca7225 */ /* 0x000fe200078e00d4 */
[----:B------:R-:W-:Y:S02]  /*1f520*/  LOP3.LUT R193, R224, 0x1, RZ, 0xc0, !PT ;  /* 0x00000001e0c17812 */ /* 0x000fe400078ec0ff */
[----:B------:R-:W-:Y:S01]  /*1f530*/  LOP3.LUT R224, R229, 0x1, RZ, 0xc0, !PT ;  /* 0x00000001e5e07812 */ /* 0x000fe200078ec0ff */
[----:B------:R-:W-:Y:S01]  /*1f540*/  IMAD.WIDE.U32 R212, R206, R227, R222 ;  /* 0x000000e3ced47225 */ /* 0x000fe200078e00de */
[----:B------:R-:W-:-:S03]  /*1f550*/  SHF.L.U64.HI R229, R214, 0x1, R216 ;  /* 0x00000001d6e57819 */ /* 0x000fc600000102d8 */
[----:B------:R-:W-:Y:S01]  /*1f560*/  IMAD.X R227, R208, 0x1, R199, P3 ;  /* 0x00000001d0e37824 */ /* 0x000fe200018e06c7 */
[----:B------:R-:W-:Y:S01]  /*1f570*/  LOP3.LUT R199, R231, 0xfffffffe, RZ, 0xc0, !PT ;  /* 0xfffffffee7c77812 */ /* 0x000fe200078ec0ff */
[----:B------:R-:W-:Y:S01]  /*1f580*/  IMAD R231, R200, R193, R203 ;  /* 0x000000c1c8e77224 */ /* 0x000fe200078e02cb */
[----:B------:R-:W-:-:S03]  /*1f590*/  LOP3.LUT R203, R212, R205, RZ, 0x3c, !PT ;  /* 0x000000cdd4cb7212 */ /* 0x000fc600078e3cff */
[----:B------:R-:W-:Y:S01]  /*1f5a0*/  IMAD.WIDE.U32 R222, R228, R199, R226 ;  /* 0x000000c7e4de7225 */ /* 0x000fe200078e00e2 */
[----:B------:R-:W-:-:S03]  /*1f5b0*/  LOP3.LUT R199, R225, 0x1, RZ, 0xc0, !PT ;  /* 0x00000001e1c77812 */ /* 0x000fc600078ec0ff */
[----:B------:R-:W-:Y:S01]  /*1f5c0*/  IMAD R193, R228, R224, R223 ;  /* 0x000000e0e4c17224 */ /* 0x000fe200078e02df */
[----:B------:R-:W-:Y:S01]  /*1f5d0*/  LOP3.LUT R223, R231, R215, RZ, 0x3c, !PT ;  /* 0x000000d7e7df7212 */ /* 0x000fe200078e3cff */
[----:B------:R-:W-:Y:S01]  /*1f5e0*/  IMAD R199, R206, R199, R213 ;  /* 0x000000c7cec77224 */ /* 0x000fe200078e02d5 */
[----:B------:R-:W-:Y:S01]  /*1f5f0*/  LOP3.LUT R213, R202, R206, RZ, 0x3c, !PT ;  /* 0x000000cecad57212 */ /* 0x000fe200078e3cff */
[----:B------:R-:W-:Y:S01]  /*1f600*/  IMAD.SHL.U32 R226, R214, 0x2, RZ ;  /* 0x00000002d6e27824 */ /* 0x000fe200078e00ff */
[----:B------:R-:W-:Y:S01]  /*1f610*/  IADD3 R224, P1, PT, R223, R214, RZ ;  /* 0x000000d6dfe07210 */ /* 0x000fe20007f3e0ff */
[C---:B------:R-:W-:Y:S01]  /*1f620*/  IMAD.SHL.U32 R227, R212.reuse, 0x2, RZ ;  /* 0x00000002d4e37824 */ /* 0x040fe200078e00ff */
[----:B------:R-:W-:Y:S02]  /*1f630*/  LOP3.LUT R214, R193, R195, RZ, 0x3c, !PT ;  /* 0x000000c3c1d67212 */ /* 0x000fe400078e3cff */
[----:B------:R-:W-:Y:S01]  /*1f640*/  SHF.L.U64.HI R205, R212, 0x1, R199 ;  /* 0x00000001d4cd7819 */ /* 0x000fe200000102c7 */
[----:B------:R-:W-:Y:S01]  /*1f650*/  IMAD.X R225, R213, 0x1, R216, P1 ;  /* 0x00000001d5e17824 */ /* 0x000fe200008e06d8 */
[----:B------:R-:W-:-:S02]  /*1f660*/  IADD3 R212, P2, PT, R214, R212, RZ ;  /* 0x000000d4d6d47210 */ /* 0x000fc40007f5e0ff */
[----:B------:R-:W-:Y:S02]  /*1f670*/  LOP3.LUT R213, R222, R197, RZ, 0x3c, !PT ;  /* 0x000000c5ded57212 */ /* 0x000fe400078e3cff */
[----:B------:R-:W-:Y:S02]  /*1f680*/  LOP3.LUT R227, R227, 0xfffffffe, RZ, 0xc0, !PT ;  /* 0xfffffffee3e37812 */ /* 0x000fe400078ec0ff */
[----:B------:R-:W-:Y:S01]  /*1f690*/  LOP3.LUT R216, R226, 0xfffffffe, RZ, 0xc0, !PT ;  /* 0xfffffffee2d87812 */ /* 0x000fe200078ec0ff */
[----:B------:R-:W-:Y:S02]  /*1f6a0*/  IMAD.X R213, R213, 0x1, R199, P2 ;  /* 0x00000001d5d57824 */ /* 0x000fe400010e06c7 */
[----:B------:R-:W-:Y:S01]  /*1f6b0*/  IMAD.WIDE.U32 R226, R227, R214, R212 ;  /* 0x000000d6e3e27225 */ /* 0x000fe200078e00d4 */
[----:B------:R-:W-:Y:S02]  /*1f6c0*/  LOP3.LUT R212, R229, 0x1, RZ, 0xc0, !PT ;  /* 0x00000001e5d47812 */ /* 0x000fe400078ec0ff */
[----:B------:R-:W-:Y:S01]  /*1f6d0*/  LOP3.LUT R213, R205, 0x1, RZ, 0xc0, !PT ;  /* 0x00000001cdd57812 */ /* 0x000fe200078ec0ff */
[----:B------:R-:W-:-:S04]  /*1f6e0*/  IMAD.WIDE.U32 R224, R216, R223, R224 ;  /* 0x000000dfd8e07225 */ /* 0x000fc800078e00e0 */
        /* <DEDUP_REMOVED lines=8> */
[----:B------:R-:W-:Y:S02]  /*1f770*/  SHF.L.W.U32.HI R198, R213, 0x8, R212 ;  /* 0x00000008d5c67819 */ /* 0x000fe40000010ed4 */
[----:B------:R-:W-:Y:S01]  /*1f780*/  SHF.L.W.U32.HI R223, R212, 0x8, R213 ;  /* 0x00000008d4df7819 */ /* 0x000fe20000010ed5 */
[----:B------:R-:W-:Y:S01]  /*1f790*/  IMAD.SHL.U32 R213, R202, 0x2, RZ ;  /* 0x00000002cad57824 */ /* 0x000fe200078e00ff */
[----:B------:R-:W-:Y:S02]  /*1f7a0*/  IADD3 R212, P1, PT, R200, R202, RZ ;  /* 0x000000cac8d47210 */ /* 0x000fe40007f3e0ff */
[--C-:B------:R-:W-:Y:S02]  /*1f7b0*/  SHF.L.U64.HI R225, R202, 0x1, R231.reuse ;  /* 0x00000001cae17819 */ /* 0x100fe400000102e7 */
[----:B------:R-:W-:Y:S01]  /*1f7c0*/  LOP3.LUT R214, R213, 0xfffffffe, RZ, 0xc0, !PT ;  /* 0xfffffffed5d67812 */ /* 0x000fe200078ec0ff */
[----:B------:R-:W-:Y:S01]  /*1f7d0*/  IMAD.X R213, R208, 0x1, R231, P1 ;  /* 0x00000001d0d57824 */ /* 0x000fe200008e06e7 */
[----:B------:R-:W-:-:S02]  /*1f7e0*/  IADD3 R228, P1, PT, R223, R222, RZ ;  /* 0x000000dedfe47210 */ /* 0x000fc40007f3e0ff */
[----:B------:R-:W-:Y:S01]  /*1f7f0*/  LOP3.LUT R225, R225, 0x1, RZ, 0xc0, !PT ;  /* 0x00000001e1e17812 */ /* 0x000fe200078ec0ff */
[----:B------:R-:W-:-:S04]  /*1f800*/  IMAD.WIDE.U32 R212, R200, R214, R212 ;  /* 0x000000d6c8d47225 */ /* 0x000fc800078e00d4 */
[----:B------:R-:W-:Y:S01]  /*1f810*/  IMAD.SHL.U32 R214, R222, 0x2, RZ ;  /* 0x00000002ded67824 */ /* 0x000fe200078e00ff */
[----:B------:R-:W-:Y:S01]  /*1f820*/  LOP3.LUT R231, R212, R231, R215, 0x96, !PT ;  /* 0x000000e7d4e77212 */ /* 0x000fe200078e96d7 */
[----:B------:R-:W-:Y:S02]  /*1f830*/  IMAD.X R229, R198, 0x1, R193, P1 ;  /* 0x00000001c6e57824 */ /* 0x000fe400008e06c1 */
[----:B------:R-:W-:Y:S01]  /*1f840*/  IMAD R225, R200, R225, R213 ;  /* 0x000000e1c8e17224 */ /* 0x000fe200078e02d5 */
[----:B------:R-:W-:-:S03]  /*1f850*/  LOP3.LUT R214, R214, 0xfffffffe, RZ, 0xc0, !PT ;  /* 0xfffffffed6d67812 */ /* 0x000fc600078ec0ff */
[----:B------:R-:W-:Y:S02]  /*1f860*/  IMAD.MOV.U32 R213, RZ, RZ, R225 ;  /* 0x000000ffffd57224 */ /* 0x000fe400078e00e1 */
[----:B------:R-:W-:Y:S01]  /*1f870*/  IMAD.WIDE.U32 R228, R223, R214, R228 ;  /* 0x000000d6dfe47225 */ /* 0x000fe200078e00e4 */
[----:B------:R-:W-:-:S04]  /*1f880*/  SHF.L.U64.HI R214, R222, 0x1, R193 ;  /* 0x00000001ded67819 */ /* 0x000fc800000102c1 */
[----:B------:R-:W-:-:S05]  /*1f890*/  LOP3.LUT R214, R214, 0x1, RZ, 0xc0, !PT ;  /* 0x00000001d6d67812 */ /* 0x000fca00078ec0ff */
[----:B------:R-:W-:Y:S02]  /*1f8a0*/  IMAD R227, R223, R214, R229 ;  /* 0x000000d6dfe37224 */ /* 0x000fe400078e02e5 */
[----:B------:R-:W-:Y:S02]  /*1f8b0*/  IMAD.MOV.U32 R214, RZ, RZ, R228 ;  /* 0x000000ffffd67224 */ /* 0x000fe400078e00e4 */
[----:B------:R-:W-:-:S05]  /*1f8c0*/  IMAD.MOV.U32 R215, RZ, RZ, R227 ;  /* 0x000000ffffd77224 */ /* 0x000fca00078e00e3 */
[----:B------:R0:W-:Y:S02]  /*1f8d0*/  STL.128 [R3], R212 ;  /* 0x000000d403007387 */ /* 0x0001e40000100c00 */
[----:B0-----:R-:W-:Y:S01]  /*1f8e0*/  LOP3.LUT R214, R228, R193, R195, 0x96, !PT ;  /* 0x000000c1e4d67212 */ /* 0x001fe200078e96c3 */
[C---:B------:R-:W-:Y:S01]  /*1f8f0*/  IMAD.SHL.U32 R193, R220.reuse, 0x2, RZ ;  /* 0x00000002dcc17824 */ /* 0x040fe200078e00ff */
[----:B------:R-:W-:Y:S02]  /*1f900*/  IADD3 R212, P1, PT, R197, R220, RZ ;  /* 0x000000dcc5d47210 */ /* 0x000fe40007f3e0ff */
[--C-:B------:R-:W-:Y:S02]  /*1f910*/  SHF.L.U64.HI R215, R220, 0x1, R192.reuse ;  /* 0x00000001dcd77819 */ /* 0x100fe400000102c0 */
[----:B------:R-:W-:Y:S01]  /*1f920*/  LOP3.LUT R193, R193, 0xfffffffe, RZ, 0xc0, !PT ;  /* 0xfffffffec1c17812 */ /* 0x000fe200078ec0ff */
[----:B------:R-:W-:Y:S01]  /*1f930*/  IMAD.X R213, R195, 0x1, R192, P1 ;  /* 0x00000001c3d57824 */ /* 0x000fe200008e06c0 */
[----:B------:R-:W-:-:S03]  /*1f940*/  LOP3.LUT R195, R215, 0x1, RZ, 0xc0, !PT ;  /* 0x00000001d7c37812 */ /* 0x000fc600078ec0ff */
[----:B------:R-:W-:-:S04]  /*1f950*/  IMAD.WIDE.U32 R192, R197, R193, R212 ;  /* 0x000000c1c5c07225 */ /* 0x000fc800078e00d4 */
[----:B------:R-:W-:Y:S01]  /*1f960*/  IMAD R193, R197, R195, R193 ;  /* 0x000000c3c5c17224 */ /* 0x000fe200078e02c1 */
[----:B------:R-:W-:Y:S01]  /*1f970*/  LOP3.LUT R195, R199, R204, RZ, 0x3c, !PT ;  /* 0x000000ccc7c37212 */ /* 0x000fe200078e3cff */
[----:B------:R-:W-:Y:S01]  /*1f980*/  IMAD.SHL.U32 R199, R230, 0x2, RZ ;  /* 0x00000002e6c77824 */ /* 0x000fe200078e00ff */
[----:B------:R-:W-:Y:S02]  /*1f990*/  LOP3.LUT R196, R192, R196, RZ, 0x3c, !PT ;  /* 0x000000c4c0c47212 */ /* 0x000fe400078e3cff */
[----:B------:R-:W-:Y:S02]  /*1f9a0*/  LOP3.LUT R194, R193, R194, RZ, 0x3c, !PT ;  /* 0x000000c2c1c27212 */ /* 0x000fe400078e3cff */
[----:B------:R-:W-:Y:S02]  /*1f9b0*/  SHF.L.W.U32.HI R220, R195, 0x1, R203 ;  /* 0x00000001c3dc7819 */ /* 0x000fe40000010ecb */
[----:B------:R-:W-:Y:S02]  /*1f9c0*/  SHF.L.W.U32.HI R204, R196, 0x1, R194 ;  /* 0x00000001c4cc7819 */ /* 0x000fe40000010ec2 */
[----:B------:R-:W-:-:S02]  /*1f9d0*/  SHF.L.W.U32.HI R215, R194, 0x1, R196 ;  /* 0x00000001c2d77819 */ /* 0x000fc40000010ec4 */
[----:B------:R-:W-:Y:S02]  /*1f9e0*/  SHF.L.W.U32.HI R203, R203, 0x1, R195 ;  /* 0x00000001cbcb7819 */ /* 0x000fe40000010ec3 */
[----:B------:R-:W-:Y:S02]  /*1f9f0*/  IADD3 R194, P1, PT, R220, R230, RZ ;  /* 0x000000e6dcc27210 */ /* 0x000fe40007f3e0ff */
[----:B------:R-:W-:Y:S01]  /*1fa00*/  LOP3.LUT R212, R199, 0xfffffffe, RZ, 0xc0, !PT ;  /* 0xfffffffec7d47812 */ /* 0x000fe200078ec0ff */
[----:B------:R-:W-:Y:S01]  /*1fa10*/  IMAD.SHL.U32 R199, R210, 0x2, RZ ;  /* 0x00000002d2c77824 */ /* 0x000fe200078e00ff */
[--C-:B------:R-:W-:Y:S01]  /*1fa20*/  SHF.L.U64.HI R196, R230, 0x1, R201.reuse ;  /* 0x00000001e6c47819 */ /* 0x100fe200000102c9 */
[----:B------:R-:W-:Y:S01]  /*1fa30*/  IMAD.X R195, R203, 0x1, R201, P1 ;  /* 0x00000001cbc37824 */ /* 0x000fe200008e06c9 */
[----:B------:R-:W-:Y:S01]  /*1fa40*/  IADD3 R228, P1, PT, R215, R210, RZ ;  /* 0x000000d2d7e47210 */ /* 0x000fe20007f3e0ff */
[----:B------:R-:W-:Y:S01]  /*1fa50*/  IMAD.SHL.U32 R230, R218, 0x2, RZ ;  /* 0x00000002dae67824 */ /* 0x000fe200078e00ff */
[----:B------:R-:W-:Y:S01]  /*1fa60*/  SHF.L.U64.HI R201, R210, 0x1, R209 ;  /* 0x00000001d2c97819 */ /* 0x000fe200000102d1 */
[----:B------:R-:W-:Y:S01]  /*1fa70*/  IMAD.WIDE.U32 R212, R220, R212, R194 ;  /* 0x000000d4dcd47225 */ /* 0x000fe200078e00c2 */
[----:B------:R-:W-:-:S02]  /*1fa80*/  LOP3.LUT R195, R199, 0xfffffffe, RZ, 0xc0, !PT ;  /* 0xfffffffec7c37812 */ /* 0x000fc400078ec0ff */
[----:B------:R-:W-:Y:S01]  /*1fa90*/  LOP3.LUT R194, R196, 0x1, RZ, 0xc0, !PT ;  /* 0x00000001c4c27812 */ /* 0x000fe200078ec0ff */
[----:B------:R-:W-:Y:S01]  /*1faa0*/  IMAD.X R229, R204, 0x1, R209, P1 ;  /* 0x00000001cce57824 */ /* 0x000fe200008e06d1 */
[----:B------:R-:W-:Y:S02]  /*1fab0*/  SHF.L.U64.HI R199, R192, 0x1, R193 ;  /* 0x00000001c0c77819 */ /* 0x000fe400000102c1 */
[----:B------:R-:W-:Y:S01]  /*1fac0*/  SHF.L.U64.HI R209, R218, 0x1, R219 ;  /* 0x00000001dad17819 */ /* 0x000fe200000102db */
[----:B------:R-:W-:Y:S01]  /*1fad0*/  IMAD.WIDE.U32 R228, R215, R195, R228 ;  /* 0x000000c3d7e47225 */ /* 0x000fe200078e00e4 */
[----:B------:R-:W-:Y:S02]  /*1fae0*/  LOP3.LUT R195, R201, 0x1, RZ, 0xc0, !PT ;  /* 0x00000001c9c37812 */ /* 0x000fe400078ec0ff */
[----:B------:R-:W-:Y:S01]  /*1faf0*/  LOP3.LUT R230, R230, 0xfffffffe, RZ, 0xc0, !PT ;  /* 0xfffffffee6e67812 */ /* 0x000fe200078ec0ff */
[----:B------:R-:W-:Y:S02]  /*1fb00*/  IMAD R213, R220, R194, R213 ;  /* 0x000000c2dcd57224 */ /* 0x000fe400078e02d5 */
[----:B------:R-:W-:Y:S01]  /*1fb10*/  IMAD R210, R215, R195, R229 ;  /* 0x000000c3d7d27224 */ /* 0x000fe200078e02e5 */
[----:B------:R-:W-:Y:S01]  /*1fb20*/  LOP3.LUT R195, R212, R207, RZ, 0x3c, !PT ;  /* 0x000000cfd4c37212 */ /* 0x000fe200078e3cff */
[----:B------:R-:W-:Y:S01]  /*1fb30*/  IMAD.SHL.U32 R229, R192, 0x2, RZ ;  /* 0x00000002c0e57824 */ /* 0x000fe200078e00ff */
[----:B------:R-:W-:-:S02]  /*1fb40*/  LOP3.LUT R196, R213, R211, RZ, 0x3c, !PT ;  /* 0x000000d3d5c47212 */ /* 0x000fc400078e3cff */
[----:B------:R-:W-:Y:S02]  /*1fb50*/  LOP3.LUT R201, R210, R217, RZ, 0x3c, !PT ;  /* 0x000000d9d2c97212 */ /* 0x000fe400078e3cff */
[----:B------:R-:W-:Y:S02]  /*1fb60*/  IADD3 R192, P1, PT, R196, R192, RZ ;  /* 0x000000c0c4c07210 */ /* 0x000fe40007f3e0ff */
[----:B------:R-:W-:Y:S02]  /*1fb70*/  IADD3 R194, P2, PT, R201, R218, RZ ;  /* 0x000000dac9c27210 */ /* 0x000fe40007f5e0ff */
[----:B------:R-:W-:Y:S01]  /*1fb80*/  LOP3.LUT R218, R229, 0xfffffffe, RZ, 0xc0, !PT ;  /* 0xfffffffee5da7812 */ /* 0x000fe200078ec0ff */
[----:B------:R-:W-:Y:S01]  /*1fb90*/  IMAD.X R193, R195, 0x1, R193, P1 ;  /* 0x00000001c3c17824 */ /* 0x000fe200008e06c1 */
[----:B------:R-:W-:-:S05]  /*1fba0*/  LOP3.LUT R195, R228, R221, RZ, 0x3c, !PT ;  /* 0x000000dde4c37212 */ /* 0x000fca00078e3cff */
        /* <DEDUP_REMOVED lines=20> */
[--C-:B------:R-:W-:Y:S01]  /*1fcf0*/  IMAD.X R193, R201, 0x1, R213.reuse, P1 ;  /* 0x00000001c9c17824 */ /* 0x100fe200008e06d5 */
[----:B------:R-:W-:-:S02]  /*1fd00*/  SHF.L.U64.HI R219, R212, 0x1, R213 ;  /* 0x00000001d4db7819 */ /* 0x000fc400000102d5 */
[----:B------:R-:W-:Y:S01]  /*1fd10*/  SHF.L.U64.HI R220, R218, 0x1, R196 ;  /* 0x00000001dadc7819 */ /* 0x000fe200000102c4 */
[----:B------:R-:W-:Y:S01]  /*1fd20*/  IMAD.WIDE.U32 R192, R203, R194, R192 ;  /* 0x000000c2cbc07225 */ /* 0x000fe200078e00c0 */
[----:B------:R-:W-:Y:S02]  /*1fd30*/  IADD3 R194, P1, PT, R209, R228, RZ ;  /* 0x000000e4d1c27210 */ /* 0x000fe40007f3e0ff */
[----:B------:R-:W-:Y:S02]  /*1fd40*/  LOP3.LUT R219, R219, 0x1, RZ, 0xc0, !PT ;  /* 0x00000001dbdb7812 */ /* 0x000fe400078ec0ff */
[----:B------:R-:W-:Y:S01]  /*1fd50*/  LOP3.LUT R211, R192, R213, R211, 0x96, !PT ;  /* 0x000000d5c0d37212 */ /* 0x000fe200078e96d3 */
[----:B------:R-:W-:Y:S02]  /*1fd60*/  IMAD.X R195, R204, 0x1, R210, P1 ;  /* 0x00000001ccc37824 */ /* 0x000fe400008e06d2 */
[----:B------:R-:W-:Y:S01]  /*1fd70*/  IMAD R193, R203, R219, R193 ;  /* 0x000000dbcbc17224 */ /* 0x000fe200078e02c1 */
[----:B------:R-:W-:Y:S01]  /*1fd80*/  SHF.L.U64.HI R219, R226, 0x1, R216 ;  /* 0x00000001e2db7819 */ /* 0x000fe200000102d8 */
[----:B------:R-:W-:Y:S01]  /*1fd90*/  IMAD.WIDE.U32 R194, R209, R215, R194 ;  /* 0x000000d7d1c27225 */ /* 0x000fe200078e00c2 */
[----:B------:R-:W-:-:S04]  /*1fda0*/  SHF.L.U64.HI R215, R228, 0x1, R210 ;  /* 0x00000001e4d77819 */ /* 0x000fc800000102d2 */
[----:B------:R-:W-:Y:S02]  /*1fdb0*/  LOP3.LUT R215, R215, 0x1, RZ, 0xc0, !PT ;  /* 0x00000001d7d77812 */ /* 0x000fe400078ec0ff */
[----:B------:R-:W-:Y:S02]  /*1fdc0*/  LOP3.LUT R210, R194, R210, R217, 0x96, !PT ;  /* 0x000000d2c2d27212 */ /* 0x000fe400078e96d9 */
[----:B------:R-:W-:Y:S01]  /*1fdd0*/  SHF.L.U64.HI R217, R224, 0x1, R205 ;  /* 0x00000001e0d97819 */ /* 0x000fe200000102cd */
[----:B------:R-:W-:-:S05]  /*1fde0*/  IMAD R195, R209, R215, R195 ;  /* 0x000000d7d1c37224 */ /* 0x000fca00078e02c3 */
[----:B------:R0:W-:Y:S02]  /*1fdf0*/  STL.128 [R3+0x10], R192 ;  /* 0x000010c003007387 */ /* 0x0001e40000100c00 */
[----:B0-----:R-:W-:Y:S02]  /*1fe00*/  LOP3.LUT R193, R193, R212, R207, 0x96, !PT ;  /* 0x000000d4c1c17212 */ /* 0x001fe400078e96cf */
[----:B------:R-:W-:Y:S02]  /*1fe10*/  LOP3.LUT R192, R227, R222, R197, 0x96, !PT ;  /* 0x000000dee3c07212 */ /* 0x000fe400078e96c5 */
[----:B------:R-:W-:Y:S01]  /*1fe20*/  LOP3.LUT R197, R225, R202, R206, 0x96, !PT ;  /* 0x000000cae1c57212 */ /* 0x000fe200078e96ce */
[----:B------:R-:W-:Y:S01]  /*1fe30*/  IMAD.SHL.U32 R225, R218, 0x2, RZ ;  /* 0x00000002dae17824 */ /* 0x000fe200078e00ff */
[----:B------:R-:W-:Y:S02]  /*1fe40*/  SHF.L.W.U32.HI R207, R193, 0x10, R211 ;  /* 0x00000010c1cf7819 */ /* 0x000fe40000010ed3 */
[----:B------:R-:W-:-:S02]  /*1fe50*/  SHF.L.W.U32.HI R202, R192, 0x10, R214 ;  /* 0x00000010c0ca7819 */ /* 0x000fc40000010ed6 */
[----:B------:R-:W-:Y:S02]  /*1fe60*/  SHF.L.W.U32.HI R206, R214, 0x10, R192 ;  /* 0x00000010d6ce7819 */ /* 0x000fe40000010ec0 */
[----:B------:R-:W-:Y:S01]  /*1fe70*/  SHF.L.W.U32.HI R211, R211, 0x10, R193 ;  /* 0x00000010d3d37819 */ /* 0x000fe20000010ec1 */
[----:B------:R-:W-:Y:S01]  /*1fe80*/  IMAD.MOV.U32 R193, RZ, RZ, R202 ;  /* 0x000000ffffc17224 */ /* 0x000fe200078e00ca */
[----:B------:R-:W-:Y:S01]  /*1fe90*/  LOP3.LUT R212, R195, R228, R221, 0x96, !PT ;  /* 0x000000e4c3d47212 */ /* 0x000fe200078e96dd */
[----:B------:R-:W-:Y:S01]  /*1fea0*/  IMAD.MOV.U32 R192, RZ, RZ, R206 ;  /* 0x000000ffffc07224 */ /* 0x000fe200078e00ce */
[----:B------:R-:W-:Y:S01]  /*1feb0*/  SHF.L.U64.HI R222, R232, 0x1, R199 ;  /* 0x00000001e8de7819 */ /* 0x000fe200000102c7 */
[----:B------:R-:W-:Y:S01]  /*1fec0*/  IMAD.MOV.U32 R194, RZ, RZ, R211 ;  /* 0x000000ffffc27224 */ /* 0x000fe200078e00d3 */
[----:B------:R-:W-:Y:S01]  /*1fed0*/  SHF.L.W.U32.HI R215, R212, 0x10, R210 ;  /* 0x00000010d4d77819 */ /* 0x000fe20000010ed2 */
[----:B------:R-:W-:Y:S01]  /*1fee0*/  IMAD.MOV.U32 R195, RZ, RZ, R207 ;  /* 0x000000ffffc37224 */ /* 0x000fe200078e00cf */
[----:B------:R-:W-:Y:S01]  /*1fef0*/  SHF.L.W.U32.HI R210, R210, 0x10, R212 ;  /* 0x00000010d2d27819 */ /* 0x000fe20000010ed4 */
[----:B------:R-:W-:Y:S01]  /*1ff00*/  IMAD.SHL.U32 R221, R224, 0x2, RZ ;  /* 0x00000002e0dd7824 */ /* 0x000fe200078e00ff */
[----:B------:R-:W-:Y:S01]  /*1ff10*/  IADD3 R212, P3, PT, R211, R218, RZ ;  /* 0x000000dad3d47210 */ /* 0x000fe20007f7e0ff */
[----:B------:R-:W-:Y:S01]  /*1ff20*/  IMAD.SHL.U32 R218, R232, 0x2, RZ ;  /* 0x00000002e8da7824 */ /* 0x000fe200078e00ff */
[----:B------:R0:W-:Y:S01]  /*1ff30*/  STL.128 [R3+0x60], R192 ;  /* 0x000060c003007387 */ /* 0x0001e20000100c00 */
[----:B------:R-:W-:-:S02]  /*1ff40*/  IADD3 R214, P4, PT, R210, R232, RZ ;  /* 0x000000e8d2d67210 */ /* 0x000fc40007f9e0ff */
[----:B------:R-:W-:Y:S01]  /*1ff50*/  IMAD.X R213, R207, 0x1, R196, P3 ;  /* 0x00000001cfd57824 */ /* 0x000fe200018e06c4 */
[----:B------:R-:W-:Y:S02]  /*1ff60*/  LOP3.LUT R196, R225, 0xfffffffe, RZ, 0xc0, !PT ;  /* 0xfffffffee1c47812 */ /* 0x000fe400078ec0ff */
[----:B------:R-:W-:-:S03]  /*1ff70*/  LOP3.LUT R207, R222, 0x1, RZ, 0xc0, !PT ;  /* 0x00000001decf7812 */ /* 0x000fc600078ec0ff */
[----:B------:R-:W-:Y:S01]  /*1ff80*/  IMAD.WIDE.U32 R212, R211, R196, R212 ;  /* 0x000000c4d3d47225 */ /* 0x000fe200078e00d4 */
[----:B------:R-:W-:Y:S02]  /*1ff90*/  LOP3.LUT R196, R217, 0x1, RZ, 0xc0, !PT ;  /* 0x00000001d9c47812 */ /* 0x000fe400078ec0ff */
[----:B0-----:R-:W-:Y:S01]  /*1ffa0*/  SHF.L.W.U32.HI R195, R197, 0x10, R231 ;  /* 0x00000010c5c37819 */ /* 0x001fe20000010ee7 */
[----:B------:R-:W-:Y:S01]  /*1ffb0*/  IMAD.MOV.U32 R192, RZ, RZ, R210 ;  /* 0x000000ffffc07224 */ /* 0x000fe200078e00d2 */
[----:B------:R-:W-:Y:S01]  /*1ffc0*/  SHF.L.W.U32.HI R197, R231, 0x10, R197 ;  /* 0x00000010e7c57819 */ /* 0x000fe20000010ec5 */
[----:B------:R-:W-:Y:S02]  /*1ffd0*/  IMAD.MOV.U32 R193, RZ, RZ, R215 ;  /* 0x000000ffffc17224 */ /* 0x000fe400078e00d7 */
[----:B------:R-:W-:Y:S02]  /*1ffe0*/  IMAD.X R215, R215, 0x1, R199, P4 ;  /* 0x00000001d7d77824 */ /* 0x000fe400020e06c7 */
[----:B------:R-:W-:-:S05]  /*1fff0*/  IMAD.MOV.U32 R194, RZ, RZ, R197 ;  /* 0x000000ffffc27224 */ /* 0x000fca00078e00c5 */
[----:B------:R0:W-:Y:S02]  /*20000*/  STL.128 [R3+0x70], R192 ;  /* 0x000070c003007387 */ /* 0x0001e40000100c00 */
[----:B0-----:R-:W-:Y:S01]  /*20010*/  IADD3 R192, P1, PT, R197, R224, RZ ;  /* 0x000000e0c5c07210 */ /* 0x001fe20007f3e0ff */
[----:B------:R-:W-:Y:S01]  /*20020*/  IMAD.SHL.U32 R224, R226, 0x2, RZ ;  /* 0x00000002e2e07824 */ /* 0x000fe200078e00ff */
[----:B------:R-:W-:-:S03]  /*20030*/  IADD3 R194, P2, PT, R206, R226, RZ ;  /* 0x000000e2cec27210 */ /* 0x000fc60007f5e0ff */
[----:B------:R-:W-:Y:S01]  /*20040*/  IMAD.X R193, R195, 0x1, R205, P1 ;  /* 0x00000001c3c17824 */ /* 0x000fe200008e06cd */
[----:B------:R-:W-:Y:S01]  /*20050*/  LOP3.LUT R199, R224, 0xfffffffe, RZ, 0xc0, !PT ;  /* 0xfffffffee0c77812 */ /* 0x000fe200078ec0ff */
[----:B------:R-:W-:Y:S01]  /*20060*/  IMAD.X R195, R202, 0x1, R216, P2 ;  /* 0x00000001cac37824 */ /* 0x000fe200010e06d8 */
[----:B------:R-:W-:Y:S02]  /*20070*/  LOP3.LUT R202, R221, 0xfffffffe, RZ, 0xc0, !PT ;  /* 0xfffffffeddca7812 */ /* 0x000fe400078ec0ff */
[----:B------:R-:W-:Y:S01]  /*20080*/  LOP3.LUT R205, R220, 0x1, RZ, 0xc0, !PT ;  /* 0x00000001dccd7812 */ /* 0x000fe200078ec0ff */
[----:B------:R-:W-:Y:S01]  /*20090*/  IMAD.WIDE.U32 R194, R206, R199, R194 ;  /* 0x000000c7cec27225 */ /* 0x000fe200078e00c2 */
[----:B------:R-:W-:Y:S02]  /*200a0*/  LOP3.LUT R199, R219, 0x1, RZ, 0xc0, !PT ;  /* 0x00000001dbc77812 */ /* 0x000fe400078ec0ff */
[----:B------:R-:W-:Y:S01]  /*200b0*/  ISETP.GE.U32.AND P1, PT, R2, 0x80, PT ;  /* 0x000000800200780c */ /* 0x000fe20003f26070 */
[----:B------:R-:W-:Y:S01]  /*200c0*/  IMAD.WIDE.U32 R192, R197, R202, R192 ;  /* 0x000000cac5c07225 */ /* 0x000fe200078e00c0 */
[----:B------:R-:W-:-:S03]  /*200d0*/  LOP3.LUT R202, R218, 0xfffffffe, RZ, 0xc0, !PT ;  /* 0xfffffffedaca7812 */ /* 0x000fc600078ec0ff */
[----:B------:R-:W-:Y:S02]  /*200e0*/  IMAD R195, R206, R199, R195 ;  /* 0x000000c7cec37224 */ /* 0x000fe400078e02c3 */
[----:B------:R-:W-:Y:S01]  /*200f0*/  IMAD R193, R197, R196, R193 ;  /* 0x000000c4c5c17224 */ /* 0x000fe200078e02c1 */
[----:B------:R-:W-:Y:S01]  /*20100*/  LOP3.LUT R196, R192, R200, RZ, 0x3c, !PT ;  /* 0x000000c8c0c47212 */ /* 0x000fe200078e3cff */
[----:B------:R-:W-:Y:S01]  /*20110*/  IMAD.WIDE.U32 R214, R210, R202, R214 ;  /* 0x000000cad2d67225 */ /* 0x000fe200078e00d6 */
[----:B------:R-:W-:Y:S02]  /*20120*/  LOP3.LUT R202, R194, R223, RZ, 0x3c, !PT ;  /* 0x000000dfc2ca7212 */ /* 0x000fe400078e3cff */
[----:B------:R-:W-:Y:S01]  /*20130*/  LOP3.LUT R198, R195, R198, RZ, 0x3c, !PT ;  /* 0x000000c6c3c67212 */ /* 0x000fe200078e3cff */
[----:B------:R-:W-:Y:S01]  /*20140*/  IMAD R197, R211, R205, R213 ;  /* 0x000000cdd3c57224 */ /* 0x000fe200078e02d5 */
[----:B------:R-:W-:Y:S01]  /*20150*/  LOP3.LUT R200, R193, R208, RZ, 0x3c, !PT ;  /* 0x000000d0c1c87212 */ /* 0x000fe200078e3cff */
[----:B------:R-:W-:Y:S01]  /*20160*/  IMAD R199, R210, R207, R215 ;  /* 0x000000cfd2c77224 */ /* 0x000fe200078e02d7 */
[----:B------:R0:W-:Y:S01]  /*20170*/  STL.128 [R3+0x50], R192 ;  /* 0x000050c003007387 */ /* 0x0001e20000100c00 */
[----:B------:R-:W-:-:S02]  /*20180*/  IMAD.MOV.U32 R213, RZ, RZ, R197 ;  /* 0x000000ffffd57224 */ /* 0x000fc400078e00c5 */
[----:B------:R-:W-:-:S05]  /*20190*/  IMAD.MOV.U32 R215, RZ, RZ, R199 ;  /* 0x000000ffffd77224 */ /* 0x000fca00078e00c7 */
[----:B------:R-:W-:Y:S01]  /*201a0*/  STL.128 [R3+0x40], R212 ;  /* 0x000040d403007387 */ /* 0x000fe20000100c00 */
[----:B0-----:R-:W-:Y:S02]  /*201b0*/  LOP3.LUT R192, R212, R203, RZ, 0x3c, !PT ;  /* 0x000000cbd4c07212 */ /* 0x001fe400078e3cff */
[----:B------:R-:W-:Y:S02]  /*201c0*/  LOP3.LUT R193, R197, R201, RZ, 0x3c, !PT ;  /* 0x000000c9c5c17212 */ /* 0x000fe400078e3cff */
[----:B------:R-:W-:Y:S02]  /*201d0*/  SHF.L.W.U32.HI R197, R202, 0x1, R198 ;  /* 0x00000001cac57819 */ /* 0x000fe40000010ec6 */
[----:B------:R-:W-:Y:S02]  /*201e0*/  SHF.L.W.U32.HI R202, R198, 0x1, R202 ;  /* 0x00000001c6ca7819 */ /* 0x000fe40000010eca */
[----:B------:R-:W-:Y:S02]  /*201f0*/  LOP3.LUT R194, R214, R209, RZ, 0x3c, !PT ;  /* 0x000000d1d6c27212 */ /* 0x000fe400078e3cff */
[----:B------:R-:W-:-:S02]  /*20200*/  LOP3.LUT R195, R199, R204, RZ, 0x3c, !PT ;  /* 0x000000ccc7c37212 */ /* 0x000fc400078e3cff */
[----:B------:R-:W-:Y:S02]  /*20210*/  SHF.L.W.U32.HI R198, R192, 0x1, R193 ;  /* 0x00000001c0c67819 */ /* 0x000fe40000010ec1 */
[----:B------:R-:W-:Y:S01]  /*20220*/  SHF.L.W.U32.HI R201, R193, 0x1, R192 ;  /* 0x00000001c1c97819 */ /* 0x000fe20000010ec0 */
[----:B------:R-:W-:Y:S01]  /*20230*/  IMAD.MOV.U32 R192, RZ, RZ, R202 ;  /* 0x000000ffffc07224 */ /* 0x000fe200078e00ca */
[----:B------:R-:W-:Y:S01]  /*20240*/  SHF.L.W.U32.HI R199, R196, 0x1, R200 ;  /* 0x00000001c4c77819 */ /* 0x000fe20000010ec8 */
[----:B------:R-:W-:Y:S01]  /*20250*/  IMAD.MOV.U32 R193, RZ, RZ, R197 ;  /* 0x000000ffffc17224 */ /* 0x000fe200078e00c5 */
[----:B------:R-:W-:Y:S02]  /*20260*/  SHF.L.W.U32.HI R200, R200, 0x1, R196 ;  /* 0x00000001c8c87819 */ /* 0x000fe40000010ec4 */
[----:B------:R-:W-:Y:S02]  /*20270*/  SHF.L.W.U32.HI R196, R194, 0x1, R195 ;  /* 0x00000001c2c47819 */ /* 0x000fe40000010ec3 */
[----:B------:R-:W-:Y:S01]  /*20280*/  SHF.L.W.U32.HI R203, R195, 0x1, R194 ;  /* 0x00000001c3cb7819 */ /* 0x000fe20000010ec2 */
[----:B------:R-:W-:-:S02]  /*20290*/  IMAD.MOV.U32 R194, RZ, RZ, R201 ;  /* 0x000000ffffc27224 */ /* 0x000fc400078e00c9 */
[----:B------:R-:W-:-:S05]  /*202a0*/  IMAD.MOV.U32 R195, RZ, RZ, R198 ;  /* 0x000000ffffc37224 */ /* 0x000fca00078e00c6 */
        /* <DEDUP_REMOVED lines=8> */
.L_x_61:
[----:B------:R-:W-:Y:S01]  /*20330*/  BSSY.RECONVERGENT B5, `(.L_x_63) ;  /* 0x000019a000057945 */ /* 0x000fe20003800200 */
[----:B------:R-:W-:-:S07]  /*20340*/  IMAD.MOV.U32 R2, RZ, RZ, RZ ;  /* 0x000000ffff027224 */ /* 0x000fce00078e00ff */
.L_x_64:
        /* <DEDUP_REMOVED lines=409> */
.L_x_63:
[----:B------:R-:W2:Y:S04]  /*21ce0*/  LDL.LU.64 R232, [R1+0x840] ;  /* 0x0008400001e87983 */ /* 0x000ea80000300a00 */
[----:B------:R-:W3:Y:S04]  /*21cf0*/  LDL.LU.64 R226, [R1+0x848] ;  /* 0x0008480001e27983 */ /* 0x000ee80000300a00 */
[----:B------:R-:W2:Y:S04]  /*21d00*/  LDL.128 R196, [R1] ;  /* 0x0000000001c47983 */ /* 0x000ea80000100c00 */
[----:B------:R-:W4:Y:S04]  /*21d10*/  LDL.LU R228, [R1+0x8d8] ;  /* 0x0008d80001e47983 */ /* 0x000f280000300800 */
[----:B------:R-:W4:Y:S04]  /*21d20*/  LDL.128 R204, [R1+0x10] ;  /* 0x0000100001cc7983 */ /* 0x000f280000100c00 */
[----:B------:R-:W5:Y:S04]  /*21d30*/  LDL.LU R231, [R1+0x8c4] ;  /* 0x0008c40001e77983 */ /* 0x000f680000300800 */
[----:B-1----:R-:W5:Y:S04]  /*21d40*/  LDL.128 R192, [R1+0x20] ;  /* 0x0000200001c07983 */ /* 0x002f680000100c00 */
[----:B------:R-:W5:Y:S04]  /*21d50*/  LDL.LU R229, [R1+0x8dc] ;  /* 0x0008dc0001e57983 */ /* 0x000f680000300800 */
[----:B------:R-:W5:Y:S04]  /*21d60*/  LDL.LU R230, [R1+0x8e0] ;  /* 0x0008e00001e67983 */ /* 0x000f680000300800 */
[----:B------:R-:W5:Y:S04]  /*21d70*/  LDL.LU R213, [R1+0x8cc] ;  /* 0x0008cc0001d57983 */ /* 0x000f680000300800 */
[----:B------:R-:W5:Y:S04]  /*21d80*/  LDL.LU R212, [R1+0x8c8] ;  /* 0x0008c80001d47983 */ /* 0x000f680000300800 */
[----:B------:R-:W5:Y:S04]  /*21d90*/  LDL.128 R200, [R1+0x30] ;  /* 0x0000300001c87983 */ /* 0x000f680000100c00 */
[----:B------:R-:W5:Y:S04]  /*21da0*/  LDL.LU.64 R218, [R1+0x838] ;  /* 0x0008380001da7983 */ /* 0x000f680000300a00 */
[----:B------:R-:W5:Y:S04]  /*21db0*/  LDL.LU.64 R220, [R1+0x830] ;  /* 0x0008300001dc7983 */ /* 0x000f680000300a00 */
[----:B------:R-:W5:Y:S04]  /*21dc0*/  LDL.LU.64 R222, [R1+0x820] ;  /* 0x0008200001de7983 */ /* 0x000f680000300a00 */
[----:B------:R-:W5:Y:S04]  /*21dd0*/  LDL.128 R208, [R1+0x60] ;  /* 0x0000600001d07983 */ /* 0x000f680000100c00 */
[----:B------:R-:W5:Y:S01]  /*21de0*/  LDL.LU.64 R224, [R1+0x808] ;  /* 0x0008080001e07983 */ /* 0x000f620000300a00 */
[----:B--2---:R-:W-:-:S02]  /*21df0*/  LOP3.LUT R2, R232, R196, RZ, 0x3c, !PT ;  /* 0x000000c4e8027212 */ /* 0x004fc400078e3cff */
[----:B------:R-:W-:Y:S02]  /*21e00*/  LOP3.LUT R4, R233, R197, RZ, 0x3c, !PT ;  /* 0x000000c5e9047212 */ /* 0x000fe400078e3cff */
[----:B---3--:R-:W-:Y:S02]  /*21e10*/  LOP3.LUT R3, R226, R198, RZ, 0x3c, !PT ;  /* 0x000000c6e2037212 */ /* 0x008fe400078e3cff */
[----:B------:R-:W-:Y:S01]  /*21e20*/  LOP3.LUT R6, R227, R199, RZ, 0x3c, !PT ;  /* 0x000000c7e3067212 */ /* 0x000fe200078e3cff */
[----:B------:R-:W-:Y:S01]  /*21e30*/  IMAD.MOV.U32 R196, RZ, RZ, R2 ;  /* 0x000000ffffc47224 */ /* 0x000fe200078e0002 */
[----:B----4-:R-:W-:Y:S01]  /*21e40*/  LOP3.LUT R10, R228, R206, RZ, 0x3c, !PT ;  /* 0x000000cee40a7212 */ /* 0x010fe200078e3cff */
[----:B------:R-:W-:Y:S01]  /*21e50*/  IMAD.MOV.U32 R197, RZ, RZ, R4 ;  /* 0x000000ffffc57224 */ /* 0x000fe200078e0004 */
[----:B------:R-:W2:Y:S01]  /*21e60*/  LDL.LU.64 R232, [R1+0x828] ;  /* 0x0008280001e87983 */ /* 0x000ea20000300a00 */
[----:B------:R-:W-:Y:S02]  /*21e70*/  IMAD.MOV.U32 R198, RZ, RZ, R3 ;  /* 0x000000ffffc67224 */ /* 0x000fe400078e0003 */
[----:B------:R-:W-:Y:S01]  /*21e80*/  IMAD.MOV.U32 R199, RZ, RZ, R6 ;  /* 0x000000ffffc77224 */ /* 0x000fe200078e0006 */
[----:B-----5:R-:W-:Y:S01]  /*21e90*/  LOP3.LUT R8, R231, R204, RZ, 0x3c, !PT ;  /* 0x000000cce7087212 */ /* 0x020fe200078e3cff */
[----:B------:R-:W3:Y:S04]  /*21ea0*/  LDL.LU.64 R226, [R1+0x800] ;  /* 0x0008000001e27983 */ /* 0x000ee80000300a00 */
[----:B------:R0:W-:Y:S01]  /*21eb0*/  STL.128 [R1], R196 ;  /* 0x000000c401007387 */ /* 0x0001e20000100c00 */
[----:B------:R-:W-:-:S02]  /*21ec0*/  LOP3.LUT R2, R5, R205, RZ, 0x3c, !PT ;  /* 0x000000cd05027212 */ /* 0x000fc400078e3cff */
[----:B------:R-:W-:Y:S02]  /*21ed0*/  LOP3.LUT R3, R7, R207, RZ, 0x3c, !PT ;  /* 0x000000cf07037212 */ /* 0x000fe400078e3cff */
[----:B------:R-:W4:Y:S01]  /*21ee0*/  LDL.128 R4, [R1+0x50] ;  /* 0x0000500001047983 */ /* 0x000f220000100c00 */
[----:B------:R-:W-:-:S03]  /*21ef0*/  IMAD.MOV.U32 R206, RZ, RZ, R10 ;  /* 0x000000ffffce7224 */ /* 0x000fc600078e000a */
[----:B0-----:R-:W5:Y:S01]  /*21f00*/  LDL.128 R196, [R1+0x40] ;  /* 0x0000400001c47983 */ /* 0x001f620000100c00 */
[----:B------:R-:W-:Y:S01]  /*21f10*/  IMAD.MOV.U32 R207, RZ, RZ, R3 ;  /* 0x000000ffffcf7224 */ /* 0x000fe200078e0003 */
[----:B------:R-:W-:Y:S02]  /*21f20*/  LOP3.LUT R10, R11, R195, RZ, 0x3c, !PT ;  /* 0x000000c30b0a7212 */ /* 0x000fe400078e3cff */
[----:B------:R-:W-:Y:S02]  /*21f30*/  LOP3.LUT R3, R229, R192, RZ, 0x3c, !PT ;  /* 0x000000c0e5037212 */ /* 0x000fe400078e3cff */
[----:B------:R-:W-:Y:S01]  /*21f40*/  LOP3.LUT R11, R230, R194, RZ, 0x3c, !PT ;  /* 0x000000c2e60b7212 */ /* 0x000fe200078e3cff */
[----:B------:R-:W3:Y:S01]  /*21f50*/  LDL.LU.64 R228, [R1+0x818] ;  /* 0x0008180001e47983 */ /* 0x000ee20000300a00 */
[----:B------:R-:W-:Y:S02]  /*21f60*/  IMAD.MOV.U32 R204, RZ, RZ, R8 ;  /* 0x000000ffffcc7224 */ /* 0x000fe400078e0008 */
[----:B------:R-:W-:Y:S01]  /*21f70*/  IMAD.MOV.U32 R205, RZ, RZ, R2 ;  /* 0x000000ffffcd7224 */ /* 0x000fe200078e0002 */
[----:B------:R-:W3:Y:S04]  /*21f80*/  LDL.LU.64 R230, [R1+0x810] ;  /* 0x0008100001e67983 */ /* 0x000ee80000300a00 */
[----:B------:R0:W-:Y:S04]  /*21f90*/  STL.128 [R1+0x10], R204 ;  /* 0x000010cc01007387 */ /* 0x0001e80000100c00 */
[----:B0-----:R-:W3:Y:S01]  /*21fa0*/  LDL.128 R204, [R1+0x70] ;  /* 0x0000700001cc7983 */ /* 0x001ee20000100c00 */
[----:B------:R-:W-:-:S02]  /*21fb0*/  LOP3.LUT R11, R11, R10, RZ, 0x3c, !PT ;  /* 0x0000000a0b0b7212 */ /* 0x000fc400078e3cff */
[----:B------:R-:W-:Y:S02]  /*21fc0*/  LOP3.LUT R2, R9, R193, RZ, 0x3c, !PT ;  /* 0x000000c109027212 */ /* 0x000fe400078e3cff */
[C---:B------:R-:W-:Y:S01]  /*21fd0*/  LOP3.LUT R10, R11.reuse, R10, RZ, 0x3c, !PT ;  /* 0x0000000a0b0a7212 */ /* 0x040fe200078e3cff */
[----:B------:R-:W3:Y:S01]  /*21fe0*/  LDL.128 R192, [R1+0x80] ;  /* 0x0000800001c07983 */ /* 0x000ee20000100c00 */
[----:B------:R-:W-:Y:S02]  /*21ff0*/  IMAD.MOV.U32 R8, RZ, RZ, R3 ;  /* 0x000000ffff087224 */ /* 0x000fe400078e0003 */
[----:B------:R-:W-:Y:S01]  /*22000*/  IMAD.MOV.U32 R9, RZ, RZ, R2 ;  /* 0x000000ffff097224 */ /* 0x000fe200078e0002 */
[----:B------:R-:W-:-:S05]  /*22010*/  LOP3.LUT R11, R11, R10, RZ, 0x3c, !PT ;  /* 0x0000000a0b0b7212 */ /* 0x000fca00078e3cff */
[----:B------:R0:W-:Y:S01]  /*22020*/  STL.128 [R1+0x20], R8 ;  /* 0x0000200801007387 */ /* 0x0001e20000100c00 */
[----:B------:R-:W-:Y:S02]  /*22030*/  LOP3.LUT R200, R213, R200, RZ, 0x3c, !PT ;  /* 0x000000c8d5c87212 */ /* 0x000fe400078e3cff */
[----:B------:R-:W-:Y:S02]  /*22040*/  LOP3.LUT R201, R212, R201, RZ, 0x3c, !PT ;  /* 0x000000c9d4c97212 */ /* 0x000fe400078e3cff */
[----:B------:R-:W3:Y:S01]  /*22050*/  LDL.128 R212, [R1+0xa0] ;  /* 0x0000a00001d47983 */ /* 0x000ee20000100c00 */
[----:B------:R-:W-:Y:S02]  /*22060*/  LOP3.LUT R2, R234, R202, RZ, 0x3c, !PT ;  /* 0x000000caea027212 */ /* 0x000fe400078e3cff */
[----:B------:R-:W-:Y:S01]  /*22070*/  LOP3.LUT R3, R235, R203, RZ, 0x3c, !PT ;  /* 0x000000cbeb037212 */ /* 0x000fe200078e3cff */
[----:B0-----:R-:W3:Y:S02]  /*22080*/  LDL.128 R8, [R1+0x90] ;  /* 0x0000900001087983 */ /* 0x001ee40000100c00 */
[----:B------:R-:W-:-:S02]  /*22090*/  IMAD.MOV.U32 R202, RZ, RZ, R2 ;  /* 0x000000ffffca7224 */ /* 0x000fc400078e0002 */
[----:B------:R-:W-:-:S05]  /*220a0*/  IMAD.MOV.U32 R203, RZ, RZ, R3 ;  /* 0x000000ffffcb7224 */ /* 0x000fca00078e0003 */
[----:B------:R0:W-:Y:S04]  /*220b0*/  STL.128 [R1+0x30], R200 ;  /* 0x000030c801007387 */ /* 0x0001e80000100c00 */
[----:B0-----:R-:W3:Y:S01]  /*220c0*/  LDL.128 R200, [R1+0xb0] ;  /* 0x0000b00001c87983 */ /* 0x001ee20000100c00 */
[----:B-----5:R-:W-:Y:S02]  /*220d0*/  LOP3.LUT R2, R218, R198, RZ, 0x3c, !PT ;  /* 0x000000c6da027212 */ /* 0x020fe400078e3cff */
[----:B------:R-:W-:Y:S02]  /*220e0*/  LOP3.LUT R218, R219, R199, RZ, 0x3c, !PT ;  /* 0x000000c7dbda7212 */ /* 0x000fe400078e3cff */
[----:B------:R-:W-:Y:S02]  /*220f0*/  LOP3.LUT R3, R221, R197, RZ, 0x3c, !PT ;  /* 0x000000c5dd037212 */ /* 0x000fe400078e3cff */
[----:B------:R-:W-:-:S02]  /*22100*/  LOP3.LUT R216, R220, R196, RZ, 0x3c, !PT ;  /* 0x000000c4dcd87212 */ /* 0x000fc400078e3cff */
[----:B------:R-:W5:Y:S01]  /*22110*/  LDL.128 R196, [R1+0xc0] ;  /* 0x0000c00001c47983 */ /* 0x000f620000100c00 */
[----:B----4-:R-:W-:Y:S01]  /*22120*/  LOP3.LUT R220, R222, R4, RZ, 0x3c, !PT ;  /* 0x00000004dedc7212 */ /* 0x010fe200078e3cff */
[----:B------:R-:W-:Y:S01]  /*22130*/  IMAD.MOV.U32 R219, RZ, RZ, R218 ;  /* 0x000000ffffdb7224 */ /* 0x000fe200078e00da */
[----:B------:R-:W-:Y:S01]  /*22140*/  LOP3.LUT R222, R223, R5, RZ, 0x3c, !PT ;  /* 0x00000005dfde7212 */ /* 0x000fe200078e3cff */
[----:B------:R-:W-:Y:S01]  /*22150*/  IMAD.MOV.U32 R217, RZ, RZ, R3 ;  /* 0x000000ffffd97224 */ /* 0x000fe200078e0003 */
[----:B--2---:R-:W-:Y:S01]  /*22160*/  LOP3.LUT R221, R232, R6, RZ, 0x3c, !PT ;  /* 0x00000006e8dd7212 */ /* 0x004fe200078e3cff */
[----:B------:R-:W-:Y:S01]  /*22170*/  IMAD.MOV.U32 R218, RZ, RZ, R2 ;  /* 0x000000ffffda7224 */ /* 0x000fe200078e0002 */
[----:B------:R-:W-:Y:S02]  /*22180*/  LOP3.LUT R223, R233, R7, RZ, 0x3c, !PT ;  /* 0x00000007e9df7212 */ /* 0x000fe400078e3cff */
[----:B------:R-:W2:Y:S01]  /*22190*/  LDL.128 R4, [R1+0xd0] ;  /* 0x0000d00001047983 */ /* 0x000ea20000100c00 */
[----:B---3--:R-:W-:-:S02]  /*221a0*/  LOP3.LUT R2, R230, R208, RZ, 0x3c, !PT ;  /* 0x000000d0e6027212 */ /* 0x008fc400078e3cff */
[----:B------:R-:W-:Y:S01]  /*221b0*/  LOP3.LUT R3, R228, R210, RZ, 0x3c, !PT ;  /* 0x000000d2e4037212 */ /* 0x000fe200078e3cff */
[----:B------:R0:W-:Y:S01]  /*221c0*/  STL.128 [R1+0x40], R216 ;  /* 0x000040d801007387 */ /* 0x0001e20000100c00 */
[----:B------:R-:W-:Y:S02]  /*221d0*/  LOP3.LUT R208, R231, R209, RZ, 0x3c, !PT ;  /* 0x000000d1e7d07212 */ /* 0x000fe400078e3cff */
[----:B------:R-:W-:-:S03]  /*221e0*/  LOP3.LUT R210, R229, R211, RZ, 0x3c, !PT ;  /* 0x000000d3e5d27212 */ /* 0x000fc600078e3cff */
[----:B------:R-:W-:Y:S02]  /*221f0*/  IMAD.MOV.U32 R209, RZ, RZ, R208 ;  /* 0x000000ffffd17224 */ /* 0x000fe400078e00d0 */
[----:B------:R-:W-:Y:S02]  /*22200*/  IMAD.MOV.U32 R211, RZ, RZ, R210 ;  /* 0x000000ffffd37224 */ /* 0x000fe400078e00d2 */
[----:B------:R-:W-:Y:S02]  /*22210*/  IMAD.MOV.U32 R208, RZ, RZ, R2 ;  /* 0x000000ffffd07224 */ /* 0x000fe400078e0002 */
[----:B0-----:R-:W-:Y:S02]  /*22220*/  IMAD.MOV.U32 R216, RZ, RZ, R220 ;  /* 0x000000ffffd87224 */ /* 0x001fe400078e00dc */
[----:B------:R-:W-:Y:S02]  /*22230*/  IMAD.MOV.U32 R217, RZ, RZ, R222 ;  /* 0x000000ffffd97224 */ /* 0x000fe400078e00de */
[----:B------:R-:W-:-:S02]  /*22240*/  IMAD.MOV.U32 R218, RZ, RZ, R221 ;  /* 0x000000ffffda7224 */ /* 0x000fc400078e00dd */
[----:B------:R-:W-:Y:S02]  /*22250*/  IMAD.MOV.U32 R219, RZ, RZ, R223 ;  /* 0x000000ffffdb7224 */ /* 0x000fe400078e00df */
[----:B------:R-:W-:-:S03]  /*22260*/  IMAD.MOV.U32 R210, RZ, RZ, R3 ;  /* 0x000000ffffd27224 */ /* 0x000fc600078e0003 */
[----:B------:R0:W-:Y:S01]  /*22270*/  STL.128 [R1+0x50], R216 ;  /* 0x000050d801007387 */ /* 0x0001e20000100c00 */
[----:B------:R-:W-:-:S03]  /*22280*/  LOP3.LUT R204, R226, R204, RZ, 0x3c, !PT ;  /* 0x000000cce2cc7212 */ /* 0x000fc600078e3cff */
[----:B------:R1:W-:Y:S01]  /*22290*/  STL.128 [R1+0x60], R208 ;  /* 0x000060d001007387 */ /* 0x0003e20000100c00 */
[----:B0-----:R-:W-:Y:S02]  /*222a0*/  LOP3.LUT R216, R227, R205, RZ, 0x3c, !PT ;  /* 0x000000cde3d87212 */ /* 0x001fe400078e3cff */
[----:B------:R-:W-:Y:S02]  /*222b0*/  LOP3.LUT R205, R224, R206, RZ, 0x3c, !PT ;  /* 0x000000cee0cd7212 */ /* 0x000fe400078e3cff */
[----:B------:R-:W-:Y:S01]  /*222c0*/  LOP3.LUT R206, R225, R207, RZ, 0x3c, !PT ;  /* 0x000000cfe1ce7212 */ /* 0x000fe200078e3cff */
[----:B------:R-:W-:Y:S01]  /*222d0*/  IMAD.MOV.U32 R217, RZ, RZ, R216 ;  /* 0x000000ffffd97224 */ /* 0x000fe200078e00d8 */
[----:B-1----:R-:W3:Y:S01]  /*222e0*/  LDL.128 R208, [R1+0xf0] ;  /* 0x0000f00001d07983 */ /* 0x002ee20000100c00 */
[----:B------:R-:W-:Y:S02]  /*222f0*/  IMAD.MOV.U32 R216, RZ, RZ, R204 ;  /* 0x000000ffffd87224 */ /* 0x000fe400078e00cc */
[----:B------:R-:W-:-:S02]  /*22300*/  IMAD.MOV.U32 R218, RZ, RZ, R205 ;  /* 0x000000ffffda7224 */ /* 0x000fc400078e00cd */
[----:B------:R-:W-:Y:S02]  /*22310*/  IMAD.MOV.U32 R219, RZ, RZ, R206 ;  /* 0x000000ffffdb7224 */ /* 0x000fe400078e00ce */
[----:B------:R-:W4:Y:S01]  /*22320*/  LDL.128 R204, [R1+0xe0] ;  /* 0x0000e00001cc7983 */ /* 0x000f220000100c00 */
[----:B------:R-:W-:Y:S02]  /*22330*/  LOP3.LUT R220, R249, R193, RZ, 0x3c, !PT ;  /* 0x000000c1f9dc7212 */ /* 0x000fe400078e3cff */
[----:B------:R-:W-:Y:S02]  /*22340*/  LOP3.LUT R222, R251, R195, RZ, 0x3c, !PT ;  /* 0x000000c3fbde7212 */ /* 0x000fe400078e3cff */
[----:B------:R-:W-:Y:S02]  /*22350*/  LOP3.LUT R2, R248, R192, RZ, 0x3c, !PT ;  /* 0x000000c0f8027212 */ /* 0x000fe400078e3cff */
[----:B------:R-:W-:Y:S01]  /*22360*/  LOP3.LUT R3, R250, R194, RZ, 0x3c, !PT ;  /* 0x000000c2fa037212 */ /* 0x000fe200078e3cff */
[----:B------:R0:W-:Y:S01]  /*22370*/  STL.128 [R1+0x70], R216 ;  /* 0x000070d801007387 */ /* 0x0001e20000100c00 */
[----:B------:R-:W-:-:S02]  /*22380*/  IMAD.MOV.U32 R221, RZ, RZ, R220 ;  /* 0x000000ffffdd7224 */ /* 0x000fc400078e00dc */
[----:B------:R-:W-:Y:S01]  /*22390*/  IMAD.MOV.U32 R223, RZ, RZ, R222 ;  /* 0x000000ffffdf7224 */ /* 0x000fe200078e00de */
[----:B------:R-:W-:Y:S01]  /*223a0*/  LOP3.LUT R224, R245, R9, RZ, 0x3c, !PT ;  /* 0x00000009f5e07212 */ /* 0x000fe200078e3cff */
[----:B------:R-:W-:Y:S01]  /*223b0*/  IMAD.MOV.U32 R220, RZ, RZ, R2 ;  /* 0x000000ffffdc7224 */ /* 0x000fe200078e0002 */
[----:B------:R-:W-:Y:S01]  /*223c0*/  LOP3.LUT R226, R247, R11, RZ, 0x3c, !PT ;  /* 0x0000000bf7e27212 */ /* 0x000fe200078e3cff */
[----:B------:R-:W-:Y:S01]  /*223d0*/  IMAD.MOV.U32 R222, RZ, RZ, R3 ;  /* 0x000000ffffde7224 */ /* 0x000fe200078e0003 */
[----:B------:R-:W-:Y:S01]  /*223e0*/  LOP3.LUT R2, R244, R8, RZ, 0x3c, !PT ;  /* 0x00000008f4027212 */ /* 0x000fe200078e3cff */
[----:B------:R-:W4:Y:S01]  /*223f0*/  LDL.LU.64 R248, [R1+0x858] ;  /* 0x0008580001f87983 */ /* 0x000f220000300a00 */
[----:B------:R-:W-:Y:S02]  /*22400*/  LOP3.LUT R3, R246, R10, RZ, 0x3c, !PT ;  /* 0x0000000af6037212 */ /* 0x000fe400078e3cff */
[----:B------:R-:W-:Y:S01]  /*22410*/  LOP3.LUT R228, R241, R213, RZ, 0x3c, !PT ;  /* 0x000000d5f1e47212 */ /* 0x000fe200078e3cff */
[----:B------:R-:W4:Y:S04]  /*22420*/  LDL.LU.64 R250, [R1+0x850] ;  /* 0x0008500001fa7983 */ /* 0x000f280000300a00 */
[----:B0-----:R-:W4:Y:S01]  /*22430*/  LDL.128 R216, [R1+0x100] ;  /* 0x0001000001d87983 */ /* 0x001f220000100c00 */
[----:B------:R-:W-:Y:S01]  /*22440*/  IMAD.MOV.U32 R225, RZ, RZ, R224 ;  /* 0x000000ffffe17224 */ /* 0x000fe200078e00e0 */
[----:B------:R-:W-:Y:S01]  /*22450*/  LOP3.LUT R230, R243, R215, RZ, 0x3c, !PT ;  /* 0x000000d7f3e67212 */ /* 0x000fe200078e3cff */
[----:B------:R-:W-:Y:S01]  /*22460*/  IMAD.MOV.U32 R227, RZ, RZ, R226 ;  /* 0x000000ffffe37224 */ /* 0x000fe200078e00e2 */
[----:B------:R0:W-:Y:S01]  /*22470*/  STL.128 [R1+0x80], R220 ;  /* 0x000080dc01007387 */ /* 0x0001e20000100c00 */
[----:B------:R-:W-:-:S03]  /*22480*/  IMAD.MOV.U32 R224, RZ, RZ, R2 ;  /* 0x000000ffffe07224 */ /* 0x000fc600078e0002 */
[----:B------:R-:W4:Y:S01]  /*22490*/  LDL.128 R8, [R1+0x120] ;  /* 0x0001200001087983 */ /* 0x000f220000100c00 */
[----:B------:R-:W-:Y:S01]  /*224a0*/  IMAD.MOV.U32 R226, RZ, RZ, R3 ;  /* 0x000000ffffe27224 */ /* 0x000fe200078e0003 */
[----:B------:R-:W-:Y:S02]  /*224b0*/  LOP3.LUT R2, R240, R212, RZ, 0x3c, !PT ;  /* 0x000000d4f0027212 */ /* 0x000fe400078e3cff */
[----:B------:R-:W-:Y:S01]  /*224c0*/  LOP3.LUT R3, R242, R214, RZ, 0x3c, !PT ;  /* 0x000000d6f2037212 */ /* 0x000fe200078e3cff */
[----:B------:R-:W-:Y:S01]  /*224d0*/  IMAD.MOV.U32 R229, RZ, RZ, R228 ;  /* 0x000000ffffe57224 */ /* 0x000fe200078e00e4 */
[----:B------:R-:W4:Y:S01]  /*224e0*/  LDL.128 R212, [R1+0x140] ;  /* 0x0001400001d47983 */ /* 0x000f220000100c00 */
[----:B------:R-:W-:Y:S02]  /*224f0*/  LOP3.LUT R232, R237, R201, RZ, 0x3c, !PT ;  /* 0x000000c9ede87212 */ /* 0x000fe400078e3cff */
[----:B------:R-:W-:Y:S01]  /*22500*/  LOP3.LUT R234, R239, R203, RZ, 0x3c, !PT ;  /* 0x000000cbefea7212 */ /* 0x000fe200078e3cff */
[----:B------:R-:W4:Y:S04]  /*22510*/  LDL.128 R244, [R1+0x190] ;  /* 0x0001900001f47983 */ /* 0x000f280000100c00 */
[----:B0-----:R-:W4:Y:S01]  /*22520*/  LDL.128 R220, [R1+0x130] ;  /* 0x0001300001dc7983 */ /* 0x001f220000100c00 */
[----:B------:R-:W-:-:S02]  /*22530*/  IMAD.MOV.U32 R231, RZ, RZ, R230 ;  /* 0x000000ffffe77224 */ /* 0x000fc400078e00e6 */
[----:B------:R-:W-:Y:S01]  /*22540*/  IMAD.MOV.U32 R228, RZ, RZ, R2 ;  /* 0x000000ffffe47224 */ /* 0x000fe200078e0002 */
[----:B------:R0:W-:Y:S01]  /*22550*/  STL.128 [R1+0x90], R224 ;  /* 0x000090e001007387 */ /* 0x0001e20000100c00 */
[----:B------:R-:W-:Y:S01]  /*22560*/  IMAD.MOV.U32 R230, RZ, RZ, R3 ;  /* 0x000000ffffe67224 */ /* 0x000fe200078e0003 */
[----:B------:R-:W-:Y:S02]  /*22570*/  LOP3.LUT R2, R236, R200, RZ, 0x3c, !PT ;  /* 0x000000c8ec027212 */ /* 0x000fe400078e3cff */
[----:B------:R-:W-:Y:S01]  /*22580*/  LOP3.LUT R3, R238, R202, RZ, 0x3c, !PT ;  /* 0x000000caee037212 */ /* 0x000fe200078e3cff */
[----:B------:R-:W4:Y:S04]  /*22590*/  LDL.128 R240, [R1+0x180] ;  /* 0x0001800001f07983 */ /* 0x000f280000100c00 */
[----:B------:R1:W-:Y:S01]  /*225a0*/  STL.128 [R1+0xa0], R228 ;  /* 0x0000a0e401007387 */ /* 0x0003e20000100c00 */
[----:B------:R-:W-:-:S02]  /*225b0*/  IMAD.MOV.U32 R233, RZ, RZ, R232 ;  /* 0x000000ffffe97224 */ /* 0x000fc400078e00e8 */
[----:B------:R-:W-:Y:S01]  /*225c0*/  IMAD.MOV.U32 R235, RZ, RZ, R234 ;  /* 0x000000ffffeb7224 */ /* 0x000fe200078e00ea */
[----:B------:R-:W4:Y:S01]  /*225d0*/  LDL.128 R200, [R1+0x160] ;  /* 0x0001600001c87983 */ /* 0x000f220000100c00 */
[----:B------:R-:W-:Y:S02]  /*225e0*/  IMAD.MOV.U32 R232, RZ, RZ, R2 ;  /* 0x000000ffffe87224 */ /* 0x000fe400078e0002 */
[----:B------:R-:W-:Y:S01]  /*225f0*/  IMAD.MOV.U32 R234, RZ, RZ, R3 ;  /* 0x000000ffffea7224 */ /* 0x000fe200078e0003 */
[----:B0-----:R-:W4:Y:S04]  /*22600*/  LDL.128 R224, [R1+0x150] ;  /* 0x0001500001e07983 */ /* 0x001f280000100c00 */
[----:B------:R-:W4:Y:S04]  /*22610*/  LDL.128 R192, [R1+0x110] ;  /* 0x0001100001c07983 */ /* 0x000f280000100c00 */
[----:B-1----:R-:W4:Y:S04]  /*22620*/  LDL.128 R228, [R1+0x170] ;  /* 0x0001700001e47983 */ /* 0x002f280000100c00 */
[----:B------:R0:W-:Y:S04]  /*22630*/  STL.128 [R1+0xb0], R232 ;  /* 0x0000b0e801007387 */ /* 0x0001e80000100c00 */
[----:B------:R-:W4:Y:S04]  /*22640*/  LDL.128 R236, [R1+0x1b0] ;  /* 0x0001b00001ec7983 */ /* 0x000f280000100c00 */
[----:B0-----:R-:W4:Y:S01]  /*22650*/  LDL.128 R232, [R1+0x1a0] ;  /* 0x0001a00001e87983 */ /* 0x001f220000100c00 */
[----:B-----5:R-:W-:-:S02]  /*22660*/  LOP3.LUT R2, R12, R196, RZ, 0x3c, !PT ;  /* 0x000000c40c027212 */ /* 0x020fc400078e3cff */
[----:B------:R-:W-:Y:S02]  /*22670*/  LOP3.LUT R3, R14, R198, RZ, 0x3c, !PT ;  /* 0x000000c60e037212 */ /* 0x000fe400078e3cff */
[----:B------:R-:W-:Y:S02]  /*22680*/  LOP3.LUT R12, R13, R197, RZ, 0x3c, !PT ;  /* 0x000000c50d0c7212 */ /* 0x000fe400078e3cff */
[----:B------:R-:W-:Y:S02]  /*22690*/  LOP3.LUT R14, R15, R199, RZ, 0x3c, !PT ;  /* 0x000000c70f0e7212 */ /* 0x000fe400078e3cff */
[----:B------:R-:W5:Y:S01]  /*226a0*/  LDL.128 R196, [R1+0x1d0] ;  /* 0x0001d00001c47983 */ /* 0x000f620000100c00 */
[----:B------:R-:W-:Y:S02]  /*226b0*/  IMAD.MOV.U32 R13, RZ, RZ, R12 ;  /* 0x000000ffff0d7224 */ /* 0x000fe400078e000c */
[----:B------:R-:W-:Y:S02]  /*226c0*/  IMAD.MOV.U32 R15, RZ, RZ, R14 ;  /* 0x000000ffff0f7224 */ /* 0x000fe400078e000e */
[----:B------:R-:W-:Y:S01]  /*226d0*/  IMAD.MOV.U32 R12, RZ, RZ, R2 ;  /* 0x000000ffff0c7224 */ /* 0x000fe200078e0002 */
[----:B--2---:R-:W-:Y:S01]  /*226e0*/  LOP3.LUT R2, R16, R4, RZ, 0x3c, !PT ;  /* 0x0000000410027212 */ /* 0x004fe200078e3cff */
[----:B------:R-:W-:Y:S01]  /*226f0*/  IMAD.MOV.U32 R14, RZ, RZ, R3 ;  /* 0x000000ffff0e7224 */ /* 0x000fe200078e0003 */
[----:B------:R-:W-:-:S02]  /*22700*/  LOP3.LUT R3, R18, R6, RZ, 0x3c, !PT ;  /* 0x0000000612037212 */ /* 0x000fc400078e3cff */
[----:B------:R-:W-:Y:S02]  /*22710*/  LOP3.LUT R16, R17, R5, RZ, 0x3c, !PT ;  /* 0x0000000511107212 */ /* 0x000fe400078e3cff */
[----:B------:R-:W-:Y:S01]  /*22720*/  LOP3.LUT R18, R19, R7, RZ, 0x3c, !PT ;  /* 0x0000000713127212 */ /* 0x000fe200078e3cff */
[----:B------:R0:W-:Y:S02]  /*22730*/  STL.128 [R1+0xc0], R12 ;  /* 0x0000c00c01007387 */ /* 0x0001e40000100c00 */
[----:B------:R-:W-:Y:S02]  /*22740*/  IMAD.MOV.U32 R17, RZ, RZ, R16 ;  /* 0x000000ffff117224 */ /* 0x000fe400078e0010 */
[----:B------:R-:W-:Y:S01]  /*22750*/  IMAD.MOV.U32 R19, RZ, RZ, R18 ;  /* 0x000000ffff137224 */ /* 0x000fe200078e0012 */
[----:B------:R-:W2:Y:S01]  /*22760*/  LDL.128 R4, [R1+0x1e0] ;  /* 0x0001e00001047983 */ /* 0x000ea20000100c00 */
[----:B------:R-:W-:Y:S02]  /*22770*/  IMAD.MOV.U32 R16, RZ, RZ, R2 ;  /* 0x000000ffff107224 */ /* 0x000fe400078e0002 */
[----:B------:R-:W-:-:S05]  /*22780*/  IMAD.MOV.U32 R18, RZ, RZ, R3 ;  /* 0x000000ffff127224 */ /* 0x000fca00078e0003 */
[----:B------:R3:W-:Y:S04]  /*22790*/  STL.128 [R1+0xd0], R16 ;  /* 0x0000d01001007387 */ /* 0x0007e80000100c00 */
[----:B0-----:R-:W5:Y:S01]  /*227a0*/  LDL.128 R12, [R1+0x1c0] ;  /* 0x0001c000010c7983 */ /* 0x001f620000100c00 */
[----:B---3--:R-:W-:Y:S02]  /*227b0*/  LOP3.LUT R17, R24, R208, RZ, 0x3c, !PT ;  /* 0x000000d018117212 */ /* 0x008fe400078e3cff */
[----:B------:R-:W-:Y:S02]  /*227c0*/  LOP3.LUT R19, R26, R210, RZ, 0x3c, !PT ;  /* 0x000000d21a137212 */ /* 0x000fe400078e3cff */
[----:B------:R-:W-:Y:S02]  /*227d0*/  LOP3.LUT R24, R25, R209, RZ, 0x3c, !PT ;  /* 0x000000d119187212 */ /* 0x000fe400078e3cff */
[----:B------:R-:W-:-:S02]  /*227e0*/  LOP3.LUT R26, R27, R211, RZ, 0x3c, !PT ;  /* 0x000000d31b1a7212 */ /* 0x000fc400078e3cff */
[----:B----4-:R-:W-:Y:S02]  /*227f0*/  LOP3.LUT R16, R21, R205, RZ, 0x3c, !PT ;  /* 0x000000cd15107212 */ /* 0x010fe400078e3cff */
[----:B------:R-:W-:Y:S01]  /*22800*/  LOP3.LUT R18, R23, R207, RZ, 0x3c, !PT ;  /* 0x000000cf17127212 */ /* 0x000fe200078e3cff */
[----:B------:R-:W-:Y:S01]  /*22810*/  IMAD.MOV.U32 R25, RZ, RZ, R24 ;  /* 0x000000ffff197224 */ /* 0x000fe200078e0018 */
[----:B------:R-:W-:Y:S01]  /*22820*/  LOP3.LUT R2, R20, R204, RZ, 0x3c, !PT ;  /* 0x000000cc14027212 */ /* 0x000fe200078e3cff */
[----:B------:R-:W-:Y:S01]  /*22830*/  IMAD.MOV.U32 R27, RZ, RZ, R26 ;  /* 0x000000ffff1b7224 */ /* 0x000fe200078e001a */
[----:B------:R-:W-:Y:S01]  /*22840*/  LOP3.LUT R3, R22, R206, RZ, 0x3c, !PT ;  /* 0x000000ce16037212 */ /* 0x000fe200078e3cff */
[----:B------:R-:W-:Y:S01]  /*22850*/  IMAD.MOV.U32 R21, RZ, RZ, R16 ;  /* 0x000000ffff157224 */ /* 0x000fe200078e0010 */
[----:B------:R-:W3:Y:S01]  /*22860*/  LDL.128 R208, [R1+0x290] ;  /* 0x0002900001d07983 */ /* 0x000ee20000100c00 */
[----:B------:R-:W-:Y:S02]  /*22870*/  IMAD.MOV.U32 R23, RZ, RZ, R18 ;  /* 0x000000ffff177224 */ /* 0x000fe400078e0012 */
[----:B------:R-:W-:-:S02]  /*22880*/  IMAD.MOV.U32 R24, RZ, RZ, R17 ;  /* 0x000000ffff187224 */ /* 0x000fc400078e0011 */
[----:B------:R-:W-:Y:S02]  /*22890*/  IMAD.MOV.U32 R26, RZ, RZ, R19 ;  /* 0x000000ffff1a7224 */ /* 0x000fe400078e0013 */
[----:B------:R-:W4:Y:S01]  /*228a0*/  LDL.128 R16, [R1+0x1f0] ;  /* 0x0001f00001107983 */ /* 0x000f220000100c00 */
[----:B------:R-:W-:Y:S02]  /*228b0*/  IMAD.MOV.U32 R20, RZ, RZ, R2 ;  /* 0x000000ffff147224 */ /* 0x000fe400078e0002 */
[----:B------:R-:W-:Y:S01]  /*228c0*/  IMAD.MOV.U32 R22, RZ, RZ, R3 ;  /* 0x000000ffff167224 */ /* 0x000fe200078e0003 */
[----:B------:R-:W-:Y:S02]  /*228d0*/  LOP3.LUT R2, R28, R216, RZ, 0x3c, !PT ;  /* 0x000000d81c027212 */ /* 0x000fe400078e3cff */
[----:B------:R-:W-:-:S03]  /*228e0*/  LOP3.LUT R3, R30, R218, RZ, 0x3c, !PT ;  /* 0x000000da1e037212 */ /* 0x000fc600078e3cff */
[----:B------:R-:W-:Y:S02]  /*228f0*/  IMAD.MOV.U32 R28, RZ, RZ, R2 ;  /* 0x000000ffff1c7224 */ /* 0x000fe400078e0002 */
[----:B------:R-:W-:Y:S01]  /*22900*/  IMAD.MOV.U32 R30, RZ, RZ, R3 ;  /* 0x000000ffff1e7224 */ /* 0x000fe200078e0003 */
[----:B------:R-:W-:Y:S02]  /*22910*/  LOP3.LUT R2, R36, R8, RZ, 0x3c, !PT ;  /* 0x0000000824027212 */ /* 0x000fe400078e3cff */
[----:B------:R-:W-:Y:S02]  /*22920*/  LOP3.LUT R3, R38, R10, RZ, 0x3c, !PT ;  /* 0x0000000a26037212 */ /* 0x000fe400078e3cff */
[----:B------:R-:W-:Y:S02]  /*22930*/  LOP3.LUT R36, R37, R9, RZ, 0x3c, !PT ;  /* 0x0000000925247212 */ /* 0x000fe400078e3cff */
[----:B------:R-:W-:Y:S02]  /*22940*/  LOP3.LUT R38, R39, R11, RZ, 0x3c, !PT ;  /* 0x0000000b27267212 */ /* 0x000fe400078e3cff */
[----:B------:R-:W-:-:S02]  /*22950*/  LOP3.LUT R204, R41, R221, RZ, 0x3c, !PT ;  /* 0x000000dd29cc7212 */ /* 0x000fc400078e3cff */
[----:B------:R-:W-:Y:S01]  /*22960*/  LOP3.LUT R206, R43, R223, RZ, 0x3c, !PT ;  /* 0x000000df2bce7212 */ /* 0x000fe200078e3cff */
[----:B------:R0:W-:Y:S01]  /*22970*/  STL.128 [R1+0xf0], R24 ;  /* 0x0000f01801007387 */ /* 0x0001e20000100c00 */
[----:B------:R-:W-:Y:S02]  /*22980*/  LOP3.LUT R37, R40, R220, RZ, 0x3c, !PT ;  /* 0x000000dc28257212 */ /* 0x000fe400078e3cff */
[----:B------:R-:W-:Y:S01]  /*22990*/  LOP3.LUT R39, R42, R222, RZ, 0x3c, !PT ;  /* 0x000000de2a277212 */ /* 0x000fe200078e3cff */
[----:B------:R-:W-:Y:S01]  /*229a0*/  IMAD.MOV.U32 R205, RZ, RZ, R204 ;  /* 0x000000ffffcd7224 */ /* 0x000fe200078e00cc */
[----:B------:R-:W-:Y:S01]  /*229b0*/  LOP3.LUT R64, R64, R244, RZ, 0x3c, !PT ;  /* 0x000000f440407212 */ /* 0x000fe200078e3cff */
[----:B------:R-:W-:Y:S01]  /*229c0*/  IMAD.MOV.U32 R207, RZ, RZ, R206 ;  /* 0x000000ffffcf7224 */ /* 0x000fe200078e00ce */
[----:B------:R-:W-:Y:S01]  /*229d0*/  LOP3.LUT R48, R48, R224, RZ, 0x3c, !PT ;  /* 0x000000e030307212 */ /* 0x000fe200078e3cff */
[----:B------:R-:W-:Y:S01]  /*229e0*/  IMAD.MOV.U32 R204, RZ, RZ, R37 ;  /* 0x000000ffffcc7224 */ /* 0x000fe200078e0025 */
[----:B0-----:R-:W-:Y:S01]  /*229f0*/  LOP3.LUT R24, R29, R217, RZ, 0x3c, !PT ;  /* 0x000000d91d187212 */ /* 0x001fe200078e3cff */
[----:B------:R-:W-:Y:S01]  /*22a00*/  IMAD.MOV.U32 R206, RZ, RZ, R39 ;  /* 0x000000ffffce7224 */ /* 0x000fe200078e0027 */
[----:B------:R-:W-:-:S04]  /*22a10*/  LOP3.LUT R216, R57, R229, RZ, 0x3c, !PT ;  /* 0x000000e539d87212 */ /* 0x000fc800078e3cff */
[----:B------:R0:W-:Y:S01]  /*22a20*/  STL.128 [R1+0x130], R204 ;  /* 0x000130cc01007387 */ /* 0x0001e20000100c00 */
[----:B------:R-:W-:Y:S01]  /*22a30*/  IMAD.MOV.U32 R40, RZ, RZ, R2 ;  /* 0x000000ffff287224 */ /* 0x000fe200078e0002 */
[----:B------:R-:W-:Y:S01]  /*22a40*/  LOP3.LUT R2, R44, R212, RZ, 0x3c, !PT ;  /* 0x000000d42c027212 */ /* 0x000fe200078e3cff */
[----:B------:R-:W-:Y:S01]  /*22a50*/  IMAD.MOV.U32 R42, RZ, RZ, R3 ;  /* 0x000000ffff2a7224 */ /* 0x000fe200078e0003 */
[----:B------:R-:W-:Y:S02]  /*22a60*/  LOP3.LUT R3, R46, R214, RZ, 0x3c, !PT ;  /* 0x000000d62e037212 */ /* 0x000fe400078e3cff */
[----:B------:R-:W-:Y:S01]  /*22a70*/  LOP3.LUT R56, R56, R228, RZ, 0x3c, !PT ;  /* 0x000000e438387212 */ /* 0x000fe200078e3cff */
[----:B------:R1:W-:Y:S01]  /*22a80*/  STL.128 [R1+0xe0], R20 ;  /* 0x0000e01401007387 */ /* 0x0003e20000100c00 */
[----:B------:R-:W-:Y:S02]  /*22a90*/  LOP3.LUT R57, R58, R230, RZ, 0x3c, !PT ;  /* 0x000000e63a397212 */ /* 0x000fe400078e3cff */
[----:B------:R-:W-:Y:S01]  /*22aa0*/  LOP3.LUT R58, R59, R231, RZ, 0x3c, !PT ;  /* 0x000000e73b3a7212 */ /* 0x000fe200078e3cff */
[----:B------:R-:W3:Y:S01]  /*22ab0*/  LDL.128 R8, [R1+0x240] ;  /* 0x0002400001087983 */ /* 0x000ee20000100c00 */
[----:B------:R-:W-:-:S02]  /*22ac0*/  LOP3.LUT R26, R31, R219, RZ, 0x3c, !PT ;  /* 0x000000db1f1a7212 */ /* 0x000fc400078e3cff */
[----:B------:R-:W-:Y:S01]  /*22ad0*/  LOP3.LUT R25, R32, R192, RZ, 0x3c, !PT ;  /* 0x000000c020197212 */ /* 0x000fe200078e3cff */
[----:B------:R-:W-:Y:S01]  /*22ae0*/  IMAD.MOV.U32 R41, RZ, RZ, R36 ;  /* 0x000000ffff297224 */ /* 0x000fe200078e0024 */
[----:B0-----:R-:W-:Y:S01]  /*22af0*/  LOP3.LUT R204, R45, R213, RZ, 0x3c, !PT ;  /* 0x000000d52dcc7212 */ /* 0x001fe200078e3cff */
[----:B------:R-:W-:Y:S01]  /*22b00*/  IMAD.MOV.U32 R43, RZ, RZ, R38 ;  /* 0x000000ffff2b7224 */ /* 0x000fe200078e0026 */
[----:B------:R-:W-:Y:S01]  /*22b10*/  LOP3.LUT R206, R47, R215, RZ, 0x3c, !PT ;  /* 0x000000d72fce7212 */ /* 0x000fe200078e3cff */
[----:B------:R-:W-:Y:S01]  /*22b20*/  IMAD.MOV.U32 R217, RZ, RZ, R216 ;  /* 0x000000ffffd97224 */ /* 0x000fe200078e00d8 */
[----:B------:R-:W-:Y:S01]  /*22b30*/  LOP3.LUT R224, R65, R245, RZ, 0x3c, !PT ;  /* 0x000000f541e07212 */ /* 0x000fe200078e3cff */
[----:B------:R-:W-:Y:S01]  /*22b40*/  IMAD.MOV.U32 R205, RZ, RZ, R204 ;  /* 0x000000ffffcd7224 */ /* 0x000fe200078e00cc */
[----:B------:R-:W-:Y:S01]  /*22b50*/  LOP3.LUT R212, R49, R225, RZ, 0x3c, !PT ;  /* 0x000000e131d47212 */ /* 0x000fe200078e3cff */
[----:B------:R-:W-:Y:S01]  /*22b60*/  IMAD.MOV.U32 R207, RZ, RZ, R206 ;  /* 0x000000ffffcf7224 */ /* 0x000fe200078e00ce */
[----:B-1----:R-:W3:Y:S01]  /*22b70*/  LDL.128 R20, [R1+0x200] ;  /* 0x0002000001147983 */ /* 0x002ee20000100c00 */
        /* <DEDUP_REMOVED lines=14> */
[----:B------:R0:W-:Y:S01]  /*22c60*/  STL.128 [R1+0x170], R216 ;  /* 0x000170d801007387 */ /* 0x0001e20000100c00 */
        /* <DEDUP_REMOVED lines=12> */
[----:B0-----:R-:W-:Y:S01]  /*22d30*/  LOP3.LUT R216, R61, R241, RZ, 0x3c, !PT ;  /* 0x000000f13dd87212 */ /* 0x001fe200078e3cff */
[----:B------:R-:W-:Y:S01]  /*22d40*/  IMAD.MOV.U32 R29, RZ, RZ, R24 ;  /* 0x000000ffff1d7224 */ /* 0x000fe200078e0018 */
[----:B------:R-:W-:Y:S01]  /*22d50*/  LOP3.LUT R218, R63, R243, RZ, 0x3c, !PT ;  /* 0x000000f33fda7212 */ /* 0x000fe200078e3cff */
[----:B------:R0:W-:Y:S02]  /*22d60*/  STL.128 [R1+0x190], R224 ;  /* 0x000190e001007387 */ /* 0x0001e40000100c00 */
[----:B------:R-:W-:-:S02]  /*22d70*/  IMAD.MOV.U32 R217, RZ, RZ, R216 ;  /* 0x000000ffffd97224 */ /* 0x000fc400078e00d8 */
[----:B------:R-:W-:Y:S01]  /*22d80*/  IMAD.MOV.U32 R219, RZ, RZ, R218 ;  /* 0x000000ffffdb7224 */ /* 0x000fe200078e00da */
[----:B------:R-:W-:Y:S01]  /*22d90*/  LOP3.LUT R194, R35, R195, RZ, 0x3c, !PT ;  /* 0x000000c323c27212 */ /* 0x000fe200078e3cff */
[----:B------:R-:W-:Y:S01]  /*22da0*/  IMAD.MOV.U32 R216, RZ, RZ, R2 ;  /* 0x000000ffffd87224 */ /* 0x000fe200078e0002 */
[----:B------:R-:W-:Y:S01]  /*22db0*/  LOP3.LUT R2, R68, R232, RZ, 0x3c, !PT ;  /* 0x000000e844027212 */ /* 0x000fe200078e3cff */
[----:B------:R-:W-:Y:S01]  /*22dc0*/  IMAD.MOV.U32 R218, RZ, RZ, R3 ;  /* 0x000000ffffda7224 */ /* 0x000fe200078e0003 */
[----:B------:R-:W-:Y:S01]  /*22dd0*/  LOP3.LUT R3, R70, R234, RZ, 0x3c, !PT ;  /* 0x000000ea46037212 */ /* 0x000fe200078e3cff */
[----:B------:R-:W3:Y:S01]  /*22de0*/  LDL.128 R32, [R1+0x210] ;  /* 0x0002100001207983 */ /* 0x000ee20000100c00 */
[----:B------:R-:W-:Y:S02]  /*22df0*/  IMAD.MOV.U32 R31, RZ, RZ, R26 ;  /* 0x000000ffff1f7224 */ /* 0x000fe400078e001a */
[----:B------:R-:W-:Y:S01]  /*22e00*/  IMAD.MOV.U32 R193, RZ, RZ, R192 ;  /* 0x000000ffffc17224 */ /* 0x000fe200078e00c0 */
[----:B------:R1:W-:Y:S01]  /*22e10*/  STL.128 [R1+0x120], R40 ;  /* 0x0001202801007387 */ /* 0x0003e20000100c00 */
[----:B0-----:R-:W-:-:S02]  /*22e20*/  LOP3.LUT R224, R69, R233, RZ, 0x3c, !PT ;  /* 0x000000e945e07212 */ /* 0x001fc400078e3cff */
[----:B------:R-:W-:Y:S01]  /*22e30*/  LOP3.LUT R226, R71, R235, RZ, 0x3c, !PT ;  /* 0x000000eb47e27212 */ /* 0x000fe200078e3cff */
[----:B------:R0:W-:Y:S02]  /*22e40*/  STL.128 [R1+0x100], R28 ;  /* 0x0001001c01007387 */ /* 0x0001e40000100c00 */
[----:B------:R-:W-:Y:S02]  /*22e50*/  IMAD.MOV.U32 R225, RZ, RZ, R224 ;  /* 0x000000ffffe17224 */ /* 0x000fe400078e00e0 */
[----:B------:R-:W-:Y:S01]  /*22e60*/  IMAD.MOV.U32 R227, RZ, RZ, R226 ;  /* 0x000000ffffe37224 */ /* 0x000fe200078e00e2 */
[----:B------:R-:W3:Y:S01]  /*22e70*/  LDL.128 R36, [R1+0x270] ;  /* 0x0002700001247983 */ /* 0x000ee20000100c00 */
[----:B------:R-:W-:Y:S02]  /*22e80*/  IMAD.MOV.U32 R224, RZ, RZ, R2 ;  /* 0x000000ffffe07224 */ /* 0x000fe400078e0002 */
[----:B------:R-:W-:Y:S01]  /*22e90*/  IMAD.MOV.U32 R226, RZ, RZ, R3 ;  /* 0x000000ffffe27224 */ /* 0x000fe200078e0003 */
[----:B------:R-:W3:Y:S01]  /*22ea0*/  LDL.128 R44, [R1+0x280] ;  /* 0x00028000012c7983 */ /* 0x000ee20000100c00 */
[----:B------:R-:W-:-:S02]  /*22eb0*/  IMAD.MOV.U32 R195, RZ, RZ, R194 ;  /* 0x000000ffffc37224 */ /* 0x000fc400078e00c2 */
[----:B------:R-:W-:Y:S01]  /*22ec0*/  IMAD.MOV.U32 R192, RZ, RZ, R25 ;  /* 0x000000ffffc07224 */ /* 0x000fe200078e0019 */
[----:B-1----:R-:W3:Y:S04]  /*22ed0*/  LDL.128 R40, [R1+0x260] ;  /* 0x0002600001287983 */ /* 0x002ee80000100c00 */
[----:B0-----:R-:W3:Y:S04]  /*22ee0*/  LDL.128 R28, [R1+0x220] ;  /* 0x00022000011c7983 */ /* 0x001ee80000100c00 */
[----:B------:R0:W-:Y:S01]  /*22ef0*/  STL.128 [R1+0x140], R204 ;  /* 0x000140cc01007387 */ /* 0x0001e20000100c00 */
[----:B------:R-:W-:-:S02]  /*22f00*/  IMAD.MOV.U32 R213, RZ, RZ, R212 ;  /* 0x000000ffffd57224 */ /* 0x000fc400078e00d4 */
[----:B------:R-:W-:Y:S01]  /*22f10*/  IMAD.MOV.U32 R214, RZ, RZ, R49 ;  /* 0x000000ffffd67224 */ /* 0x000fe200078e0031 */
[----:B------:R-:W3:Y:S01]  /*22f20*/  LDL.128 R52, [R1+0x2c0] ;  /* 0x0002c00001347983 */ /* 0x000ee20000100c00 */
[----:B------:R-:W-:-:S03]  /*22f30*/  IMAD.MOV.U32 R215, RZ, RZ, R50 ;  /* 0x000000ffffd77224 */ /* 0x000fc600078e0032 */
[----:B------:R-:W-:Y:S04]  /*22f40*/  STL.128 [R1+0x160], R200 ;  /* 0x000160c801007387 */ /* 0x000fe80000100c00 */
[----:B------:R-:W3:Y:S04]  /*22f50*/  LDL.128 R56, [R1+0x2f0] ;  /* 0x0002f00001387983 */ /* 0x000ee80000100c00 */
[----:B------:R-:W3:Y:S04]  /*22f60*/  LDL.128 R60, [R1+0x300] ;  /* 0x00030000013c7983 */ /* 0x000ee80000100c00 */
[----:B------:R-:W-:Y:S04]  /*22f70*/  STL.128 [R1+0x180], R216 ;  /* 0x000180d801007387 */ /* 0x000fe80000100c00 */
[----:B------:R-:W3:Y:S04]  /*22f80*/  LDL.128 R64, [R1+0x330] ;  /* 0x0003300001407983 */ /* 0x000ee80000100c00 */
[----:B------:R-:W3:Y:S04]  /*22f90*/  LDL.128 R68, [R1+0x340] ;  /* 0x0003400001447983 */ /* 0x000ee80000100c00 */
[----:B------:R-:W3:Y:S01]  /*22fa0*/  LDL.128 R228, [R1+0x350] ;  /* 0x0003500001e47983 */ /* 0x000ee20000100c00 */
[----:B------:R-:W-:-:S03]  /*22fb0*/  LOP3.LUT R72, R72, R236, RZ, 0x3c, !PT ;  /* 0x000000ec48487212 */ /* 0x000fc600078e3cff */
[----:B------:R-:W3:Y:S04]  /*22fc0*/  LDL.128 R240, [R1+0x3a0] ;  /* 0x0003a00001f07983 */ /* 0x000ee80000100c00 */
[----:B------:R-:W3:Y:S01]  /*22fd0*/  LDL.128 R244, [R1+0x3b0] ;  /* 0x0003b00001f47983 */ /* 0x000ee20000100c00 */
[----:B-----5:R-:W-:Y:S02]  /*22fe0*/  LOP3.LUT R2, R76, R12, RZ, 0x3c, !PT ;  /* 0x0000000c4c027212 */ /* 0x020fe400078e3cff */
[----:B------:R-:W-:Y:S01]  /*22ff0*/  LOP3.LUT R3, R78, R14, RZ, 0x3c, !PT ;  /* 0x0000000e4e037212 */ /* 0x000fe200078e3cff */
[----:B------:R-:W-:Y:S01]  /*23000*/  IMAD.MOV.U32 R194, RZ, RZ, R27 ;  /* 0x000000ffffc27224 */ /* 0x000fe200078e001b */
[----:B------:R-:W-:Y:S01]  /*23010*/  LOP3.LUT R76, R77, R13, RZ, 0x3c, !PT ;  /* 0x0000000d4d4c7212 */ /* 0x000fe200078e3cff */
[----:B------:R-:W5:Y:S01]  /*23020*/  LDL.128 R24, [R1+0x230] ;  /* 0x0002300001187983 */ /* 0x000f620000100c00 */
[----:B------:R-:W-:-:S02]  /*23030*/  LOP3.LUT R78, R79, R15, RZ, 0x3c, !PT ;  /* 0x0000000f4f4e7212 */ /* 0x000fc400078e3cff */
[----:B------:R-:W-:Y:S01]  /*23040*/  LOP3.LUT R77, R80, R196, RZ, 0x3c, !PT ;  /* 0x000000c4504d7212 */ /* 0x000fe200078e3cff */
[----:B------:R-:W-:Y:S01]  /*23050*/  IMAD.MOV.U32 R80, RZ, RZ, R2 ;  /* 0x000000ffff507224 */ /* 0x000fe200078e0002 */
[----:B------:R-:W-:Y:S01]  /*23060*/  LOP3.LUT R79, R82, R198, RZ, 0x3c, !PT ;  /* 0x000000c6524f7212 */ /* 0x000fe200078e3cff */
[----:B------:R-:W-:Y:S01]  /*23070*/  IMAD.MOV.U32 R82, RZ, RZ, R3 ;  /* 0x000000ffff527224 */ /* 0x000fe200078e0003 */
[----:B--2---:R-:W-:Y:S01]  /*23080*/  LOP3.LUT R2, R250, R4, RZ, 0x3c, !PT ;  /* 0x00000004fa027212 */ /* 0x004fe200078e3cff */
[----:B------:R1:W-:Y:S01]  /*23090*/  STL.128 [R1+0x110], R192 ;  /* 0x000110c001007387 */ /* 0x0003e20000100c00 */
[----:B------:R-:W-:Y:S02]  /*230a0*/  LOP3.LUT R3, R248, R6, RZ, 0x3c, !PT ;  /* 0x00000006f8037212 */ /* 0x000fe400078e3cff */
[----:B------:R-:W-:Y:S01]  /*230b0*/  LOP3.LUT R4, R251, R5, RZ, 0x3c, !PT ;  /* 0x00000005fb047212 */ /* 0x000fe200078e3cff */
[----:B0-----:R-:W2:Y:S01]  /*230c0*/  LDL.128 R204, [R1+0x2a0] ;  /* 0x0002a00001cc7983 */ /* 0x001ea20000100c00 */
[----:B------:R-:W-:-:S03]  /*230d0*/  LOP3.LUT R6, R249, R7, RZ, 0x3c, !PT ;  /* 0x00000007f9067212 */ /* 0x000fc600078e3cff */
[----:B------:R-:W3:Y:S04]  /*230e0*/  LDL.LU.64 R250, [R1+0x880] ;  /* 0x0008800001fa7983 */ /* 0x000ee80000300a00 */
[----:B------:R-:W5:Y:S04]  /*230f0*/  LDL.LU.64 R248, [R1+0x888] ;  /* 0x0008880001f87983 */ /* 0x000f680000300a00 */
[----:B-1----:R-:W2:Y:S01]  /*23100*/  LDL.128 R192, [R1+0x250] ;  /* 0x0002500001c07983 */ /* 0x002ea20000100c00 */
[----:B------:R-:W-:-:S03]  /*23110*/  IMAD.MOV.U32 R212, RZ, RZ, R48 ;  /* 0x000000ffffd47224 */ /* 0x000fc600078e0030 */
[----:B------:R-:W2:Y:S04]  /*23120*/  LDL.128 R48, [R1+0x2b0] ;  /* 0x0002b00001307983 */ /* 0x000ea80000100c00 */
[----:B------:R-:W2:Y:S04]  /*23130*/  LDL.128 R200, [R1+0x2e0] ;  /* 0x0002e00001c87983 */ /* 0x000ea80000100c00 */
[----:B------:R-:W2:Y:S01]  /*23140*/  LDL.128 R216, [R1+0x320] ;  /* 0x0003200001d87983 */ /* 0x000ea20000100c00 */
[----:B------:R-:W-:-:S03]  /*23150*/  LOP3.LUT R232, R73, R237, RZ, 0x3c, !PT ;  /* 0x000000ed49e87212 */ /* 0x000fc600078e3cff */
[----:B------:R0:W-:Y:S01]  /*23160*/  STL.128 [R1+0x1a0], R224 ;  /* 0x0001a0e001007387 */ /* 0x0001e20000100c00 */
[----:B----4-:R-:W-:Y:S02]  /*23170*/  LOP3.LUT R5, R84, R16, RZ, 0x3c, !PT ;  /* 0x0000001054057212 */ /* 0x010fe400078e3cff */
[----:B------:R-:W-:Y:S01]  /*23180*/  LOP3.LUT R7, R86, R18, RZ, 0x3c, !PT ;  /* 0x0000001256077212 */ /* 0x000fe200078e3cff */
[----:B------:R-:W-:Y:S01]  /*23190*/  IMAD.MOV.U32 R16, RZ, RZ, R2 ;  /* 0x000000ffff107224 */ /* 0x000fe200078e0002 */
[----:B------:R-:W-:Y:S01]  /*231a0*/  LOP3.LUT R84, R85, R17, RZ, 0x3c, !PT ;  /* 0x0000001155547212 */ /* 0x000fe200078e3cff */
[----:B------:R-:W-:Y:S01]  /*231b0*/  IMAD.MOV.U32 R17, RZ, RZ, R4 ;  /* 0x000000ffff117224 */ /* 0x000fe200078e0004 */
[----:B------:R-:W-:Y:S01]  /*231c0*/  LOP3.LUT R86, R87, R19, RZ, 0x3c, !PT ;  /* 0x0000001357567212 */ /* 0x000fe200078e3cff */
[----:B------:R-:W-:Y:S01]  /*231d0*/  IMAD.MOV.U32 R18, RZ, RZ, R3 ;  /* 0x000000ffff127224 */ /* 0x000fe200078e0003 */
[----:B------:R-:W4:Y:S01]  /*231e0*/  LDL.128 R12, [R1+0x380] ;  /* 0x00038000010c7983 */ /* 0x000f220000100c00 */
[----:B------:R-:W-:-:S05]  /*231f0*/  IMAD.MOV.U32 R19, RZ, RZ, R6 ;  /* 0x000000ffff137224 */ /* 0x000fca00078e0006 */
[----:B------:R1:W-:Y:S04]  /*23200*/  STL.128 [R1+0x1e0], R16 ;  /* 0x0001e01001007387 */ /* 0x0003e80000100c00 */
[----:B------:R1:W-:Y:S01]  /*23210*/  STL.128 [R1+0x150], R212 ;  /* 0x000150d401007387 */ /* 0x0003e20000100c00 */
[----:B------:R-:W-:-:S03]  /*23220*/  LOP3.LUT R73, R74, R238, RZ, 0x3c, !PT ;  /* 0x000000ee4a497212 */ /* 0x000fc600078e3cff */
[----:B0-----:R-:W4:Y:S04]  /*23230*/  LDL.128 R224, [R1+0x360] ;  /* 0x0003600001e07983 */ /* 0x001f280000100c00 */
[----:B-1----:R-:W2:Y:S04]  /*23240*/  LDL.LU.64 R16, [R1+0x890] ;  /* 0x0008900001107983 */ /* 0x002ea80000300a00 */
[----:B------:R-:W4:Y:S01]  /*23250*/  LDL.LU.64 R18, [R1+0x898] ;  /* 0x0008980001127983 */ /* 0x000f220000300a00 */
[----:B------:R-:W-:Y:S02]  /*23260*/  IMAD.MOV.U32 R85, RZ, RZ, R84 ;  /* 0x000000ffff557224 */ /* 0x000fe400078e0054 */
[----:B------:R-:W-:Y:S01]  /*23270*/  IMAD.MOV.U32 R87, RZ, RZ, R86 ;  /* 0x000000ffff577224 */ /* 0x000fe200078e0056 */
[----:B------:R-:W4:Y:S01]  /*23280*/  LDL.128 R212, [R1+0x2d0] ;  /* 0x0002d00001d47983 */ /* 0x000f220000100c00 */
[----:B------:R-:W-:-:S02]  /*23290*/  IMAD.MOV.U32 R84, RZ, RZ, R5 ;  /* 0x000000ffff547224 */ /* 0x000fc400078e0005 */
[----:B------:R-:W-:-:S05]  /*232a0*/  IMAD.MOV.U32 R86, RZ, RZ, R7 ;  /* 0x000000ffff567224 */ /* 0x000fca00078e0007 */
[----:B------:R0:W-:Y:S04]  /*232b0*/  STL.128 [R1+0x1f0], R84 ;  /* 0x0001f05401007387 */ /* 0x0001e80000100c00 */
[----:B0-----:R-:W4:Y:S04]  /*232c0*/  LDL.LU.64 R86, [R1+0x878] ;  /* 0x0008780001567983 */ /* 0x001f280000300a00 */
[----:B------:R-:W4:Y:S01]  /*232d0*/  LDL.LU.64 R84, [R1+0x860] ;  /* 0x0008600001547983 */ /* 0x000f220000300a00 */
[----:B------:R-:W-:Y:S01]  /*232e0*/  LOP3.LUT R74, R75, R239, RZ, 0x3c, !PT ;  /* 0x000000ef4b4a7212 */ /* 0x000fe200078e3cff */
[----:B------:R-:W-:-:S02]  /*232f0*/  IMAD.MOV.U32 R233, RZ, RZ, R232 ;  /* 0x000000ffffe97224 */ /* 0x000fc400078e00e8 */
[----:B------:R-:W-:Y:S01]  /*23300*/  IMAD.MOV.U32 R232, RZ, RZ, R72 ;  /* 0x000000ffffe87224 */ /* 0x000fe200078e0048 */
[----:B------:R-:W4:Y:S01]  /*23310*/  LDL.128 R236, [R1+0x390] ;  /* 0x0003900001ec7983 */ /* 0x000f220000100c00 */
[----:B------:R-:W-:Y:S02]  /*23320*/  IMAD.MOV.U32 R234, RZ, RZ, R73 ;  /* 0x000000ffffea7224 */ /* 0x000fe400078e0049 */
[----:B------:R-:W-:Y:S02]  /*23330*/  IMAD.MOV.U32 R235, RZ, RZ, R74 ;  /* 0x000000ffffeb7224 */ /* 0x000fe400078e004a */
[----:B------:R-:W4:Y:S01]  /*23340*/  LDL.128 R72, [R1+0x370] ;  /* 0x0003700001487983 */ /* 0x000f220000100c00 */
[----:B------:R-:W-:Y:S02]  /*23350*/  LOP3.LUT R196, R81, R197, RZ, 0x3c, !PT ;  /* 0x000000c551c47212 */ /* 0x000fe400078e3cff */
[----:B------:R-:W-:Y:S01]  /*23360*/  LOP3.LUT R198, R83, R199, RZ, 0x3c, !PT ;  /* 0x000000c753c67212 */ /* 0x000fe200078e3cff */
[----:B------:R-:W-:-:S02]  /*23370*/  IMAD.MOV.U32 R81, RZ, RZ, R76 ;  /* 0x000000ffff517224 */ /* 0x000fc400078e004c */
[----:B------:R-:W-:Y:S02]  /*23380*/  IMAD.MOV.U32 R197, RZ, RZ, R196 ;  /* 0x000000ffffc57224 */ /* 0x000fe400078e00c4 */
[----:B------:R-:W-:Y:S02]  /*23390*/  IMAD.MOV.U32 R199, RZ, RZ, R198 ;  /* 0x000000ffffc77224 */ /* 0x000fe400078e00c6 */
[----:B------:R-:W-:Y:S02]  /*233a0*/  IMAD.MOV.U32 R83, RZ, RZ, R78 ;  /* 0x000000ffff537224 */ /* 0x000fe400078e004e */
[----:B------:R-:W-:Y:S02]  /*233b0*/  IMAD.MOV.U32 R196, RZ, RZ, R77 ;  /* 0x000000ffffc47224 */ /* 0x000fe400078e004d */
[----:B------:R-:W-:Y:S02]  /*233c0*/  IMAD.MOV.U32 R198, RZ, RZ, R79 ;  /* 0x000000ffffc67224 */ /* 0x000fe400078e004f */
[----:B------:R-:W4:Y:S04]  /*233d0*/  LDL.128 R76, [R1+0x3c0] ;  /* 0x0003c000014c7983 */ /* 0x000f280000100c00 */
[----:B------:R0:W-:Y:S04]  /*233e0*/  STL.128 [R1+0x1c0], R80 ;  /* 0x0001c05001007387 */ /* 0x0001e80000100c00 */
[----:B------:R1:W-:Y:S04]  /*233f0*/  STL.128 [R1+0x1d0], R196 ;  /* 0x0001d0c401007387 */ /* 0x0003e80000100c00 */
[----:B------:R1:W-:Y:S04]  /*23400*/  STL.128 [R1+0x1b0], R232 ;  /* 0x0001b0e801007387 */ /* 0x0003e80000100c00 */
[----:B0-----:R-:W4:Y:S04]  /*23410*/  LDL.128 R80, [R1+0x3d0] ;  /* 0x0003d00001507983 */ /* 0x001f280000100c00 */
[----:B-1----:R-:W4:Y:S04]  /*23420*/  LDL.128 R196, [R1+0x3e0] ;  /* 0x0003e00001c47983 */ /* 0x002f280000100c00 */
[----:B------:R-:W4:Y:S01]  /*23430*/  LDL.128 R232, [R1+0x3f0] ;  /* 0x0003f00001e87983 */ /* 0x000f220000100c00 */
[----:B---3--:R-:W-:-:S02]  /*23440*/  LOP3.LUT R5, R250, R32, RZ, 0x3c, !PT ;  /* 0x00000020fa057212 */ /* 0x008fc400078e3cff */
[----:B-----5:R-:W-:Y:S02]  /*23450*/  LOP3.LUT R7, R248, R34, RZ, 0x3c, !PT ;  /* 0x00000022f8077212 */ /* 0x020fe400078e3cff */
[----:B--2---:R-:W-:Y:S02]  /*23460*/  LOP3.LUT R2, R16, R20, RZ, 0x3c, !PT ;  /* 0x0000001410027212 */ /* 0x004fe400078e3cff */
[----:B------:R-:W-:Y:S02]  /*23470*/  LOP3.LUT R4, R17, R21, RZ, 0x3c, !PT ;  /* 0x0000001511047212 */ /* 0x000fe400078e3cff */
[----:B----4-:R-:W-:Y:S02]  /*23480*/  LOP3.LUT R3, R18, R22, RZ, 0x3c, !PT ;  /* 0x0000001612037212 */ /* 0x010fe400078e3cff */
[----:B------:R-:W-:Y:S01]  /*23490*/  LOP3.LUT R6, R19, R23, RZ, 0x3c, !PT ;  /* 0x0000001713067212 */ /* 0x000fe200078e3cff */
[----:B------:R-:W-:Y:S02]  /*234a0*/  IMAD.MOV.U32 R16, RZ, RZ, R2 ;  /* 0x000000ffff107224 */ /* 0x000fe400078e0002 */
[----:B------:R-:W-:-:S02]  /*234b0*/  IMAD.MOV.U32 R17, RZ, RZ, R4 ;  /* 0x000000ffff117224 */ /* 0x000fc400078e0004 */
[----:B------:R-:W-:Y:S02]  /*234c0*/  IMAD.MOV.U32 R18, RZ, RZ, R3 ;  /* 0x000000ffff127224 */ /* 0x000fe400078e0003 */
[----:B------:R-:W-:Y:S01]  /*234d0*/  IMAD.MOV.U32 R19, RZ, RZ, R6 ;  /* 0x000000ffff137224 */ /* 0x000fe200078e0006 */
[----:B------:R-:W-:Y:S01]  /*234e0*/  LOP3.LUT R20, R251, R33, RZ, 0x3c, !PT ;  /* 0x00000021fb147212 */ /* 0x000fe200078e3cff */
[----:B------:R-:W2:Y:S01]  /*234f0*/  LDL.LU.64 R2, [R1+0x8b8] ;  /* 0x0008b80001027983 */ /* 0x000ea20000300a00 */
[----:B------:R-:W-:-:S03]  /*23500*/  LOP3.LUT R22, R249, R35, RZ, 0x3c, !PT ;  /* 0x00000023f9167212 */ /* 0x000fc600078e3cff */
[----:B------:R0:W-:Y:S04]  /*23510*/  STL.128 [R1+0x200], R16 ;  /* 0x0002001001007387 */ /* 0x0001e80000100c00 */
[----:B------:R-:W3:Y:S04]  /*23520*/  LDL.LU.64 R34, [R1+0x8a0] ;  /* 0x0008a00001227983 */ /* 0x000ee80000300a00 */
[----:B------:R-:W4:Y:S04]  /*23530*/  LDL.LU.64 R250, [R1+0x8a8] ;  /* 0x0008a80001fa7983 */ /* 0x000f280000300a00 */
[----:B------:R-:W5:Y:S04]  /*23540*/  LDL.LU.64 R248, [R1+0x870] ;  /* 0x0008700001f87983 */ /* 0x000f680000300a00 */
[----:B0-----:R-:W5:Y:S04]  /*23550*/  LDL.LU.64 R18, [R1+0x8b0] ;  /* 0x0008b00001127983 */ /* 0x001f680000300a00 */
[----:B------:R-:W5:Y:S01]  /*23560*/  LDL.LU.64 R32, [R1+0x868] ;  /* 0x0008680001207983 */ /* 0x000f620000300a00 */
[----:B------:R-:W-:-:S02]  /*23570*/  IMAD.MOV.U32 R21, RZ, RZ, R20 ;  /* 0x000000ffff157224 */ /* 0x000fc400078e0014 */
[----:B------:R-:W-:Y:S02]  /*23580*/  IMAD.MOV.U32 R23, RZ, RZ, R22 ;  /* 0x000000ffff177224 */ /* 0x000fe400078e0016 */
[----:B------:R-:W-:Y:S02]  /*23590*/  IMAD.MOV.U32 R20, RZ, RZ, R5 ;  /* 0x000000ffff147224 */ /* 0x000fe400078e0005 */
[----:B------:R-:W-:Y:S01]  /*235a0*/  IMAD.MOV.U32 R22, RZ, RZ, R7 ;  /* 0x000000ffff167224 */ /* 0x000fe200078e0007 */
[----:B------:R-:W-:Y:S02]  /*235b0*/  LOP3.LUT R10, R86, R10, RZ, 0x3c, !PT ;  /* 0x0000000a560a7212 */ /* 0x000fe400078e3cff */
[----:B------:R-:W-:Y:S02]  /*235c0*/  LOP3.LUT R11, R87, R11, RZ, 0x3c, !PT ;  /* 0x0000000b570b7212 */ /* 0x000fe400078e3cff */
[----:B------:R-:W-:Y:S01]  /*235d0*/  STL.128 [R1+0x210], R20 ;  /* 0x0002101401007387 */ /* 0x000fe20000100c00 */
[----:B--2---:R-:W-:-:S02]  /*235e0*/  LOP3.LUT R6, R2, R30, RZ, 0x3c, !PT ;  /* 0x0000001e02067212 */ /* 0x004fc400078e3cff */
[----:B------:R-:W-:Y:S02]  /*235f0*/  LOP3.LUT R7, R3, R31, RZ, 0x3c, !PT ;  /* 0x0000001f03077212 */ /* 0x000fe400078e3cff */
[----:B---3--:R-:W-:Y:S02]  /*23600*/  LOP3.LUT R24, R34, R24, RZ, 0x3c, !PT ;  /* 0x0000001822187212 */ /* 0x008fe400078e3cff */
[----:B------:R-:W-:Y:S02]  /*23610*/  LOP3.LUT R25, R35, R25, RZ, 0x3c, !PT ;  /* 0x0000001923197212 */ /* 0x000fe400078e3cff */
[----:B----4-:R-:W-:Y:S02]  /*23620*/  LOP3.LUT R2, R250, R26, RZ, 0x3c, !PT ;  /* 0x0000001afa027212 */ /* 0x010fe400078e3cff */
[----:B------:R-:W-:Y:S02]  /*23630*/  LOP3.LUT R3, R251, R27, RZ, 0x3c, !PT ;  /* 0x0000001bfb037212 */ /* 0x000fe400078e3cff */
[----:B-----5:R-:W-:-:S02]  /*23640*/  LOP3.LUT R4, R18, R28, RZ, 0x3c, !PT ;  /* 0x0000001c12047212 */ /* 0x020fc400078e3cff */
[----:B------:R-:W-:Y:S02]  /*23650*/  LOP3.LUT R5, R19, R29, RZ, 0x3c, !PT ;  /* 0x0000001d13057212 */ /* 0x000fe400078e3cff */
[----:B------:R-:W-:-:S03]  /*23660*/  LOP3.LUT R16, R248, R8, RZ, 0x3c, !PT ;  /* 0x00000008f8107212 */ /* 0x000fc600078e3cff */
[----:B------:R0:W-:Y:S01]  /*23670*/  STL.128 [R1+0x220], R4 ;  /* 0x0002200401007387 */ /* 0x0001e20000100c00 */
[----:B------:R-:W-:Y:S02]  /*23680*/  LOP3.LUT R17, R249, R9, RZ, 0x3c, !PT ;  /* 0x00000009f9117212 */ /* 0x000fe400078e3cff */
[----:B------:R-:W-:Y:S02]  /*23690*/  LOP3.LUT R8, R84, R192, RZ, 0x3c, !PT ;  /* 0x000000c054087212 */ /* 0x000fe400078e3cff */
[----:B------:R-:W-:Y:S01]  /*236a0*/  LOP3.LUT R9, R85, R193, RZ, 0x3c, !PT ;  /* 0x000000c155097212 */ /* 0x000fe200078e3cff */
[----:B0-----:R-:W-:Y:S02]  /*236b0*/  IMAD.MOV.U32 R4, RZ, RZ, R24 ;  /* 0x000000ffff047224 */ /* 0x001fe400078e0018 */
[----:B------:R-:W-:Y:S02]  /*236c0*/  IMAD.MOV.U32 R5, RZ, RZ, R25 ;  /* 0x000000ffff057224 */ /* 0x000fe400078e0019 */
[----:B------:R-:W-:-:S02]  /*236d0*/  IMAD.MOV.U32 R6, RZ, RZ, R2 ;  /* 0x000000ffff067224 */ /* 0x000fc400078e0002 */
[----:B------:R-:W-:Y:S01]  /*236e0*/  IMAD.MOV.U32 R7, RZ, RZ, R3 ;  /* 0x000000ffff077224 */ /* 0x000fe200078e0003 */
[----:B------:R-:W-:Y:S02]  /*236f0*/  LOP3.LUT R2, R32, R194, RZ, 0x3c, !PT ;  /* 0x000000c220027212 */ /* 0x000fe400078e3cff */
[----:B------:R-:W-:Y:S02]  /*23700*/  LOP3.LUT R3, R33, R195, RZ, 0x3c, !PT ;  /* 0x000000c321037212 */ /* 0x000fe400078e3cff */
[----:B------:R0:W-:Y:S02]  /*23710*/  STL.128 [R1+0x230], R4 ;  /* 0x0002300401007387 */ /* 0x0001e40000100c00 */
[----:B0-----:R-:W-:Y:S02]  /*23720*/  IMAD.MOV.U32 R4, RZ, RZ, R16 ;  /* 0x000000ffff047224 */ /* 0x001fe400078e0010 */
[----:B------:R-:W-:Y:S02]  /*23730*/  IMAD.MOV.U32 R5, RZ, RZ, R17 ;  /* 0x000000ffff057224 */ /* 0x000fe400078e0011 */
[----:B------:R-:W-:-:S02]  /*23740*/  IMAD.MOV.U32 R6, RZ, RZ, R10 ;  /* 0x000000ffff067224 */ /* 0x000fc400078e000a */
[----:B------:R-:W-:Y:S01]  /*23750*/  IMAD.MOV.U32 R7, RZ, RZ, R11 ;  /* 0x000000ffff077224 */ /* 0x000fe200078e000b */
[----:B------:R-:W-:Y:S02]  /*23760*/  LOP3.LUT R16, R88, R40, RZ, 0x3c, !PT ;  /* 0x0000002858107212 */ /* 0x000fe400078e3cff */
[----:B------:R-:W-:Y:S02]  /*23770*/  LOP3.LUT R17, R89, R41, RZ, 0x3c, !PT ;  /* 0x0000002959117212 */ /* 0x000fe400078e3cff */
[----:B------:R0:W-:Y:S01]  /*23780*/  STL.128 [R1+0x240], R4 ;  /* 0x0002400401007387 */ /* 0x0001e20000100c00 */
[----:B------:R-:W-:Y:S02]  /*23790*/  LOP3.LUT R10, R90, R42, RZ, 0x3c, !PT ;  /* 0x0000002a5a0a7212 */ /* 0x000fe400078e3cff */
[----:B------:R-:W-:Y:S01]  /*237a0*/  LOP3.LUT R11, R91, R43, RZ, 0x3c, !PT ;  /* 0x0000002b5b0b7212 */ /* 0x000fe200078e3cff */
[----:B0-----:R-:W-:Y:S02]  /*237b0*/  IMAD.MOV.U32 R4, RZ, RZ, R8 ;  /* 0x000000ffff047224 */ /* 0x001fe400078e0008 */
[----:B------:R-:W-:-:S02]  /*237c0*/  IMAD.MOV.U32 R5, RZ, RZ, R9 ;  /* 0x000000ffff057224 */ /* 0x000fc400078e0009 */
[----:B------:R-:W-:Y:S02]  /*237d0*/  IMAD.MOV.U32 R6, RZ, RZ, R2 ;  /* 0x000000ffff067224 */ /* 0x000fe400078e0002 */
[----:B------:R-:W-:Y:S01]  /*237e0*/  IMAD.MOV.U32 R7, RZ, RZ, R3 ;  /* 0x000000ffff077224 */ /* 0x000fe200078e0003 */
[----:B------:R-:W-:Y:S02]  /*237f0*/  LOP3.LUT R8, R92, R36, RZ, 0x3c, !PT ;  /* 0x000000245c087212 */ /* 0x000fe400078e3cff */
[----:B------:R-:W-:Y:S02]  /*23800*/  LOP3.LUT R9, R93, R37, RZ, 0x3c, !PT ;  /* 0x000000255d097212 */ /* 0x000fe400078e3cff */
[----:B------:R0:W-:Y:S01]  /*23810*/  STL.128 [R1+0x250], R4 ;  /* 0x0002500401007387 */ /* 0x0001e20000100c00 */
[----:B------:R-:W-:Y:S02]  /*23820*/  LOP3.LUT R2, R94, R38, RZ, 0x3c, !PT ;  /* 0x000000265e027212 */ /* 0x000fe400078e3cff */
[----:B------:R-:W-:Y:S01]  /*23830*/  LOP3.LUT R3, R95, R39, RZ, 0x3c, !PT ;  /* 0x000000275f037212 */ /* 0x000fe200078e3cff */
[----:B0-----:R-:W-:-:S02]  /*23840*/  IMAD.MOV.U32 R4, RZ, RZ, R16 ;  /* 0x000000ffff047224 */ /* 0x001fc400078e0010 */
[----:B------:R-:W-:Y:S02]  /*23850*/  IMAD.MOV.U32 R5, RZ, RZ, R17 ;  /* 0x000000ffff057224 */ /* 0x000fe400078e0011 */
[----:B------:R-:W-:Y:S01]  /*23860*/  IMAD.MOV.U32 R6, RZ, RZ, R10 ;  /* 0x000000ffff067224 */ /* 0x000fe200078e000a */
[----:B------:R-:W-:Y:S01]  /*23870*/  LOP3.LUT R10, R98, R46, RZ, 0x3c, !PT ;  /* 0x0000002e620a7212 */ /* 0x000fe200078e3cff */
[----:B------:R-:W-:Y:S01]  /*23880*/  IMAD.MOV.U32 R7, RZ, RZ, R11 ;  /* 0x000000ffff077224 */ /* 0x000fe200078e000b */
[----:B------:R-:W-:Y:S02]  /*23890*/  LOP3.LUT R11, R99, R47, RZ, 0x3c, !PT ;  /* 0x0000002f630b7212 */ /* 0x000fe400078e3cff */
[----:B------:R-:W-:Y:S01]  /*238a0*/  LOP3.LUT R16, R96, R44, RZ, 0x3c, !PT ;  /* 0x0000002c60107212 */ /* 0x000fe200078e3cff */
[----:B------:R-:W-:Y:S01]  /*238b0*/  IMAD.MOV.U32 R18, RZ, RZ, R10 ;  /* 0x000000ffff127224 */ /* 0x000fe200078e000a */
[----:B------:R0:W-:Y:S01]  /*238c0*/  STL.128 [R1+0x260], R4 ;  /* 0x0002600401007387 */ /* 0x0001e20000100c00 */
[----:B------:R-:W-:Y:S01]  /*238d0*/  LOP3.LUT R17, R97, R45, RZ, 0x3c, !PT ;  /* 0x0000002d61117212 */ /* 0x000fe200078e3cff */
[----:B------:R-:W-:-:S05]  /*238e0*/  IMAD.MOV.U32 R19, RZ, RZ, R11 ;  /* 0x000000ffff137224 */ /* 0x000fca00078e000b */
[----:B------:R1:W-:Y:S01]  /*238f0*/  STL.128 [R1+0x280], R16 ;  /* 0x0002801001007387 */ /* 0x0003e20000100c00 */
        /* <DEDUP_REMOVED lines=11> */
[----:B------:R0:W-:Y:S01]  /*239b0*/  STL.128 [R1+0x270], R4 ;  /* 0x0002700401007387 */ /* 0x0001e20000100c00 */
[----:B------:R-:W-:Y:S01]  /*239c0*/  IMAD.MOV.U32 R18, RZ, RZ, R2 ;  /* 0x000000ffff127224 */ /* 0x000fe200078e0002 */
[----:B------:R-:W-:Y:S01]  /*239d0*/  LOP3.LUT R9, R105, R205, RZ, 0x3c, !PT ;  /* 0x000000cd69097212 */ /* 0x000fe200078e3cff */
[----:B------:R-:W-:Y:S01]  /*239e0*/  IMAD.MOV.U32 R19, RZ, RZ, R3 ;  /* 0x000000ffff137224 */ /* 0x000fe200078e0003 */
[----:B------:R-:W-:-:S02]  /*239f0*/  LOP3.LUT R2, R110, R50, RZ, 0x3c, !PT ;  /* 0x000000326e027212 */ /* 0x000fc400078e3cff */
[----:B------:R-:W-:Y:S02]  /*23a00*/  LOP3.LUT R3, R111, R51, RZ, 0x3c, !PT ;  /* 0x000000336f037212 */ /* 0x000fe400078e3cff */
[----:B------:R1:W-:Y:S01]  /*23a10*/  STL.128 [R1+0x290], R16 ;  /* 0x0002901001007387 */ /* 0x0003e20000100c00 */
[----:B0-----:R-:W-:Y:S02]  /*23a20*/  LOP3.LUT R6, R106, R206, RZ, 0x3c, !PT ;  /* 0x000000ce6a067212 */ /* 0x001fe400078e3cff */
[----:B------:R-:W-:Y:S02]  /*23a30*/  LOP3.LUT R7, R107, R207, RZ, 0x3c, !PT ;  /* 0x000000cf6b077212 */ /* 0x000fe400078e3cff */
[----:B------:R-:W-:Y:S02]  /*23a40*/  LOP3.LUT R4, R108, R48, RZ, 0x3c, !PT ;  /* 0x000000306c047212 */ /* 0x000fe400078e3cff */
[----:B------:R-:W-:Y:S01]  /*23a50*/  LOP3.LUT R5, R109, R49, RZ, 0x3c, !PT ;  /* 0x000000316d057212 */ /* 0x000fe200078e3cff */
[----:B-1----:R-:W-:-:S02]  /*23a60*/  IMAD.MOV.U32 R16, RZ, RZ, R8 ;  /* 0x000000ffff107224 */ /* 0x002fc400078e0008 */
        /* <DEDUP_REMOVED lines=8> */
[----:B0-----:R-:W-:Y:S02]  /*23af0*/  IMAD.MOV.U32 R16, RZ, RZ, R4 ;  /* 0x000000ffff107224 */ /* 0x001fe400078e0004 */
[----:B------:R-:W-:Y:S02]  /*23b00*/  IMAD.MOV.U32 R17, RZ, RZ, R5 ;  /* 0x000000ffff117224 */ /* 0x000fe400078e0005 */
[----:B------:R-:W-:Y:S02]  /*23b10*/  IMAD.MOV.U32 R18, RZ, RZ, R2 ;  /* 0x000000ffff127224 */ /* 0x000fe400078e0002 */
[----:B------:R-:W-:Y:S01]  /*23b20*/  IMAD.MOV.U32 R19, RZ, RZ, R3 ;  /* 0x000000ffff137224 */ /* 0x000fe200078e0003 */
[----:B------:R-:W-:Y:S02]  /*23b30*/  LOP3.LUT R4, R116, R212, RZ, 0x3c, !PT ;  /* 0x000000d474047212 */ /* 0x000fe400078e3cff */
[----:B------:R-:W-:-:S02]  /*23b40*/  LOP3.LUT R5, R117, R213, RZ, 0x3c, !PT ;  /* 0x000000d575057212 */ /* 0x000fc400078e3cff */
[----:B------:R0:W-:Y:S01]  /*23b50*/  STL.128 [R1+0x2b0], R16 ;  /* 0x0002b01001007387 */ /* 0x0001e20000100c00 */
[----:B------:R-:W-:Y:S02]  /*23b60*/  LOP3.LUT R2, R118, R214, RZ, 0x3c, !PT ;  /* 0x000000d676027212 */ /* 0x000fe400078e3cff */
[----:B------:R-:W-:Y:S01]  /*23b70*/  LOP3.LUT R3, R119, R215, RZ, 0x3c, !PT ;  /* 0x000000d777037212 */ /* 0x000fe200078e3cff */
[----:B0-----:R-:W-:Y:S02]  /*23b80*/  IMAD.MOV.U32 R16, RZ, RZ, R8 ;  /* 0x000000ffff107224 */ /* 0x001fe400078e0008 */
[----:B------:R-:W-:Y:S02]  /*23b90*/  IMAD.MOV.U32 R17, RZ, RZ, R9 ;  /* 0x000000ffff117224 */ /* 0x000fe400078e0009 */
[----:B------:R-:W-:Y:S02]  /*23ba0*/  IMAD.MOV.U32 R18, RZ, RZ, R6 ;  /* 0x000000ffff127224 */ /* 0x000fe400078e0006 */
[----:B------:R-:W-:Y:S01]  /*23bb0*/  IMAD.MOV.U32 R19, RZ, RZ, R7 ;  /* 0x000000ffff137224 */ /* 0x000fe200078e0007 */
[----:B------:R-:W-:-:S02]  /*23bc0*/  LOP3.LUT R8, R120, R200, RZ, 0x3c, !PT ;  /* 0x000000c878087212 */ /* 0x000fc400078e3cff */
[----:B------:R-:W-:Y:S02]  /*23bd0*/  LOP3.LUT R9, R121, R201, RZ, 0x3c, !PT ;  /* 0x000000c979097212 */ /* 0x000fe400078e3cff */
[----:B------:R0:W-:Y:S01]  /*23be0*/  STL.128 [R1+0x2c0], R16 ;  /* 0x0002c01001007387 */ /* 0x0001e20000100c00 */
        /* <DEDUP_REMOVED lines=92> */
[----:B------:R-:W-:Y:S01]  /*241b0*/  IMAD.MOV.U32 R13, RZ, RZ, R9 ;  /* 0x000000ffff0d7224 */ /* 0x000fe200078e0009 */
[----:B------:R0:W-:Y:S01]  /*241c0*/  STL.128 [R1+0x360], R16 ;  /* 0x0003601001007387 */ /* 0x0001e20000100c00 */
[----:B------:R-:W-:Y:S02]  /*241d0*/  IMAD.MOV.U32 R14, RZ, RZ, R6 ;  /* 0x000000ffff0e7224 */ /* 0x000fe400078e0006 */
[----:B------:R-:W-:Y:S01]  /*241e0*/  IMAD.MOV.U32 R15, RZ, RZ, R7 ;  /* 0x000000ffff0f7224 */ /* 0x000fe200078e0007 */
[----:B------:R-:W-:Y:S02]  /*241f0*/  LOP3.LUT R8, R168, R240, RZ, 0x3c, !PT ;  /* 0x000000f0a8087212 */ /* 0x000fe400078e3cff */
[----:B------:R-:W-:Y:S02]  /*24200*/  LOP3.LUT R9, R169, R241, RZ, 0x3c, !PT ;  /* 0x000000f1a9097212 */ /* 0x000fe400078e3cff */
[----:B------:R1:W-:Y:S01]  /*24210*/  STL.128 [R1+0x380], R12 ;  /* 0x0003800c01007387 */ /* 0x0003e20000100c00 */
        /* <DEDUP_REMOVED lines=59> */
[----:B------:R1:W-:Y:S04]  /*245d0*/  STL.128 [R1+0x3d0], R12 ;  /* 0x0003d00c01007387 */ /* 0x0003e80000100c00 */
[----:B------:R1:W-:Y:S04]  /*245e0*/  STL.128 [R1+0x3e0], R8 ;  /* 0x0003e00801007387 */ /* 0x0003e80000100c00 */
[----:B------:R1:W-:Y:S02]  /*245f0*/  STL.128 [R1+0x3f0], R4 ;  /* 0x0003f00401007387 */ /* 0x0003e40000100c00 */
.L_x_56:
[----:B------:R-:W-:Y:S05]  /*24600*/  BSYNC.RECONVERGENT B2 ;  /* 0x0000000000027941 */ /* 0x000fea0003800200 */
.L_x_55:
[----:B------:R-:W-:-:S06]  /*24610*/  IMAD R2, R252, 0x8, R1 ;  /* 0x00000008fc027824 */ /* 0x000fcc00078e0201 */
[----:B------:R-:W5:Y:S01]  /*24620*/  LDL R2, [R2] ;  /* 0x0000000002027983 */ /* 0x000f620000100800 */
[----:B------:R-:W-:Y:S01]  /*24630*/  IMAD.MOV.U32 R3, RZ, RZ, RZ ;  /* 0x000000ffff037224 */ /* 0x000fe200078e00ff */
[----:B------:R-:W-:Y:S06]  /*24640*/  BRA `(.L_x_65) ;  /* 0x0000000000087947 */ /* 0x000fec0003800000 */
.L_x_54:
[----:B------:R0:W5:Y:S02]  /*24650*/  LDG.E R2, desc[UR36][R2.64] ;  /* 0x0000002402027981 */ /* 0x000164000c1e1900 */
[----:B0-----:R-:W-:-:S07]  /*24660*/  IMAD.MOV.U32 R3, RZ, RZ, RZ ;  /* 0x000000ffff037224 */ /* 0x001fce00078e00ff */
.L_x_65:
[----:B------:R-:W-:Y:S05]  /*24670*/  BSYNC.RECONVERGENT B3 ;  /* 0x0000000000037941 */ /* 0x000fea0003800200 */
.L_x_53:
[----:B-1----:R-:W2:Y:S01]  /*24680*/  LDL R14, [R1+0x8c0] ;  /* 0x0008c000010e7983 */ /* 0x002ea20000100800 */
[----:B------:R-:W0:Y:S01]  /*24690*/  LDC.64 R186, c[0x0][0x398] ;  /* 0x0000e600ffba7b82 */ /* 0x000e220000000a00 */
[----:B------:R-:W-:Y:S02]  /*246a0*/  VIADD R11, R0, 0x1ff ;  /* 0x000001ff000b7836 */ /* 0x000fe40000000000 */
[----:B------:R-:W3:Y:S02]  /*246b0*/  LDL R12, [R1+0x8e4] ;  /* 0x0008e400010c7983 */ /* 0x000ee40000100800 */
[--C-:B------:R-:W-:Y:S02]  /*246c0*/  IMAD.MOV.U32 R5, RZ, RZ, R11.reuse ;  /* 0x000000ffff057224 */ /* 0x100fe400078e000b */
[--C-:B------:R-:W-:Y:S02]  /*246d0*/  IMAD.MOV.U32 R7, RZ, RZ, R11.reuse ;  /* 0x000000ffff077224 */ /* 0x100fe400078e000b */
[----:B------:R-:W-:Y:S01]  /*246e0*/  IMAD.MOV.U32 R9, RZ, RZ, R11 ;  /* 0x000000ffff097224 */ /* 0x000fe200078e000b */
[----:B--2---:R-:W-:-:S13]  /*246f0*/  LOP3.LUT P2, RZ, R252, R14, RZ, 0xfc, !PT ;  /* 0x0000000efcff7212 */ /* 0x004fda000784fcff */
[C---:B------:R-:W-:Y:S02]  /*24700*/  @P2 VIADD R7, R0.reuse, 0xffffffff ;  /* 0xffffffff00072836 */ /* 0x040fe40000000000 */
[C---:B------:R-:W-:Y:S02]  /*24710*/  @P2 VIADD R9, R0.reuse, 0xffffffff ;  /* 0xffffffff00092836 */ /* 0x040fe40000000000 */
[----:B------:R-:W-:Y:S02]  /*24720*/  @P2 VIADD R11, R0, 0xffffffff ;  /* 0xffffffff000b2836 */ /* 0x000fe40000000000 */
[----:B0-----:R-:W-:-:S04]  /*24730*/  IMAD.WIDE.U32 R6, R7, 0x400, R186 ;  /* 0x0000040007067825 */ /* 0x001fc800078e00ba */
[--C-:B------:R-:W-:Y:S02]  /*24740*/  IMAD.WIDE.U32 R8, R9, 0x400, R186.reuse ;  /* 0x0000040009087825 */ /* 0x100fe400078e00ba */
[----:B------:R-:W2:Y:S02]  /*24750*/  LDG.E.U8 R6, desc[UR36][R6.64+0x1] ;  /* 0x0000012406067981 */ /* 0x000ea4000c1e1100 */
[--C-:B------:R-:W-:Y:S02]  /*24760*/  IMAD.WIDE.U32 R10, R11, 0x400, R186.reuse ;  /* 0x000004000b0a7825 */ /* 0x100fe400078e00ba */
[----:B------:R-:W4:Y:S02]  /*24770*/  LDG.E.U8 R8, desc[UR36][R8.64+0x2] ;  /* 0x0000022408087981 */ /* 0x000f24000c1e1100 */
[----:B------:R-:W-:Y:S02]  /*24780*/  @P2 VIADD R5, R0, 0xffffffff ;  /* 0xffffffff00052836 */ /* 0x000fe40000000000 */
[----:B------:R-:W4:Y:S02]  /*24790*/  LDG.E.U8 R10, desc[UR36][R10.64+0x3] ;  /* 0x000003240a0a7981 */ /* 0x000f24000c1e1100 */
[----:B------:R-:W-:-:S06]  /*247a0*/  IMAD.WIDE.U32 R4, R5, 0x400, R186 ;  /* 0x0000040005047825 */ /* 0x000fcc00078e00ba */
[----:B------:R0:W4:Y:S01]  /*247b0*/  LDG.E.U8 R4, desc[UR36][R4.64] ;  /* 0x0000002404047981 */ /* 0x000122000c1e1100 */
[----:B------:R-:W-:Y:S01]  /*247c0*/  IMAD.SHL.U32 R14, R14, 0x80, RZ ;  /* 0x000000800e0e7824 */ /* 0x000fe200078e00ff */
[----:B---3--:R-:W-:Y:S01]  /*247d0*/  ISETP.NE.AND P1, PT, R12, RZ, PT ;  /* 0x000000ff0c00720c */ /* 0x008fe20003f25270 */
[-C--:B-----5:R-:W-:Y:S02]  /*247e0*/  IMAD R13, R3, R2.reuse, RZ ;  /* 0x00000002030d7224 */ /* 0x0a0fe400078e02ff */
[----:B------:R-:W-:Y:S02]  /*247f0*/  VIADD R12, R14, 0xffffffff ;  /* 0xffffffff0e0c7836 */ /* 0x000fe40000000000 */
[C---:B------:R-:W-:Y:S02]  /*24800*/  IMAD R15, R2.reuse, R3, R13 ;  /* 0x00000003020f7224 */ /* 0x040fe400078e020d */
[----:B------:R-:W-:Y:S01]  /*24810*/  IMAD.WIDE.U32 R2, R2, R2, RZ ;  /* 0x0000000202027225 */ /* 0x000fe200078e00ff */
[----:B------:R-:W-:-:S03]  /*24820*/  SEL R13, R12, 0x17f, !P1 ;  /* 0x0000017f0c0d7807 */ /* 0x000fc60004800000 */
[----:B0-----:R-:W-:Y:S02]  /*24830*/  IMAD.IADD R5, R3, 0x1, R15 ;  /* 0x0000000103057824 */ /* 0x001fe400078e020f */
[----:B------:R-:W-:Y:S02]  /*24840*/  IMAD.IADD R2, R13, 0x1, R252 ;  /* 0x000000010d027824 */ /* 0x000fe400078e02fc */
[----:B------:R-:W-:Y:S02]  /*24850*/  VIADD R3, R14, 0x80 ;  /* 0x000000800e037836 */ /* 0x000fe40000000000 */
[----:B------:R-:W-:Y:S01]  /*24860*/  IMAD.WIDE.U32 R12, R5, R2, RZ ;  /* 0x00000002050c7225 */ /* 0x000fe200078e00ff */
[----:B------:R-:W-:Y:S02]  /*24870*/  UMOV UR4, URZ ;  /* 0x000000ff00047c82 */ /* 0x000fe40008000000 */
[----:B------:R-:W-:Y:S01]  /*24880*/  LOP3.LUT R3, R3, 0x180, RZ, 0xc0, !PT ;  /* 0x0000018003037812 */ /* 0x000fe200078ec0ff */
[----:B------:R-:W-:-:S03]  /*24890*/  VIADD R5, R13, UR4 ;  /* 0x000000040d057c36 */ /* 0x000fc60008000000 */
[----:B------:R-:W-:Y:S01]  /*248a0*/  SEL R3, R3, RZ, P1 ;  /* 0x000000ff03037207 */ /* 0x000fe20000800000 */
[----:B------:R-:W-:Y:S01]  /*248b0*/  BSSY.RECONVERGENT B2, `(.L_x_66) ;  /* 0x000009c000027945 */ /* 0x000fe20003800200 */
[----:B------:R-:W-:Y:S01]  /*248c0*/  VIADD R45, R0, 0x1ff ;  /* 0x000001ff002d7836 */ /* 0x000fe20000000000 */
[----:B--2---:R-:W-:Y:S04]  /*248d0*/  STL.U8 [R1+0x1], R6 ;  /* 0x0000010601007387 */ /* 0x004fe80000100000 */
[----:B----4-:R-:W-:Y:S04]  /*248e0*/  STL.U8 [R1+0x2], R8 ;  /* 0x0000020801007387 */ /* 0x010fe80000100000 */
[----:B------:R-:W-:Y:S04]  /*248f0*/  STL.U8 [R1+0x3], R10 ;  /* 0x0000030a01007387 */ /* 0x000fe80000100000 */
[----:B------:R0:W-:Y:S02]  /*24900*/  STL.U8 [R1], R4 ;  /* 0x0000000401007387 */ /* 0x0001e40000100000 */
[----:B0-----:R-:W-:-:S04]  /*24910*/  LOP3.LUT R4, RZ, R5, RZ, 0x33, !PT ;  /* 0x00000005ff047212 */ /* 0x001fc800078e33ff */
[----:B------:R-:W-:Y:S01]  /*24920*/  IADD3 R4, PT, PT, R4, R2, R3 ;  /* 0x0000000204047210 */ /* 0x000fe20007ffe003 */
[----:B------:R-:W-:Y:S02]  /*24930*/  IMAD.MOV.U32 R2, RZ, RZ, 0x4 ;  /* 0x00000004ff027424 */ /* 0x000fe400078e00ff */
[----:B------:R-:W-:-:S07]  /*24940*/  IMAD.MOV.U32 R3, RZ, RZ, RZ ;  /* 0x000000ffff037224 */ /* 0x000fce00078e00ff */
.L_x_67:
[--C-:B0-----:R-:W-:Y:S02]  /*24950*/  IMAD.MOV.U32 R5, RZ, RZ, R45.reuse ;  /* 0x000000ffff057224 */ /* 0x101fe400078e002d */
[--C-:B------:R-:W-:Y:S02]  /*24960*/  IMAD.MOV.U32 R9, RZ, RZ, R45.reuse ;  /* 0x000000ffff097224 */ /* 0x100fe400078e002d */
[C---:B------:R-:W-:Y:S02]  /*24970*/  @P2 VIADD R5, R0.reuse, 0xffffffff ;  /* 0xffffffff00052836 */ /* 0x040fe40000000000 */
[----:B------:R-:W-:Y:S02]  /*24980*/  @P2 VIADD R9, R0, 0xffffffff ;  /* 0xffffffff00092836 */ /* 0x000fe40000000000 */
[--C-:B------:R-:W-:Y:S02]  /*24990*/  IMAD.MOV.U32 R11, RZ, RZ, R45.reuse ;  /* 0x000000ffff0b7224 */ /* 0x100fe400078e002d */
[----:B------:R-:W-:-:S02]  /*249a0*/  IMAD.MOV.U32 R13, RZ, RZ, R45 ;  /* 0x000000ffff0d7224 */ /* 0x000fc400078e002d */
[----:B------:R-:W-:-:S04]  /*249b0*/  IMAD.WIDE.U32 R6, R5, 0x400, R186 ;  /* 0x0000040005067825 */ /* 0x000fc800078e00ba */
[----:B------:R-:W-:Y:S01]  /*249c0*/  IMAD.WIDE.U32 R8, R9, 0x400, R186 ;  /* 0x0000040009087825 */ /* 0x000fe200078e00ba */
[----:B------:R-:W-:-:S03]  /*249d0*/  IADD3 R22, P1, P3, R6, 0x8, R2 ;  /* 0x0000000806167810 */ /* 0x000fc60007b3e002 */
[----:B------:R-:W-:Y:S01]  /*249e0*/  @P2 VIADD R11, R0, 0xffffffff ;  /* 0xffffffff000b2836 */ /* 0x000fe20000000000 */
[----:B------:R-:W-:Y:S01]  /*249f0*/  IADD3 R24, P4, P5, R8, 0x9, R2 ;  /* 0x0000000908187810 */ /* 0x000fe20007d9e002 */
[----:B------:R-:W-:Y:S01]  /*24a00*/  @P2 VIADD R13, R0, 0xffffffff ;  /* 0xffffffff000d2836 */ /* 0x000fe20000000000 */
[----:B------:R-:W-:Y:S01]  /*24a10*/  IADD3.X R23, PT, PT, R7, RZ, R3, P1, P3 ;  /* 0x000000ff07177210 */ /* 0x000fe20000fe6403 */
[----:B------:R-:W-:Y:S01]  /*24a20*/  IMAD.WIDE.U32 R10, R11, 0x400, R186 ;  /* 0x000004000b0a7825 */ /* 0x000fe200078e00ba */
[----:B------:R-:W-:-:S03]  /*24a30*/  IADD3.X R25, PT, PT, R9, RZ, R3, P4, P5 ;  /* 0x000000ff09197210 */ /* 0x000fc600027ea403 */
[----:B------:R-:W-:Y:S01]  /*24a40*/  IMAD.WIDE.U32 R12, R13, 0x400, R186 ;  /* 0x000004000d0c7825 */ /* 0x000fe200078e00ba */
[--C-:B------:R-:W-:Y:S01]  /*24a50*/  IADD3 R26, P1, P3, R10, 0xa, R2.reuse ;  /* 0x0000000a0a1a7810 */ /* 0x100fe20007b3e002 */
[----:B------:R0:W2:Y:S02]  /*24a60*/  LDG.E.U8 R44, desc[UR36][R22.64] ;  /* 0x00000024162c7981 */ /* 0x0000a4000c1e1100 */
[----:B------:R-:W-:Y:S01]  /*24a70*/  IMAD.MOV.U32 R5, RZ, RZ, R45 ;  /* 0x000000ffff057224 */ /* 0x000fe200078e002d */
[----:B------:R-:W-:Y:S01]  /*24a80*/  IADD3 R28, P4, P5, R12, 0xb, R2 ;  /* 0x0000000b0c1c7810 */ /* 0x000fe20007d9e002 */
[C---:B------:R-:W-:Y:S01]  /*24a90*/  @P2 VIADD R5, R0.reuse, 0xffffffff ;  /* 0xffffffff00052836 */ /* 0x040fe20000000000 */
[----:B------:R-:W-:Y:S01]  /*24aa0*/  IADD3.X R27, PT, PT, R11, RZ, R3, P1, P3 ;  /* 0x000000ff0b1b7210 */ /* 0x000fe20000fe6403 */
[----:B------:R-:W-:Y:S01]  /*24ab0*/  IMAD.MOV.U32 R9, RZ, RZ, R45 ;  /* 0x000000ffff097224 */ /* 0x000fe200078e002d */
[----:B------:R-:W-:Y:S01]  /*24ac0*/  IADD3.X R29, PT, PT, R13, RZ, R3, P4, P5 ;  /* 0x000000ff0d1d7210 */ /* 0x000fe200027ea403 */
[----:B------:R-:W-:Y:S01]  /*24ad0*/  IMAD.WIDE.U32 R6, R5, 0x400, R186 ;  /* 0x0000040005067825 */ /* 0x000fe200078e00ba */
[----:B------:R-:W3:Y:S03]  /*24ae0*/  LDG.E.U8 R24, desc[UR36][R24.64] ;  /* 0x0000002418187981 */ /* 0x000ee6000c1e1100 */
[----:B------:R-:W-:Y:S01]  /*24af0*/  @P2 VIADD R9, R0, 0xffffffff ;  /* 0xffffffff00092836 */ /* 0x000fe20000000000 */
[----:B------:R-:W-:Y:S01]  /*24b00*/  IADD3 R30, P1, P3, R6, 0xc, R2 ;  /* 0x0000000c061e7810 */ /* 0x000fe20007b3e002 */
[--C-:B------:R-:W-:Y:S01]  /*24b10*/  IMAD.MOV.U32 R11, RZ, RZ, R45.reuse ;  /* 0x000000ffff0b7224 */ /* 0x100fe200078e002d */
[----:B------:R-:W4:Y:S01]  /*24b20*/  LDG.E.U8 R26, desc[UR36][R26.64] ;  /* 0x000000241a1a7981 */ /* 0x000f22000c1e1100 */
[----:B------:R-:W-:Y:S01]  /*24b30*/  IMAD.MOV.U32 R13, RZ, RZ, R45 ;  /* 0x000000ffff0d7224 */ /* 0x000fe200078e002d */
[----:B------:R-:W-:Y:S01]  /*24b40*/  IADD3.X R31, PT, PT, R7, RZ, R3, P1, P3 ;  /* 0x000000ff071f7210 */ /* 0x000fe20000fe6403 */
[----:B------:R-:W-:Y:S01]  /*24b50*/  IMAD.WIDE.U32 R8, R9, 0x400, R186 ;  /* 0x0000040009087825 */ /* 0x000fe200078e00ba */
[----:B------:R-:W5:Y:S03]  /*24b60*/  LDG.E.U8 R28, desc[UR36][R28.64] ;  /* 0x000000241c1c7981 */ /* 0x000f66000c1e1100 */
[----:B------:R-:W-:Y:S01]  /*24b70*/  @P2 VIADD R11, R0, 0xffffffff ;  /* 0xffffffff000b2836 */ /* 0x000fe20000000000 */
[----:B------:R-:W-:Y:S01]  /*24b80*/  IADD3 R32, P4, P5, R8, 0xd, R2 ;  /* 0x0000000d08207810 */ /* 0x000fe20007d9e002 */
[----:B------:R-:W-:Y:S01]  /*24b90*/  @P2 VIADD R13, R0, 0xffffffff ;  /* 0xffffffff000d2836 */ /* 0x000fe20000000000 */
[----:B------:R-:W5:Y:S01]  /*24ba0*/  LDG.E.U8 R30, desc[UR36][R30.64] ;  /* 0x000000241e1e7981 */ /* 0x000f62000c1e1100 */
[----:B------:R-:W-:Y:S01]  /*24bb0*/  IMAD.MOV.U32 R5, RZ, RZ, R45 ;  /* 0x000000ffff057224 */ /* 0x000fe200078e002d */
[----:B------:R-:W-:Y:S01]  /*24bc0*/  IADD3.X R33, PT, PT, R9, RZ, R3, P4, P5 ;  /* 0x000000ff09217210 */ /* 0x000fe200027ea403 */
[----:B------:R-:W-:-:S04]  /*24bd0*/  IMAD.WIDE.U32 R10, R11, 0x400, R186 ;  /* 0x000004000b0a7825 */ /* 0x000fc800078e00ba */
[----:B------:R-:W-:Y:S01]  /*24be0*/  IMAD.WIDE.U32 R6, R13, 0x400, R186 ;  /* 0x000004000d067825 */ /* 0x000fe200078e00ba */
[--C-:B------:R-:W-:Y:S01]  /*24bf0*/  IADD3 R34, P1, P3, R10, 0xe, R2.reuse ;  /* 0x0000000e0a227810 */ /* 0x100fe20007b3e002 */
[----:B------:R-:W5:Y:S02]  /*24c00*/  LDG.E.U8 R32, desc[UR36][R32.64] ;  /* 0x0000002420207981 */ /* 0x000f64000c1e1100 */
[----:B------:R-:W-:Y:S01]  /*24c10*/  @P2 VIADD R5, R0, 0xffffffff ;  /* 0xffffffff00052836 */ /* 0x000fe20000000000 */
[----:B------:R-:W-:Y:S01]  /*24c20*/  IADD3 R36, P4, P5, R6, 0xf, R2 ;  /* 0x0000000f06247810 */ /* 0x000fe20007d9e002 */
[----:B------:R-:W-:Y:S01]  /*24c30*/  IMAD.MOV.U32 R15, RZ, RZ, R45 ;  /* 0x000000ffff0f7224 */ /* 0x000fe200078e002d */
[----:B------:R-:W-:Y:S01]  /*24c40*/  IADD3.X R35, PT, PT, R11, RZ, R3, P1, P3 ;  /* 0x000000ff0b237210 */ /* 0x000fe20000fe6403 */
[----:B------:R-:W-:Y:S01]  /*24c50*/  IMAD.WIDE.U32 R12, R5, 0x400, R186 ;  /* 0x00000400050c7825 */ /* 0x000fe200078e00ba */
[----:B------:R-:W-:-:S03]  /*24c60*/  IADD3.X R37, PT, PT, R7, RZ, R3, P4, P5 ;  /* 0x000000ff07257210 */ /* 0x000fc600027ea403 */
[----:B------:R-:W-:Y:S01]  /*24c70*/  IMAD.MOV.U32 R7, RZ, RZ, R45 ;  /* 0x000000ffff077224 */ /* 0x000fe200078e002d */
[----:B------:R-:W-:Y:S01]  /*24c80*/  IADD3 R38, P1, P3, R12, 0x10, R2 ;  /* 0x000000100c267810 */ /* 0x000fe20007b3e002 */
[C---:B------:R-:W-:Y:S01]  /*24c90*/  @P2 VIADD R7, R0.reuse, 0xffffffff ;  /* 0xffffffff00072836 */ /* 0x040fe20000000000 */
[----:B------:R-:W5:Y:S01]  /*24ca0*/  LDG.E.U8 R34, desc[UR36][R34.64] ;  /* 0x0000002422227981 */ /* 0x000f62000c1e1100 */
[----:B------:R-:W-:Y:S01]  /*24cb0*/  @P2 VIADD R15, R0, 0xffffffff ;  /* 0xffffffff000f2836 */ /* 0x000fe20000000000 */
[----:B------:R-:W-:Y:S01]  /*24cc0*/  IADD3.X R39, PT, PT, R13, RZ, R3, P1, P3 ;  /* 0x000000ff0d277210 */ /* 0x000fe20000fe6403 */
[----:B------:R-:W-:Y:S01]  /*24cd0*/  IMAD.MOV.U32 R5, RZ, RZ, R45 ;  /* 0x000000ffff057224 */ /* 0x000fe200078e002d */
[----:B------:R-:W5:Y:S01]  /*24ce0*/  LDG.E.U8 R36, desc[UR36][R36.64] ;  /* 0x0000002424247981 */ /* 0x000f62000c1e1100 */
[----:B------:R-:W-:-:S03]  /*24cf0*/  IMAD.WIDE.U32 R12, R7, 0x400, R186 ;  /* 0x00000400070c7825 */ /* 0x000fc600078e00ba */
[----:B------:R-:W5:Y:S01]  /*24d00*/  LDG.E.U8 R38, desc[UR36][R38.64] ;  /* 0x0000002426267981 */ /* 0x000f62000c1e1100 */
[--C-:B------:R-:W-:Y:S01]  /*24d10*/  IMAD.MOV.U32 R9, RZ, RZ, R45.reuse ;  /* 0x000000ffff097224 */ /* 0x100fe200078e002d */
[----:B------:R-:W-:Y:S01]  /*24d20*/  IADD3 R40, P1, P5, R12, 0x11, R2 ;  /* 0x000000110c287810 */ /* 0x000fe20007d3e002 */
[----:B------:R-:W-:Y:S02]  /*24d30*/  IMAD.MOV.U32 R11, RZ, RZ, R45 ;  /* 0x000000ffff0b7224 */ /* 0x000fe400078e002d */
[----:B------:R-:W-:Y:S01]  /*24d40*/  @P2 VIADD R5, R0, 0xffffffff ;  /* 0xffffffff00052836 */ /* 0x000fe20000000000 */
[----:B------:R-:W-:Y:S01]  /*24d50*/  IADD3.X R41, PT, PT, R13, RZ, R3, P1, P5 ;  /* 0x000000ff0d297210 */ /* 0x000fe20000fea403 */
[----:B------:R-:W-:-:S04]  /*24d60*/  IMAD.WIDE.U32 R14, R15, 0x400, R186 ;  /* 0x000004000f0e7825 */ /* 0x000fc800078e00ba */
[----:B------:R-:W-:Y:S01]  /*24d70*/  @P2 VIADD R9, R0, 0xffffffff ;  /* 0xffffffff00092836 */ /* 0x000fe20000000000 */
[----:B------:R-:W-:Y:S01]  /*24d80*/  IADD3 R42, P3, P4, R14, 0x12, R2 ;  /* 0x000000120e2a7810 */ /* 0x000fe20007c7e002 */
[----:B------:R-:W-:Y:S01]  /*24d90*/  @P2 VIADD R11, R0, 0xffffffff ;  /* 0xffffffff000b2836 */ /* 0x000fe20000000000 */
[----:B------:R-:W5:Y:S01]  /*24da0*/  LDG.E.U8 R40, desc[UR36][R40.64] ;  /* 0x0000002428287981 */ /* 0x000f62000c1e1100 */
[----:B------:R-:W-:Y:S01]  /*24db0*/  IMAD.WIDE.U32 R6, R5, 0x400, R186 ;  /* 0x0000040005067825 */ /* 0x000fe200078e00ba */
[----:B------:R-:W-:-:S03]  /*24dc0*/  IADD3.X R43, PT, PT, R15, RZ, R3, P3, P4 ;  /* 0x000000ff0f2b7210 */ /* 0x000fc60001fe8403 */
[--C-:B------:R-:W-:Y:S01]  /*24dd0*/  IMAD.WIDE.U32 R8, R9, 0x400, R186.reuse ;  /* 0x0000040009087825 */ /* 0x100fe200078e00ba */
[-C--:B------:R-:W-:Y:S01]  /*24de0*/  IADD3 R16, P1, PT, R6, R2.reuse, RZ ;  /* 0x0000000206107210 */ /* 0x080fe20007f3e0ff */
[----:B------:R-:W5:Y:S02]  /*24df0*/  LDG.E.U8 R42, desc[UR36][R42.64] ;  /* 0x000000242a2a7981 */ /* 0x000f64000c1e1100 */
[----:B------:R-:W-:Y:S01]  /*24e00*/  IMAD.WIDE.U32 R10, R11, 0x400, R186 ;  /* 0x000004000b0a7825 */ /* 0x000fe200078e00ba */
[----:B------:R-:W-:-:S03]  /*24e10*/  IADD3 R18, P3, PT, R8, R2, RZ ;  /* 0x0000000208127210 */ /* 0x000fc60007f7e0ff */
[----:B------:R-:W-:Y:S01]  /*24e20*/  IMAD.MOV.U32 R5, RZ, RZ, R45 ;  /* 0x000000ffff057224 */ /* 0x000fe200078e002d */
[----:B------:R-:W-:Y:S01]  /*24e30*/  IADD3 R20, P4, PT, R10, R2, RZ ;  /* 0x000000020a147210 */ /* 0x000fe20007f9e0ff */
[----:B------:R-:W-:Y:S02]  /*24e40*/  @P2 VIADD R5, R0, 0xffffffff ;  /* 0xffffffff00052836 */ /* 0x000fe40000000000 */
[--C-:B------:R-:W-:Y:S02]  /*24e50*/  IMAD.X R17, R7, 0x1, R3.reuse, P1 ;  /* 0x0000000107117824 */ /* 0x100fe400008e0603 */
[--C-:B------:R-:W-:Y:S02]  /*24e60*/  IMAD.X R19, R9, 0x1, R3.reuse, P3 ;  /* 0x0000000109137824 */ /* 0x100fe400018e0603 */
[----:B------:R-:W-:Y:S01]  /*24e70*/  IMAD.X R21, R11, 0x1, R3, P4 ;  /* 0x000000010b157824 */ /* 0x000fe200020e0603 */
[----:B------:R-:W5:Y:S01]  /*24e80*/  LDG.E.U8 R16, desc[UR36][R16.64] ;  /* 0x0000002410107981 */ /* 0x000f62000c1e1100 */
[----:B------:R-:W-:-:S03]  /*24e90*/  IMAD.WIDE.U32 R6, R5, 0x400, R186 ;  /* 0x0000040005067825 */ /* 0x000fc600078e00ba */
[----:B------:R-:W5:Y:S01]  /*24ea0*/  LDG.E.U8 R18, desc[UR36][R18.64+0x1] ;  /* 0x0000012412127981 */ /* 0x000f62000c1e1100 */
[--C-:B------:R-:W-:Y:S01]  /*24eb0*/  IMAD.MOV.U32 R9, RZ, RZ, R45.reuse ;  /* 0x000000ffff097224 */ /* 0x100fe200078e002d */
[----:B------:R-:W-:Y:S01]  /*24ec0*/  IADD3 R6, P1, PT, R6, R2, RZ ;  /* 0x0000000206067210 */ /* 0x000fe20007f3e0ff */
[--C-:B------:R-:W-:Y:S01]  /*24ed0*/  IMAD.MOV.U32 R11, RZ, RZ, R45.reuse ;  /* 0x000000ffff0b7224 */ /* 0x100fe200078e002d */
[----:B------:R-:W5:Y:S01]  /*24ee0*/  LDG.E.U8 R20, desc[UR36][R20.64+0x2] ;  /* 0x0000022414147981 */ /* 0x000f62000c1e1100 */
[C---:B------:R-:W-:Y:S02]  /*24ef0*/  @P2 VIADD R9, R0.reuse, 0xffffffff ;  /* 0xffffffff00092836 */ /* 0x040fe40000000000 */
[----:B------:R-:W-:Y:S02]  /*24f00*/  @P2 VIADD R11, R0, 0xffffffff ;  /* 0xffffffff000b2836 */ /* 0x000fe40000000000 */
[--C-:B------:R-:W-:Y:S02]  /*24f10*/  IMAD.MOV.U32 R13, RZ, RZ, R45.reuse ;  /* 0x000000ffff0d7224 */ /* 0x100fe400078e002d */
[----:B------:R-:W-:-:S02]  /*24f20*/  IMAD.MOV.U32 R15, RZ, RZ, R45 ;  /* 0x000000ffff0f7224 */ /* 0x000fc400078e002d */
[----:B------:R-:W-:-:S04]  /*24f30*/  IMAD.WIDE.U32 R8, R9, 0x400, R186 ;  /* 0x0000040009087825 */ /* 0x000fc800078e00ba */
[----:B------:R-:W-:-:S04]  /*24f40*/  IMAD.WIDE.U32 R10, R11, 0x400, R186 ;  /* 0x000004000b0a7825 */ /* 0x000fc800078e00ba */
[----:B------:R-:W-:Y:S01]  /*24f50*/  @P2 VIADD R13, R0, 0xffffffff ;  /* 0xffffffff000d2836 */ /* 0x000fe20000000000 */
[-C--:B------:R-:W-:Y:S01]  /*24f60*/  IADD3 R10, P3, PT, R10, R2.reuse, RZ ;  /* 0x000000020a0a7210 */ /* 0x080fe20007f7e0ff */
[C---:B------:R-:W-:Y:S02]  /*24f70*/  @P2 VIADD R15, R0.reuse, 0xffffffff ;  /* 0xffffffff000f2836 */ /* 0x040fe40000000000 */
[----:B------:R-:W-:Y:S02]  /*24f80*/  IMAD.MOV.U32 R5, RZ, RZ, R45 ;  /* 0x000000ffff057224 */ /* 0x000fe400078e002d */
[----:B------:R-:W-:Y:S02]  /*24f90*/  @P2 VIADD R5, R0, 0xffffffff ;  /* 0xffffffff00052836 */ /* 0x000fe40000000000 */
[----:B------:R-:W-:Y:S01]  /*24fa0*/  IMAD.X R7, R7, 0x1, R3, P1 ;  /* 0x0000000107077824 */ /* 0x000fe200008e0603 */
[----:B------:R-:W-:Y:S01]  /*24fb0*/  IADD3 R8, P1, PT, R8, R2, RZ ;  /* 0x0000000208087210 */ /* 0x000fe20007f3e0ff */
[----:B------:R-:W-:-:S03]  /*24fc0*/  IMAD.WIDE.U32 R12, R13, 0x400, R186 ;  /* 0x000004000d0c7825 */ /* 0x000fc600078e00ba */
[----:B------:R-:W5:Y:S01]  /*24fd0*/  LDG.E.U8 R6, desc[UR36][R6.64+0x3] ;  /* 0x0000032406067981 */ /* 0x000f62000c1e1100 */
[----:B------:R-:W-:Y:S01]  /*24fe0*/  IMAD.WIDE.U32 R14, R15, 0x400, R186 ;  /* 0x000004000f0e7825 */ /* 0x000fe200078e00ba */
[----:B------:R-:W-:-:S03]  /*24ff0*/  IADD3 R12, P4, PT, R12, R2, RZ ;  /* 0x000000020c0c7210 */ /* 0x000fc60007f9e0ff */
[----:B------:R-:W-:Y:S01]  /*25000*/  IMAD.WIDE.U32 R188, R5, 0x400, R186 ;  /* 0x0000040005bc7825 */ /* 0x000fe200078e00ba */
[----:B------:R-:W-:-:S03]  /*25010*/  IADD3 R14, P5, PT, R14, R2, RZ ;  /* 0x000000020e0e7210 */ /* 0x000fc60007fbe0ff */
[--C-:B------:R-:W-:Y:S02]  /*25020*/  IMAD.X R9, R9, 0x1, R3.reuse, P1 ;  /* 0x0000000109097824 */ /* 0x100fe400008e0603 */
[--C-:B------:R-:W-:Y:S01]  /*25030*/  IMAD.X R11, R11, 0x1, R3.reuse, P3 ;  /* 0x000000010b0b7824 */ /* 0x100fe200018e0603 */
[--C-:B0-----:R-:W-:Y:S01]  /*25040*/  IADD3 R22, P1, P3, R188, 0x13, R2.reuse ;  /* 0x00000013bc167810 */ /* 0x101fe20007b3e002 */
[--C-:B------:R-:W-:Y:S01]  /*25050*/  IMAD.X R13, R13, 0x1, R3.reuse, P4 ;  /* 0x000000010d0d7824 */ /* 0x100fe200020e0603 */
[----:B------:R-:W5:Y:S01]  /*25060*/  LDG.E.U8 R8, desc[UR36][R8.64+0x4] ;  /* 0x0000042408087981 */ /* 0x000f62000c1e1100 */
[--C-:B------:R-:W-:Y:S01]  /*25070*/  IMAD.X R15, R15, 0x1, R3.reuse, P5 ;  /* 0x000000010f0f7824 */ /* 0x100fe200028e0603 */
[----:B------:R-:W-:Y:S02]  /*25080*/  IADD3.X R23, PT, PT, R189, RZ, R3, P1, P3 ;  /* 0x000000ffbd177210 */ /* 0x000fe40000fe6403 */
[----:B------:R-:W5:Y:S04]  /*25090*/  LDG.E.U8 R10, desc[UR36][R10.64+0x5] ;  /* 0x000005240a0a7981 */ /* 0x000f68000c1e1100 */
[----:B------:R-:W5:Y:S04]  /*250a0*/  LDG.E.U8 R12, desc[UR36][R12.64+0x6] ;  /* 0x000006240c0c7981 */ /* 0x000f68000c1e1100 */
[----:B------:R-:W5:Y:S04]  /*250b0*/  LDG.E.U8 R14, desc[UR36][R14.64+0x7] ;  /* 0x000007240e0e7981 */ /* 0x000f68000c1e1100 */
[----:B------:R-:W5:Y:S01]  /*250c0*/  LDG.E.U8 R22, desc[UR36][R22.64] ;  /* 0x0000002416167981 */ /* 0x000f62000c1e1100 */
[----:B------:R-:W-:Y:S01]  /*250d0*/  IMAD.IADD R5, R1, 0x1, R2 ;  /* 0x0000000101057824 */ /* 0x000fe200078e0202 */
[----:B------:R-:W-:-:S05]  /*250e0*/  IADD3 R2, P1, PT, R2, 0x14, RZ ;  /* 0x0000001402027810 */ /* 0x000fca0007f3e0ff */
[----:B------:R-:W-:Y:S01]  /*250f0*/  IMAD.X R3, RZ, RZ, R3, P1 ;  /* 0x000000ffff037224 */ /* 0x000fe200008e0603 */
[----:B------:R-:W-:-:S04]  /*25100*/  ISETP.GE.U32.AND P1, PT, R2, 0x400, PT ;  /* 0x000004000200780c */ /* 0x000fc80003f26070 */
[----:B------:R-:W-:Y:S01]  /*25110*/  ISETP.GE.U32.AND.EX P1, PT, R3, RZ, PT, P1 ;  /* 0x000000ff0300720c */ /* 0x000fe20003f26110 */
[----:B--2---:R0:W-:Y:S04]  /*25120*/  STL.U8 [R5+0x8], R44 ;  /* 0x0000082c05007387 */ /* 0x0041e80000100000 */
[----:B---3--:R0:W-:Y:S04]  /*25130*/  STL.U8 [R5+0x9], R24 ;  /* 0x0000091805007387 */ /* 0x0081e80000100000 */
[----:B----4-:R0:W-:Y:S04]  /*25140*/  STL.U8 [R5+0xa], R26 ;  /* 0x00000a1a05007387 */ /* 0x0101e80000100000 */
[----:B-----5:R0:W-:Y:S04]  /*25150*/  STL.U8 [R5+0xb], R28 ;  /* 0x00000b1c05007387 */ /* 0x0201e80000100000 */
[----:B------:R0:W-:Y:S04]  /*25160*/  STL.U8 [R5+0xc], R30 ;  /* 0x00000c1e05007387 */ /* 0x0001e80000100000 */
[----:B------:R0:W-:Y:S04]  /*25170*/  STL.U8 [R5+0xd], R32 ;  /* 0x00000d2005007387 */ /* 0x0001e80000100000 */
[----:B------:R0:W-:Y:S04]  /*25180*/  STL.U8 [R5+0xe], R34 ;  /* 0x00000e2205007387 */ /* 0x0001e80000100000 */
[----:B------:R0:W-:Y:S04]  /*25190*/  STL.U8 [R5+0xf], R36 ;  /* 0x00000f2405007387 */ /* 0x0001e80000100000 */
[----:B------:R0:W-:Y:S04]  /*251a0*/  STL.U8 [R5+0x10], R38 ;  /* 0x0000102605007387 */ /* 0x0001e80000100000 */
[----:B------:R0:W-:Y:S04]  /*251b0*/  STL.U8 [R5+0x11], R40 ;  /* 0x0000112805007387 */ /* 0x0001e80000100000 */
[----:B------:R0:W-:Y:S04]  /*251c0*/  STL.U8 [R5+0x12], R42 ;  /* 0x0000122a05007387 */ /* 0x0001e80000100000 */
[----:B------:R0:W-:Y:S04]  /*251d0*/  STL.U8 [R5], R16 ;  /* 0x0000001005007387 */ /* 0x0001e80000100000 */
[----:B------:R0:W-:Y:S04]  /*251e0*/  STL.U8 [R5+0x1], R18 ;  /* 0x0000011205007387 */ /* 0x0001e80000100000 */
[----:B------:R0:W-:Y:S04]  /*251f0*/  STL.U8 [R5+0x2], R20 ;  /* 0x0000021405007387 */ /* 0x0001e80000100000 */
[----:B------:R0:W-:Y:S04]  /*25200*/  STL.U8 [R5+0x3], R6 ;  /* 0x0000030605007387 */ /* 0x0001e80000100000 */
[----:B------:R0:W-:Y:S04]  /*25210*/  STL.U8 [R5+0x4], R8 ;  /* 0x0000040805007387 */ /* 0x0001e80000100000 */
[----:B------:R0:W-:Y:S04]  /*25220*/  STL.U8 [R5+0x5], R10 ;  /* 0x0000050a05007387 */ /* 0x0001e80000100000 */
[----:B------:R0:W-:Y:S04]  /*25230*/  STL.U8 [R5+0x6], R12 ;  /* 0x0000060c05007387 */ /* 0x0001e80000100000 */
[----:B------:R0:W-:Y:S04]  /*25240*/  STL.U8 [R5+0x7], R14 ;  /* 0x0000070e05007387 */ /* 0x0001e80000100000 */
[----:B------:R0:W-:Y:S01]  /*25250*/  STL.U8 [R5+0x13], R22 ;  /* 0x0000131605007387 */ /* 0x0001e20000100000 */
[----:B------:R-:W-:Y:S05]  /*25260*/  @!P1 BRA `(.L_x_67) ;  /* 0xfffffff400b89947 */ /* 0x000fea000383ffff */
[----:B------:R-:W-:Y:S05]  /*25270*/  BSYNC.RECONVERGENT B2 ;  /* 0x0000000000027941 */ /* 0x000fea0003800200 */
.L_x_66:
[----:B------:R-:W1:Y:S01]  /*25280*/  LDCU.64 UR4, c[0x0][0x398] ;  /* 0x00007300ff0477ac */ /* 0x000e620008000a00 */
[----:B------:R-:W-:Y:S01]  /*25290*/  IMAD.SHL.U32 R4, R4, 0x400, RZ ;  /* 0x0000040004047824 */ /* 0x000fe200078e00ff */
[----:B------:R-:W2:Y:S04]  /*252a0*/  LDL.128 R88, [R1+0x10] ;  /* 0x0000100001587983 */ /* 0x000ea80000100c00 */
[----:B------:R-:W-:Y:S01]  /*252b0*/  LOP3.LUT R4, R4, 0x7fc00, RZ, 0xc0, !PT ;  /* 0x0007fc0004047812 */ /* 0x000fe200078ec0ff */
[----:B------:R-:W3:Y:S04]  /*252c0*/  LDL.128 R92, [R1+0x20] ;  /* 0x00002000015c7983 */ /* 0x000ee80000100c00 */
[----:B------:R-:W4:Y:S04]  /*252d0*/  LDL.128 R84, [R1] ;  /* 0x0000000001547983 */ /* 0x000f280000100c00 */
[----:B------:R-:W5:Y:S01]  /*252e0*/  LDL.128 R96, [R1+0x30] ;  /* 0x0000300001607983 */ /* 0x000f620000100c00 */
[----:B-1----:R-:W-:-:S03]  /*252f0*/  IADD3 R190, P1, PT, R4, UR4, RZ ;  /* 0x0000000404be7c10 */ /* 0x002fc6000ff3e0ff */
[----:B------:R-:W5:Y:S02]  /*25300*/  LDL.128 R104, [R1+0x40] ;  /* 0x0000400001687983 */ /* 0x000f640000100c00 */
[----:B------:R-:W-:Y:S02]  /*25310*/  IMAD.X R191, RZ, RZ, UR5, P1 ;  /* 0x00000005ffbf7e24 */ /* 0x000fe400088e06ff */
[----:B------:R-:W5:Y:S04]  /*25320*/  LDL.128 R108, [R1+0x50] ;  /* 0x00005000016c7983 */ /* 0x000f680000100c00 */
[----:B------:R-:W2:Y:S04]  /*25330*/  LDG.E.64 R208, desc[UR36][R190.64+0x10] ;  /* 0x00001024bed07981 */ /* 0x000ea8000c1e1b00 */
[----:B------:R-:W3:Y:S04]  /*25340*/  LDG.E.64 R220, desc[UR36][R190.64+0x18] ;  /* 0x00001824bedc7981 */ /* 0x000ee8000c1e1b00 */
[----:B------:R-:W4:Y:S04]  /*25350*/  LDG.E.64 R218, desc[UR36][R190.64+0x20] ;  /* 0x00002024beda7981 */ /* 0x000f28000c1e1b00 */
[----:B------:R-:W5:Y:S04]  /*25360*/  LDG.E.64 R216, desc[UR36][R190.64+0x28] ;  /* 0x00002824bed87981 */ /* 0x000f68000c1e1b00 */
        /* <DEDUP_REMOVED lines=8> */
[----:B------:R-:W5:Y:S04]  /*253f0*/  LDL.128 R100, [R1+0x60] ;  /* 0x0000600001647983 */ /* 0x000f680000100c00 */
[----:B------:R-:W5:Y:S04]  /*25400*/  LDG.E.64 R118, desc[UR36][R190.64+0x60] ;  /* 0x00006024be767981 */ /* 0x000f68000c1e1b00 */
[----:B------:R-:W5:Y:S04]  /*25410*/  LDG.E.64 R116, desc[UR36][R190.64+0x68] ;  /* 0x00006824be747981 */ /* 0x000f68000c1e1b00 */
[----:B0-----:R-:W5:Y:S04]  /*25420*/  LDL.128 R8, [R1+0x70] ;  /* 0x0000700001087983 */ /* 0x001f680000100c00 */
[----:B------:R-:W5:Y:S04]  /*25430*/  LDG.E.64 R192, desc[UR36][R190.64+0x70] ;  /* 0x00007024bec07981 */ /* 0x000f68000c1e1b00 */
[----:B------:R-:W5:Y:S04]  /*25440*/  LDG.E.64 R184, desc[UR36][R190.64+0x78] ;  /* 0x00007824beb87981 */ /* 0x000f68000c1e1b00 */
[----:B------:R-:W5:Y:S04]  /*25450*/  LDL.128 R4, [R1+0x80] ;  /* 0x0000800001047983 */ /* 0x000f680000100c00 */
        /* <DEDUP_REMOVED lines=55> */
[----:B------:R-:W5:Y:S01]  /*257d0*/  LDG.E.64 R226, desc[UR36][R190.64+0x1f0] ;  /* 0x0001f024bee27981 */ /* 0x000f62000c1e1b00 */
[----:B--2---:R-:W-:-:S03]  /*257e0*/  LOP3.LUT R222, R88, R208, RZ, 0x3c, !PT ;  /* 0x000000d058de7212 */ /* 0x004fc600078e3cff */
[----:B------:R-:W2:Y:S01]  /*257f0*/  LDL.128 R76, [R1+0x190] ;  /* 0x00019000014c7983 */ /* 0x000ea20000100c00 */
[----:B------:R-:W-:Y:S02]  /*25800*/  LOP3.LUT R223, R89, R209, RZ, 0x3c, !PT ;  /* 0x000000d159df7212 */ /* 0x000fe400078e3cff */
[----:B---3--:R-:W-:Y:S01]  /*25810*/  LOP3.LUT R220, R90, R220, RZ, 0x3c, !PT ;  /* 0x000000dc5adc7212 */ /* 0x008fe200078e3cff */
[----:B------:R-:W2:Y:S01]  /*25820*/  LDG.E.64 R200, desc[UR36][R190.64+0x190] ;  /* 0x00019024bec87981 */ /* 0x000ea2000c1e1b00 */
[----:B------:R-:W-:Y:S02]  /*25830*/  LOP3.LUT R221, R91, R221, RZ, 0x3c, !PT ;  /* 0x000000dd5bdd7212 */ /* 0x000fe400078e3cff */
[----:B----4-:R-:W-:Y:S01]  /*25840*/  LOP3.LUT R218, R92, R218, RZ, 0x3c, !PT ;  /* 0x000000da5cda7212 */ /* 0x010fe200078e3cff */
[----:B------:R-:W-:Y:S01]  /*25850*/  IMAD.MOV.U32 R92, RZ, RZ, R222 ;  /* 0x000000ffff5c7224 */ /* 0x000fe200078e00de */
[----:B------:R-:W-:Y:S01]  /*25860*/  LOP3.LUT R219, R93, R219, RZ, 0x3c, !PT ;  /* 0x000000db5ddb7212 */ /* 0x000fe200078e3cff */
[----:B------:R-:W-:Y:S01]  /*25870*/  IMAD.MOV.U32 R93, RZ, RZ, R223 ;  /* 0x000000ffff5d7224 */ /* 0x000fe200078e00df */
[----:B-----5:R-:W-:Y:S01]  /*25880*/  LOP3.LUT R216, R94, R216, RZ, 0x3c, !PT ;  /* 0x000000d85ed87212 */ /* 0x020fe200078e3cff */
[----:B------:R-:W-:Y:S01]  /*25890*/  IMAD.MOV.U32 R94, RZ, RZ, R220 ;  /* 0x000000ffff5e7224 */ /* 0x000fe200078e00dc */
[----:B------:R-:W-:Y:S01]  /*258a0*/  LOP3.LUT R217, R95, R217, RZ, 0x3c, !PT ;  /* 0x000000d95fd97212 */ /* 0x000fe200078e3cff */
[----:B------:R-:W-:Y:S01]  /*258b0*/  IMAD.MOV.U32 R95, RZ, RZ, R221 ;  /* 0x000000ffff5f7224 */ /* 0x000fe200078e00dd */
[----:B------:R-:W3:Y:S04]  /*258c0*/  LDG.E.64 R202, desc[UR36][R190.64+0x198] ;  /* 0x00019824beca7981 */ /* 0x000ee8000c1e1b00 */
[----:B------:R-:W4:Y:S04]  /*258d0*/  LDG.E.64 R220, desc[UR36][R190.64+0x1f8] ;  /* 0x0001f824bedc7981 */ /* 0x000f28000c1e1b00 */
[----:B------:R0:W-:Y:S01]  /*258e0*/  STL.128 [R1+0x10], R92 ;  /* 0x0000105c01007387 */ /* 0x0001e20000100c00 */
[----:B------:R-:W-:-:S02]  /*258f0*/  LOP3.LUT R84, R84, R204, RZ, 0x3c, !PT ;  /* 0x000000cc54547212 */ /* 0x000fc400078e3cff */
[----:B------:R-:W-:Y:S01]  /*25900*/  LOP3.LUT R85, R85, R205, RZ, 0x3c, !PT ;  /* 0x000000cd55557212 */ /* 0x000fe200078e3cff */
[----:B------:R-:W5:Y:S01]  /*25910*/  LDL.128 R80, [R1+0x1a0] ;  /* 0x0001a00001507983 */ /* 0x000f620000100c00 */
[----:B------:R-:W-:Y:S02]  /*25920*/  LOP3.LUT R86, R86, R210, RZ, 0x3c, !PT ;  /* 0x000000d256567212 */ /* 0x000fe400078e3cff */
[----:B------:R-:W-:Y:S01]  /*25930*/  LOP3.LUT R87, R87, R211, RZ, 0x3c, !PT ;  /* 0x000000d357577212 */ /* 0x000fe200078e3cff */
[----:B------:R-:W5:Y:S04]  /*25940*/  LDG.E.64 R206, desc[UR36][R190.64+0x1a0] ;  /* 0x0001a024bece7981 */ /* 0x000f68000c1e1b00 */
[----:B------:R-:W2:Y:S01]  /*25950*/  LDG.E.64 R204, desc[UR36][R190.64+0x1a8] ;  /* 0x0001a824becc7981 */ /* 0x000ea2000c1e1b00 */
[----:B0-----:R-:W-:-:S03]  /*25960*/  IMAD.MOV.U32 R92, RZ, RZ, R218 ;  /* 0x000000ffff5c7224 */ /* 0x001fc600078e00da */
[----:B------:R-:W3:Y:S01]  /*25970*/  LDG.E.64 R208, desc[UR36][R190.64+0x1b8] ;  /* 0x0001b824bed07981 */ /* 0x000ee2000c1e1b00 */
[----:B------:R-:W-:-:S03]  /*25980*/  IMAD.MOV.U32 R93, RZ, RZ, R219 ;  /* 0x000000ffff5d7224 */ /* 0x000fc600078e00db */
[----:B------:R-:W5:Y:S04]  /*25990*/  LDG.E.64 R218, desc[UR36][R190.64+0x200] ;  /* 0x00020024beda7981 */ /* 0x000f68000c1e1b00 */
[----:B------:R0:W-:Y:S04]  /*259a0*/  STL.128 [R1], R84 ;  /* 0x0000005401007387 */ /* 0x0001e80000100c00 */
[----:B------:R-:W2:Y:S04]  /*259b0*/  LDG.E.64 R210, desc[UR36][R190.64+0x1b0] ;  /* 0x0001b024bed27981 */ /* 0x000ea8000c1e1b00 */
[----:B------:R-:W3:Y:S04]  /*259c0*/  LDL.128 R88, [R1+0x1c0] ;  /* 0x0001c00001587983 */ /* 0x000ee80000100c00 */
[----:B------:R-:W3:Y:S04]  /*259d0*/  LDG.E.64 R238, desc[UR36][R190.64+0x1c0] ;  /* 0x0001c024beee7981 */ /* 0x000ee8000c1e1b00 */
[----:B0-----:R-:W2:Y:S04]  /*259e0*/  LDL.128 R84, [R1+0x1b0] ;  /* 0x0001b00001547983 */ /* 0x001ea80000100c00 */
[----:B------:R-:W3:Y:S01]  /*259f0*/  LDG.E.64 R240, desc[UR36][R190.64+0x1c8] ;  /* 0x0001c824bef07981 */ /* 0x000ee2000c1e1b00 */
[----:B------:R-:W-:-:S02]  /*25a00*/  IMAD.MOV.U32 R94, RZ, RZ, R216 ;  /* 0x000000ffff5e7224 */ /* 0x000fc400078e00d8 */
[----:B------:R-:W-:Y:S01]  /*25a10*/  IMAD.MOV.U32 R95, RZ, RZ, R217 ;  /* 0x000000ffff5f7224 */ /* 0x000fe200078e00d9 */
[----:B------:R-:W-:Y:S01]  /*25a20*/  LOP3.LUT R216, R96, R214, RZ, 0x3c, !PT ;  /* 0x000000d660d87212 */ /* 0x000fe200078e3cff */
[----:B------:R-:W3:Y:S01]  /*25a30*/  LDG.E.64 R246, desc[UR36][R190.64+0x1d0] ;  /* 0x0001d024bef67981 */ /* 0x000ee2000c1e1b00 */
[----:B------:R-:W-:Y:S02]  /*25a40*/  LOP3.LUT R217, R97, R215, RZ, 0x3c, !PT ;  /* 0x000000d761d97212 */ /* 0x000fe400078e3cff */
[----:B------:R-:W-:Y:S01]  /*25a50*/  LOP3.LUT R214, R98, R212, RZ, 0x3c, !PT ;  /* 0x000000d462d67212 */ /* 0x000fe200078e3cff */
[----:B------:R0:W-:Y:S01]  /*25a60*/  STL.128 [R1+0x20], R92 ;  /* 0x0000205c01007387 */ /* 0x0001e20000100c00 */
[----:B------:R-:W-:-:S03]  /*25a70*/  LOP3.LUT R215, R99, R213, RZ, 0x3c, !PT ;  /* 0x000000d563d77212 */ /* 0x000fc600078e3cff */
[----:B------:R-:W3:Y:S04]  /*25a80*/  LDG.E.64 R244, desc[UR36][R190.64+0x1d8] ;  /* 0x0001d824bef47981 */ /* 0x000ee8000c1e1b00 */
[----:B------:R-:W3:Y:S04]  /*25a90*/  LDL.128 R96, [R1+0x1e0] ;  /* 0x0001e00001607983 */ /* 0x000ee80000100c00 */
[----:B------:R-:W3:Y:S04]  /*25aa0*/  LDG.E.64 R242, desc[UR36][R190.64+0x1e0] ;  /* 0x0001e024bef27981 */ /* 0x000ee8000c1e1b00 */
[----:B0-----:R-:W3:Y:S04]  /*25ab0*/  LDL.128 R92, [R1+0x1d0] ;  /* 0x0001d000015c7983 */ /* 0x001ee80000100c00 */
[----:B------:R-:W3:Y:S01]  /*25ac0*/  LDG.E.64 R248, desc[UR36][R190.64+0x1e8] ;  /* 0x0001e824bef87981 */ /* 0x000ee2000c1e1b00 */
[----:B------:R-:W-:-:S02]  /*25ad0*/  LOP3.LUT R212, R104, R114, RZ, 0x3c, !PT ;  /* 0x0000007268d47212 */ /* 0x000fc400078e3cff */
[----:B------:R-:W-:Y:S01]  /*25ae0*/  LOP3.LUT R213, R105, R115, RZ, 0x3c, !PT ;  /* 0x0000007369d57212 */ /* 0x000fe200078e3cff */
[----:B------:R-:W-:Y:S01]  /*25af0*/  IMAD.MOV.U32 R104, RZ, RZ, R216 ;  /* 0x000000ffff687224 */ /* 0x000fe200078e00d8 */
[----:B------:R-:W-:Y:S01]  /*25b00*/  LOP3.LUT R114, R106, R112, RZ, 0x3c, !PT ;  /* 0x000000706a727212 */ /* 0x000fe200078e3cff */
[----:B------:R-:W-:Y:S01]  /*25b10*/  IMAD.MOV.U32 R105, RZ, RZ, R217 ;  /* 0x000000ffff697224 */ /* 0x000fe200078e00d9 */
[----:B------:R-:W-:Y:S01]  /*25b20*/  LOP3.LUT R115, R107, R113, RZ, 0x3c, !PT ;  /* 0x000000716b737212 */ /* 0x000fe200078e3cff */
[----:B------:R-:W-:Y:S01]  /*25b30*/  IMAD.MOV.U32 R106, RZ, RZ, R214 ;  /* 0x000000ffff6a7224 */ /* 0x000fe200078e00d6 */
[----:B------:R-:W3:Y:S01]  /*25b40*/  LDG.E.64 R250, desc[UR36][R190.64+0x208] ;  /* 0x00020824befa7981 */ /* 0x000ee2000c1e1b00 */
[----:B------:R-:W-:Y:S02]  /*25b50*/  IMAD.MOV.U32 R107, RZ, RZ, R215 ;  /* 0x000000ffff6b7224 */ /* 0x000fe400078e00d7 */
[----:B------:R-:W-:Y:S01]  /*25b60*/  IMAD.MOV.U32 R112, RZ, RZ, R212 ;  /* 0x000000ffff707224 */ /* 0x000fe200078e00d4 */
[----:B------:R-:W-:Y:S01]  /*25b70*/  LOP3.LUT R192, R8, R192, RZ, 0x3c, !PT ;  /* 0x000000c008c07212 */ /* 0x000fe200078e3cff */
[----:B------:R-:W-:Y:S01]  /*25b80*/  IMAD.MOV.U32 R113, RZ, RZ, R213 ;  /* 0x000000ffff717224 */ /* 0x000fe200078e00d5 */
[----:B------:R0:W-:Y:S01]  /*25b90*/  STL.128 [R1+0x30], R104 ;  /* 0x0000306801007387 */ /* 0x0001e20000100c00 */
[----:B------:R-:W-:-:S02]  /*25ba0*/  LOP3.LUT R212, R108, R120, RZ, 0x3c, !PT ;  /* 0x000000786cd47212 */ /* 0x000fc400078e3cff */
[----:B------:R-:W-:Y:S01]  /*25bb0*/  LOP3.LUT R213, R109, R121, RZ, 0x3c, !PT ;  /* 0x000000796dd57212 */ /* 0x000fe200078e3cff */
[----:B------:R-:W3:Y:S01]  /*25bc0*/  LDG.E.64 R236, desc[UR36][R190.64+0x240] ;  /* 0x00024024beec7981 */ /* 0x000ee2000c1e1b00 */
[----:B------:R-:W-:Y:S02]  /*25bd0*/  LOP3.LUT R120, R110, R122, RZ, 0x3c, !PT ;  /* 0x0000007a6e787212 */ /* 0x000fe400078e3cff */
[----:B------:R-:W-:Y:S01]  /*25be0*/  LOP3.LUT R121, R111, R123, RZ, 0x3c, !PT ;  /* 0x0000007b6f797212 */ /* 0x000fe200078e3cff */
[----:B------:R-:W3:Y:S04]  /*25bf0*/  LDG.E.64 R222, desc[UR36][R190.64+0x260] ;  /* 0x00026024bede7981 */ /* 0x000ee8000c1e1b00 */
[----:B------:R-:W3:Y:S04]  /*25c00*/  LDL.128 R108, [R1+0x200] ;  /* 0x00020000016c7983 */ /* 0x000ee80000100c00 */
[----:B0-----:R-:W3:Y:S01]  /*25c10*/  LDL.128 R104, [R1+0x1f0] ;  /* 0x0001f00001687983 */ /* 0x001ee20000100c00 */
[----:B------:R-:W-:-:S03]  /*25c20*/  LOP3.LUT R122, R102, R116, RZ, 0x3c, !PT ;  /* 0x00000074667a7212 */ /* 0x000fc600078e3cff */
[----:B------:R0:W-:Y:S01]  /*25c30*/  STL.128 [R1+0x40], R112 ;  /* 0x0000407001007387 */ /* 0x0001e20000100c00 */
[----:B------:R-:W-:Y:S02]  /*25c40*/  LOP3.LUT R123, R103, R117, RZ, 0x3c, !PT ;  /* 0x00000075677b7212 */ /* 0x000fe400078e3cff */
[----:B------:R-:W-:Y:S01]  /*25c50*/  LOP3.LUT R193, R9, R193, RZ, 0x3c, !PT ;  /* 0x000000c109c17212 */ /* 0x000fe200078e3cff */
[----:B------:R-:W3:Y:S01]  /*25c60*/  LDG.E.64 R216, desc[UR36][R190.64+0x298] ;  /* 0x00029824bed87981 */ /* 0x000ee2000c1e1b00 */
[----:B------:R-:W-:Y:S02]  /*25c70*/  LOP3.LUT R184, R10, R184, RZ, 0x3c, !PT ;  /* 0x000000b80ab87212 */ /* 0x000fe400078e3cff */
[----:B------:R-:W-:Y:S01]  /*25c80*/  LOP3.LUT R185, R11, R185, RZ, 0x3c, !PT ;  /* 0x000000b90bb97212 */ /* 0x000fe200078e3cff */
[----:B------:R-:W3:Y:S01]  /*25c90*/  LDG.E.64 R214, desc[UR36][R190.64+0x2c8] ;  /* 0x0002c824bed67981 */ /* 0x000ee2000c1e1b00 */
[----:B0-----:R-:W-:Y:S01]  /*25ca0*/  IMAD.MOV.U32 R114, RZ, RZ, R120 ;  /* 0x000000ffff727224 */ /* 0x001fe200078e0078 */
[----:B------:R-:W-:Y:S01]  /*25cb0*/  LOP3.LUT R120, R100, R118, RZ, 0x3c, !PT ;  /* 0x0000007664787212 */ /* 0x000fe200078e3cff */
[----:B------:R-:W-:Y:S01]  /*25cc0*/  IMAD.MOV.U32 R115, RZ, RZ, R121 ;  /* 0x000000ffff737224 */ /* 0x000fe200078e0079 */
[----:B------:R-:W-:-:S02]  /*25cd0*/  LOP3.LUT R121, R101, R119, RZ, 0x3c, !PT ;  /* 0x0000007765797212 */ /* 0x000fc400078e3cff */
[----:B------:R-:W3:Y:S01]  /*25ce0*/  LDL.128 R116, [R1+0x210] ;  /* 0x0002100001747983 */ /* 0x000ee20000100c00 */
[----:B------:R-:W-:Y:S02]  /*25cf0*/  IMAD.MOV.U32 R112, RZ, RZ, R212 ;  /* 0x000000ffff707224 */ /* 0x000fe400078e00d4 */
[----:B------:R-:W-:Y:S01]  /*25d00*/  IMAD.MOV.U32 R113, RZ, RZ, R213 ;  /* 0x000000ffff717224 */ /* 0x000fe200078e00d5 */
[----:B------:R-:W3:Y:S04]  /*25d10*/  LDL.128 R100, [R1+0x230] ;  /* 0x0002300001647983 */ /* 0x000ee80000100c00 */
[----:B------:R0:W-:Y:S01]  /*25d20*/  STL.128 [R1+0x50], R112 ;  /* 0x0000507001007387 */ /* 0x0001e20000100c00 */
[----:B------:R-:W-:Y:S02]  /*25d30*/  LOP3.LUT R10, R4, R196, RZ, 0x3c, !PT ;  /* 0x000000c4040a7212 */ /* 0x000fe400078e3cff */
[----:B------:R-:W-:-:S02]  /*25d40*/  LOP3.LUT R11, R5, R197, RZ, 0x3c, !PT ;  /* 0x000000c5050b7212 */ /* 0x000fc400078e3cff */
[----:B------:R-:W-:Y:S02]  /*25d50*/  LOP3.LUT R8, R6, R194, RZ, 0x3c, !PT ;  /* 0x000000c206087212 */ /* 0x000fe400078e3cff */
[----:B------:R-:W-:Y:S02]  /*25d60*/  LOP3.LUT R9, R7, R195, RZ, 0x3c, !PT ;  /* 0x000000c307097212 */ /* 0x000fe400078e3cff */
[----:B------:R-:W-:Y:S02]  /*25d70*/  LOP3.LUT R20, R20, R198, RZ, 0x3c, !PT ;  /* 0x000000c614147212 */ /* 0x000fe400078e3cff */
[----:B------:R-:W-:Y:S01]  /*25d80*/  LOP3.LUT R21, R21, R199, RZ, 0x3c, !PT ;  /* 0x000000c715157212 */ /* 0x000fe200078e3cff */
[----:B------:R1:W-:Y:S04]  /*25d90*/  STL.128 [R1+0x60], R120 ;  /* 0x0000607801007387 */ /* 0x0003e80000100c00 */
[----:B0-----:R-:W3:Y:S01]  /*25da0*/  LDL.128 R112, [R1+0x220] ;  /* 0x0002200001707983 */ /* 0x001ee20000100c00 */
[----:B------:R-:W-:-:S02]  /*25db0*/  IMAD.MOV.U32 R4, RZ, RZ, R192 ;  /* 0x000000ffff047224 */ /* 0x000fc400078e00c0 */
[----:B------:R-:W-:Y:S01]  /*25dc0*/  IMAD.MOV.U32 R5, RZ, RZ, R193 ;  /* 0x000000ffff057224 */ /* 0x000fe200078e00c1 */
[----:B------:R-:W3:Y:S01]  /*25dd0*/  LDG.E.64 R212, desc[UR36][R190.64+0x2d0] ;  /* 0x0002d024bed47981 */ /* 0x000ee2000c1e1b00 */
[----:B------:R-:W-:Y:S02]  /*25de0*/  IMAD.MOV.U32 R6, RZ, RZ, R184 ;  /* 0x000000ffff067224 */ /* 0x000fe400078e00b8 */
[----:B------:R-:W-:-:S05]  /*25df0*/  IMAD.MOV.U32 R7, RZ, RZ, R185 ;  /* 0x000000ffff077224 */ /* 0x000fca00078e00b9 */
[----:B------:R0:W-:Y:S04]  /*25e00*/  STL.128 [R1+0x70], R4 ;  /* 0x0000700401007387 */ /* 0x0001e80000100c00 */
[----:B-1----:R-:W3:Y:S04]  /*25e10*/  LDG.E.64 R122, desc[UR36][R190.64+0x270] ;  /* 0x00027024be7a7981 */ /* 0x002ee8000c1e1b00 */
[----:B------:R-:W3:Y:S01]  /*25e20*/  LDG.E.64 R120, desc[UR36][R190.64+0x278] ;  /* 0x00027824be787981 */ /* 0x000ee2000c1e1b00 */
[----:B0-----:R-:W-:Y:S01]  /*25e30*/  IMAD.MOV.U32 R4, RZ, RZ, R10 ;  /* 0x000000ffff047224 */ /* 0x001fe200078e000a */
[----:B------:R-:W-:Y:S01]  /*25e40*/  LOP3.LUT R10, R22, R2, RZ, 0x3c, !PT ;  /* 0x00000002160a7212 */ /* 0x000fe200078e3cff */
[----:B------:R-:W-:Y:S01]  /*25e50*/  IMAD.MOV.U32 R5, RZ, RZ, R11 ;  /* 0x000000ffff057224 */ /* 0x000fe200078e000b */
[----:B------:R-:W-:Y:S01]  /*25e60*/  LOP3.LUT R11, R23, R3, RZ, 0x3c, !PT ;  /* 0x00000003170b7212 */ /* 0x000fe200078e3cff */
[----:B------:R-:W-:-:S02]  /*25e70*/  IMAD.MOV.U32 R6, RZ, RZ, R8 ;  /* 0x000000ffff067224 */ /* 0x000fc400078e0008 */
[----:B------:R-:W-:Y:S01]  /*25e80*/  IMAD.MOV.U32 R7, RZ, RZ, R9 ;  /* 0x000000ffff077224 */ /* 0x000fe200078e0009 */
[----:B------:R-:W-:Y:S02]  /*25e90*/  LOP3.LUT R8, R16, R124, RZ, 0x3c, !PT ;  /* 0x0000007c10087212 */ /* 0x000fe400078e3cff */
[----:B------:R-:W-:Y:S02]  /*25ea0*/  LOP3.LUT R9, R17, R125, RZ, 0x3c, !PT ;  /* 0x0000007d11097212 */ /* 0x000fe400078e3cff */
[----:B------:R0:W-:Y:S01]  /*25eb0*/  STL.128 [R1+0x80], R4 ;  /* 0x0000800401007387 */ /* 0x0001e20000100c00 */
[----:B------:R-:W-:Y:S02]  /*25ec0*/  LOP3.LUT R2, R18, R126, RZ, 0x3c, !PT ;  /* 0x0000007e12027212 */ /* 0x000fe400078e3cff */
[----:B------:R-:W-:Y:S01]  /*25ed0*/  LOP3.LUT R3, R19, R127, RZ, 0x3c, !PT ;  /* 0x0000007f13037212 */ /* 0x000fe200078e3cff */
[----:B------:R-:W-:Y:S01]  /*25ee0*/  IMAD.MOV.U32 R196, RZ, RZ, R224 ;  /* 0x000000ffffc47224 */ /* 0x000fe200078e00e0 */
[----:B------:R-:W-:Y:S01]  /*25ef0*/  LOP3.LUT R16, R28, R128, RZ, 0x3c, !PT ;  /* 0x000000801c107212 */ /* 0x000fe200078e3cff */
[----:B------:R-:W-:Y:S01]  /*25f00*/  IMAD.MOV.U32 R197, RZ, RZ, R225 ;  /* 0x000000ffffc57224 */ /* 0x000fe200078e00e1 */
[----:B------:R-:W-:Y:S01]  /*25f10*/  LOP3.LUT R17, R29, R129, RZ, 0x3c, !PT ;  /* 0x000000811d117212 */ /* 0x000fe200078e3cff */
[----:B------:R-:W3:Y:S01]  /*25f20*/  LDG.E.64 R224, desc[UR36][R190.64+0x238] ;  /* 0x00023824bee07981 */ /* 0x000ee2000c1e1b00 */
[----:B------:R-:W-:-:S02]  /*25f30*/  IMAD.MOV.U32 R194, RZ, RZ, R234 ;  /* 0x000000ffffc27224 */ /* 0x000fc400078e00ea */
[----:B------:R-:W-:Y:S01]  /*25f40*/  IMAD.MOV.U32 R195, RZ, RZ, R235 ;  /* 0x000000ffffc37224 */ /* 0x000fe200078e00eb */
[----:B------:R-:W3:Y:S01]  /*25f50*/  LDG.E.64 R128, desc[UR36][R190.64+0x2a8] ;  /* 0x0002a824be807981 */ /* 0x000ee2000c1e1b00 */
[----:B0-----:R-:W-:-:S03]  /*25f60*/  IMAD.MOV.U32 R4, RZ, RZ, R20 ;  /* 0x000000ffff047224 */ /* 0x001fc600078e0014 */
[----:B------:R-:W3:Y:S01]  /*25f70*/  LDG.E.64 R124, desc[UR36][R190.64+0x2b8] ;  /* 0x0002b824be7c7981 */ /* 0x000ee2000c1e1b00 */
[----:B------:R-:W-:Y:S02]  /*25f80*/  IMAD.MOV.U32 R5, RZ, RZ, R21 ;  /* 0x000000ffff057224 */ /* 0x000fe400078e0015 */
[----:B------:R-:W-:Y:S02]  /*25f90*/  IMAD.MOV.U32 R6, RZ, RZ, R10 ;  /* 0x000000ffff067224 */ /* 0x000fe400078e000a */
[----:B------:R-:W-:Y:S01]  /*25fa0*/  IMAD.MOV.U32 R7, RZ, RZ, R11 ;  /* 0x000000ffff077224 */ /* 0x000fe200078e000b */
[----:B------:R-:W-:Y:S01]  /*25fb0*/  LOP3.LUT R10, R30, R130, RZ, 0x3c, !PT ;  /* 0x000000821e0a7212 */ /* 0x000fe200078e3cff */
        /* <DEDUP_REMOVED lines=8> */
[----:B------:R-:W3:Y:S01]  /*26040*/  LDG.E.64 R234, desc[UR36][R190.64+0x248] ;  /* 0x00024824beea7981 */ /* 0x000ee2000c1e1b00 */
[----:B------:R-:W-:-:S03]  /*26050*/  LOP3.LUT R28, R12, R168, RZ, 0x3c, !PT ;  /* 0x000000a80c1c7212 */ /* 0x000fc600078e3cff */
[----:B------:R-:W3:Y:S04]  /*26060*/  LDG.E.64 R232, desc[UR36][R190.64+0x250] ;  /* 0x00025024bee87981 */ /* 0x000ee8000c1e1b00 */
[----:B------:R-:W3:Y:S01]  /*26070*/  LDG.E.64 R230, desc[UR36][R190.64+0x258] ;  /* 0x00025824bee67981 */ /* 0x000ee2000c1e1b00 */
[----:B0-----:R-:W-:-:S03]  /*26080*/  IMAD.MOV.U32 R4, RZ, RZ, R8 ;  /* 0x000000ffff047224 */ /* 0x001fc600078e0008 */
[----:B------:R-:W3:Y:S01]  /*26090*/  LDG.E.64 R130, desc[UR36][R190.64+0x2a0] ;  /* 0x0002a024be827981 */ /* 0x000ee2000c1e1b00 */
[----:B------:R-:W-:Y:S02]  /*260a0*/  IMAD.MOV.U32 R5, RZ, RZ, R9 ;  /* 0x000000ffff057224 */ /* 0x000fe400078e0009 */
[----:B------:R-:W-:Y:S01]  /*260b0*/  IMAD.MOV.U32 R6, RZ, RZ, R2 ;  /* 0x000000ffff067224 */ /* 0x000fe200078e0002 */
[----:B------:R-:W3:Y:S01]  /*260c0*/  LDG.E.64 R126, desc[UR36][R190.64+0x2b0] ;  /* 0x0002b024be7e7981 */ /* 0x000ee2000c1e1b00 */
[----:B------:R-:W-:Y:S01]  /*260d0*/  IMAD.MOV.U32 R7, RZ, RZ, R3 ;  /* 0x000000ffff077224 */ /* 0x000fe200078e0003 */
[----:B------:R-:W-:Y:S02]  /*260e0*/  LOP3.LUT R8, R24, R132, RZ, 0x3c, !PT ;  /* 0x0000008418087212 */ /* 0x000fe400078e3cff */
[----:B------:R-:W-:Y:S01]  /*260f0*/  LOP3.LUT R9, R25, R133, RZ, 0x3c, !PT ;  /* 0x0000008519097212 */ /* 0x000fe200078e3cff */
[----:B------:R-:W3:Y:S01]  /*26100*/  LDG.E.64 R162, desc[UR36][R190.64+0x358] ;  /* 0x00035824bea27981 */ /* 0x000ee2000c1e1b00 */
[----:B------:R-:W-:-:S03]  /*26110*/  LOP3.LUT R2, R26, R134, RZ, 0x3c, !PT ;  /* 0x000000861a027212 */ /* 0x000fc600078e3cff */
        /* <DEDUP_REMOVED lines=8> */
[----:B------:R-:W-:Y:S02]  /*261a0*/  LOP3.LUT R30, R70, R178, RZ, 0x3c, !PT ;  /* 0x000000b2461e7212 */ /* 0x000fe400078e3cff */
[----:B------:R-:W-:Y:S01]  /*261b0*/  LOP3.LUT R31, R71, R179, RZ, 0x3c, !PT ;  /* 0x000000b3471f7212 */ /* 0x000fe200078e3cff */
[----:B------:R-:W3:Y:S01]  /*261c0*/  LDG.E.64 R132, desc[UR36][R190.64+0x2d8] ;  /* 0x0002d824be847981 */ /* 0x000ee2000c1e1b00 */
[----:B0-----:R-:W-:-:S02]  /*261d0*/  IMAD.MOV.U32 R4, RZ, RZ, R16 ;  /* 0x000000ffff047224 */ /* 0x001fc400078e0010 */
[----:B------:R-:W-:Y:S02]  /*261e0*/  IMAD.MOV.U32 R5, RZ, RZ, R17 ;  /* 0x000000ffff057224 */ /* 0x000fe400078e0011 */
[----:B------:R-:W-:Y:S02]  /*261f0*/  IMAD.MOV.U32 R6, RZ, RZ, R10 ;  /* 0x000000ffff067224 */ /* 0x000fe400078e000a */
[----:B------:R-:W-:Y:S01]  /*26200*/  IMAD.MOV.U32 R7, RZ, RZ, R11 ;  /* 0x000000ffff077224 */ /* 0x000fe200078e000b */
[----:B------:R-:W-:Y:S01]  /*26210*/  LOP3.LUT R16, R56, R136, RZ, 0x3c, !PT ;  /* 0x0000008838107212 */ /* 0x000fe200078e3cff */
[----:B------:R-:W-:Y:S01]  /*26220*/  IMAD.MOV.U32 R168, RZ, RZ, R226 ;  /* 0x000000ffffa87224 */ /* 0x000fe200078e00e2 */
[----:B------:R-:W-:Y:S01]  /*26230*/  LOP3.LUT R17, R57, R137, RZ, 0x3c, !PT ;  /* 0x0000008939117212 */ /* 0x000fe200078e3cff */
[----:B------:R-:W3:Y:S01]  /*26240*/  LDG.E.64 R134, desc[UR36][R190.64+0x2f8] ;  /* 0x0002f824be867981 */ /* 0x000ee2000c1e1b00 */
[----:B------:R-:W-:-:S03]  /*26250*/  LOP3.LUT R10, R58, R138, RZ, 0x3c, !PT ;  /* 0x0000008a3a0a7212 */ /* 0x000fc600078e3cff */
[----:B------:R0:W-:Y:S01]  /*26260*/  STL.128 [R1+0xb0], R4 ;  /* 0x0000b00401007387 */ /* 0x0001e20000100c00 */
[----:B------:R-:W-:Y:S02]  /*26270*/  LOP3.LUT R11, R59, R139, RZ, 0x3c, !PT ;  /* 0x0000008b3b0b7212 */ /* 0x000fe400078e3cff */
[----:B------:R-:W-:Y:S01]  /*26280*/  LOP3.LUT R26, R64, R172, RZ, 0x3c, !PT ;  /* 0x000000ac401a7212 */ /* 0x000fe200078e3cff */
[----:B------:R-:W3:Y:S01]  /*26290*/  LDG.E.64 R138, desc[UR36][R190.64+0x2e8] ;  /* 0x0002e824be8a7981 */ /* 0x000ee2000c1e1b00 */
[----:B------:R-:W-:-:S03]  /*262a0*/  LOP3.LUT R27, R65, R173, RZ, 0x3c, !PT ;  /* 0x000000ad411b7212 */ /* 0x000fc600078e3cff */
[----:B------:R-:W3:Y:S04]  /*262b0*/  LDG.E.64 R136, desc[UR36][R190.64+0x2f0] ;  /* 0x0002f024be887981 */ /* 0x000ee8000c1e1b00 */
[----:B------:R-:W3:Y:S01]  /*262c0*/  LDL.128 R56, [R1+0x300] ;  /* 0x0003000001387983 */ /* 0x000ee20000100c00 */
[----:B0-----:R-:W-:-:S03]  /*262d0*/  IMAD.MOV.U32 R4, RZ, RZ, R8 ;  /* 0x000000ffff047224 */ /* 0x001fc600078e0008 */
[----:B------:R-:W3:Y:S01]  /*262e0*/  LDG.E.64 R178, desc[UR36][R190.64+0x388] ;  /* 0x00038824beb27981 */ /* 0x000ee2000c1e1b00 */
[----:B------:R-:W-:Y:S02]  /*262f0*/  IMAD.MOV.U32 R5, RZ, RZ, R9 ;  /* 0x000000ffff057224 */ /* 0x000fe400078e0009 */
[----:B------:R-:W-:Y:S02]  /*26300*/  IMAD.MOV.U32 R6, RZ, RZ, R2 ;  /* 0x000000ffff067224 */ /* 0x000fe400078e0002 */
[----:B------:R-:W-:Y:S01]  /*26310*/  IMAD.MOV.U32 R7, RZ, RZ, R3 ;  /* 0x000000ffff077224 */ /* 0x000fe200078e0003 */
[----:B------:R-:W-:Y:S01]  /*26320*/  LOP3.LUT R8, R60, R140, RZ, 0x3c, !PT ;  /* 0x0000008c3c087212 */ /* 0x000fe200078e3cff */
[----:B----4-:R-:W-:Y:S01]  /*26330*/  IMAD.MOV.U32 R177, RZ, RZ, R221 ;  /* 0x000000ffffb17224 */ /* 0x010fe200078e00dd */
[----:B------:R-:W-:Y:S01]  /*26340*/  LOP3.LUT R9, R61, R141, RZ, 0x3c, !PT ;  /* 0x0000008d3d097212 */ /* 0x000fe200078e3cff */
[----:B------:R-:W4:Y:S01]  /*26350*/  LDG.E.64 R172, desc[UR36][R190.64+0x368] ;  /* 0x00036824beac7981 */ /* 0x000f22000c1e1b00 */
[----:B------:R-:W-:-:S03]  /*26360*/  LOP3.LUT R2, R62, R142, RZ, 0x3c, !PT ;  /* 0x0000008e3e027212 */ /* 0x000fc600078e3cff */
[----:B------:R0:W-:Y:S01]  /*26370*/  STL.128 [R1+0xc0], R4 ;  /* 0x0000c00401007387 */ /* 0x0001e20000100c00 */
[----:B------:R-:W-:-:S03]  /*26380*/  LOP3.LUT R3, R63, R143, RZ, 0x3c, !PT ;  /* 0x0000008f3f037212 */ /* 0x000fc600078e3cff */
[----:B------:R-:W4:Y:S04]  /*26390*/  LDG.E.64 R140, desc[UR36][R190.64+0x2e0] ;  /* 0x0002e024be8c7981 */ /* 0x000f28000c1e1b00 */
[----:B------:R-:W4:Y:S01]  /*263a0*/  LDG.E.64 R142, desc[UR36][R190.64+0x300] ;  /* 0x00030024be8e7981 */ /* 0x000f22000c1e1b00 */
        /* <DEDUP_REMOVED lines=9> */
[----:B-----5:R-:W-:Y:S02]  /*26440*/  IMAD.MOV.U32 R174, RZ, RZ, R218 ;  /* 0x000000ffffae7224 */ /* 0x020fe400078e00da */
[----:B------:R-:W-:Y:S01]  /*26450*/  IMAD.MOV.U32 R175, RZ, RZ, R219 ;  /* 0x000000ffffaf7224 */ /* 0x000fe200078e00db */
[----:B------:R-:W-:Y:S01]  /*26460*/  LOP3.LUT R52, R80, R206, RZ, 0x3c, !PT ;  /* 0x000000ce50347212 */ /* 0x000fe200078e3cff */
[----:B------:R-:W5:Y:S01]  /*26470*/  LDG.E.64 R218, desc[UR36][R190.64+0x290] ;  /* 0x00029024beda7981 */ /* 0x000f62000c1e1b00 */
[----:B------:R-:W-:-:S02]  /*26480*/  LOP3.LUT R53, R81, R207, RZ, 0x3c, !PT ;  /* 0x000000cf51357212 */ /* 0x000fc400078e3cff */
[----:B--2---:R-:W-:Y:S01]  /*26490*/  LOP3.LUT R60, R84, R210, RZ, 0x3c, !PT ;  /* 0x000000d2543c7212 */ /* 0x004fe200078e3cff */
[----:B------:R-:W2:Y:S01]  /*264a0*/  LDG.E.64 R146, desc[UR36][R190.64+0x310] ;  /* 0x00031024be927981 */ /* 0x000ea2000c1e1b00 */
[----:B0-----:R-:W-:Y:S01]  /*264b0*/  IMAD.MOV.U32 R4, RZ, RZ, R8 ;  /* 0x000000ffff047224 */ /* 0x001fe200078e0008 */
[----:B------:R-:W-:Y:S01]  /*264c0*/  LOP3.LUT R61, R85, R211, RZ, 0x3c, !PT ;  /* 0x000000d3553d7212 */ /* 0x000fe200078e3cff */
[----:B------:R-:W-:Y:S01]  /*264d0*/  IMAD.MOV.U32 R5, RZ, RZ, R9 ;  /* 0x000000ffff057224 */ /* 0x000fe200078e0009 */
[----:B---3--:R-:W-:Y:S01]  /*264e0*/  LOP3.LUT R62, R86, R208, RZ, 0x3c, !PT ;  /* 0x000000d0563e7212 */ /* 0x008fe200078e3cff */
        /* <DEDUP_REMOVED lines=9> */
[----:B------:R-:W2:Y:S04]  /*26580*/  LDG.E.64 R148, desc[UR36][R190.64+0x308] ;  /* 0x00030824be947981 */ /* 0x000ea8000c1e1b00 */
[----:B------:R-:W4:Y:S01]  /*26590*/  LDL.128 R48, [R1+0x2e0] ;  /* 0x0002e00001307983 */ /* 0x000f220000100c00 */
        /* <DEDUP_REMOVED lines=16> */
[----:B------:R0:W-:Y:S01]  /*266a0*/  STL.128 [R1+0x1a0], R52 ;  /* 0x0001a03401007387 */ /* 0x0001e20000100c00 */
[----:B------:R-:W-:Y:S02]  /*266b0*/  LOP3.LUT R44, R76, R200, RZ, 0x3c, !PT ;  /* 0x000000c84c2c7212 */ /* 0x000fe400078e3cff */
[----:B------:R-:W-:Y:S01]  /*266c0*/  LOP3.LUT R45, R77, R201, RZ, 0x3c, !PT ;  /* 0x000000c94d2d7212 */ /* 0x000fe200078e3cff */
[----:B-1----:R-:W3:Y:S01]  /*266d0*/  LDL.128 R60, [R1+0x320] ;  /* 0x00032000013c7983 */ /* 0x002ee20000100c00 */
[----:B------:R-:W-:-:S03]  /*266e0*/  LOP3.LUT R67, R91, R241, RZ, 0x3c, !PT ;  /* 0x000000f15b437212 */ /* 0x000fc600078e3cff */
[----:B------:R-:W3:Y:S01]  /*266f0*/  LDG.E.64 R152, desc[UR36][R190.64+0x330] ;  /* 0x00033024be987981 */ /* 0x000ee2000c1e1b00 */
        /* <DEDUP_REMOVED lines=8> */
[----:B------:R-:W3:Y:S01]  /*26780*/  LDL.128 R52, [R1+0x310] ;  /* 0x0003100001347983 */ /* 0x000ee20000100c00 */
        /* <DEDUP_REMOVED lines=8> */
[----:B------:R-:W-:Y:S02]  /*26810*/  LOP3.LUT R76, R92, R246, RZ, 0x3c, !PT ;  /* 0x000000f65c4c7212 */ /* 0x000fe400078e3cff */
[----:B------:R-:W-:Y:S01]  /*26820*/  LOP3.LUT R77, R93, R247, RZ, 0x3c, !PT ;  /* 0x000000f75d4d7212 */ /* 0x000fe200078e3cff */
[----:B------:R-:W3:Y:S01]  /*26830*/  LDL.128 R88, [R1+0x390] ;  /* 0x0003900001587983 */ /* 0x000ee20000100c00 */
        /* <DEDUP_REMOVED lines=8> */
[----:B------:R-:W-:Y:S04]  /*268c0*/  STL.128 [R1+0x1c0], R64 ;  /* 0x0001c04001007387 */ /* 0x000fe80000100c00 */
[----:B------:R0:W-:Y:S01]  /*268d0*/  STL.128 [R1+0x110], R4 ;  /* 0x0001100401007387 */ /* 0x0001e20000100c00 */
[----:B------:R-:W-:-:S02]  /*268e0*/  LOP3.LUT R16, R36, R160, RZ, 0x3c, !PT ;  /* 0x000000a024107212 */ /* 0x000fc400078e3cff */
[----:B------:R-:W-:Y:S01]  /*268f0*/  LOP3.LUT R17, R37, R161, RZ, 0x3c, !PT ;  /* 0x000000a125117212 */ /* 0x000fe200078e3cff */
[----:B------:R-:W3:Y:S01]  /*26900*/  LDG.E.64 R158, desc[UR36][R190.64+0x340] ;  /* 0x00034024be9e7981 */ /* 0x000ee2000c1e1b00 */
[----:B------:R-:W-:Y:S02]  /*26910*/  LOP3.LUT R43, R73, R181, RZ, 0x3c, !PT ;  /* 0x000000b5492b7212 */ /* 0x000fe400078e3cff */
[----:B------:R-:W-:Y:S01]  /*26920*/  LOP3.LUT R40, R74, R182, RZ, 0x3c, !PT ;  /* 0x000000b64a287212 */ /* 0x000fe200078e3cff */
[----:B------:R-:W3:Y:S01]  /*26930*/  LDG.E.64 R200, desc[UR36][R190.64+0x3c0] ;  /* 0x0003c024bec87981 */ /* 0x000ee2000c1e1b00 */
[----:B------:R-:W-:-:S03]  /*26940*/  LOP3.LUT R41, R75, R183, RZ, 0x3c, !PT ;  /* 0x000000b74b297212 */ /* 0x000fc600078e3cff */
[----:B------:R-:W-:Y:S01]  /*26950*/  STL.128 [R1+0x190], R44 ;  /* 0x0001902c01007387 */ /* 0x000fe20000100c00 */
[----:B0-----:R-:W-:Y:S01]  /*26960*/  IMAD.MOV.U32 R4, RZ, RZ, R8 ;  /* 0x000000ffff047224 */ /* 0x001fe200078e0008 */
[----:B------:R-:W-:Y:S01]  /*26970*/  LOP3.LUT R8, R32, R164, RZ, 0x3c, !PT ;  /* 0x000000a420087212 */ /* 0x000fe200078e3cff */
[----:B------:R-:W-:Y:S01]  /*26980*/  IMAD.MOV.U32 R5, RZ, RZ, R9 ;  /* 0x000000ffff057224 */ /* 0x000fe200078e0009 */
[----:B------:R-:W-:Y:S01]  /*26990*/  LOP3.LUT R9, R33, R165, RZ, 0x3c, !PT ;  /* 0x000000a521097212 */ /* 0x000fe200078e3cff */
[----:B------:R-:W-:Y:S01]  /*269a0*/  IMAD.MOV.U32 R6, RZ, RZ, R2 ;  /* 0x000000ffff067224 */ /* 0x000fe200078e0002 */
[----:B------:R-:W3:Y:S01]  /*269b0*/  LDL.128 R64, [R1+0x330] ;  /* 0x0003300001407983 */ /* 0x000ee20000100c00 */
[----:B------:R-:W-:Y:S02]  /*269c0*/  IMAD.MOV.U32 R7, RZ, RZ, R3 ;  /* 0x000000ffff077224 */ /* 0x000fe400078e0003 */
[----:B------:R-:W-:Y:S01]  /*269d0*/  IMAD.MOV.U32 R20, RZ, RZ, R8 ;  /* 0x000000ffff147224 */ /* 0x000fe200078e0008 */
[----:B------:R0:W-:Y:S01]  /*269e0*/  STL.128 [R1+0x130], R16 ;  /* 0x0001301001007387 */ /* 0x0001e20000100c00 */
[----:B------:R-:W-:Y:S01]  /*269f0*/  IMAD.MOV.U32 R21, RZ, RZ, R9 ;  /* 0x000000ffff157224 */ /* 0x000fe200078e0009 */
[----:B------:R-:W-:-:S02]  /*26a00*/  LOP3.LUT R2, R34, R166, RZ, 0x3c, !PT ;  /* 0x000000a622027212 */ /* 0x000fc400078e3cff */
[----:B------:R1:W-:Y:S01]  /*26a10*/  STL.128 [R1+0x120], R4 ;  /* 0x0001200401007387 */ /* 0x0003e20000100c00 */
[----:B------:R-:W-:-:S03]  /*26a20*/  LOP3.LUT R3, R35, R167, RZ, 0x3c, !PT ;  /* 0x000000a723037212 */ /* 0x000fc600078e3cff */
[----:B------:R-:W5:Y:S01]  /*26a30*/  LDL.128 R8, [R1+0x250] ;  /* 0x0002500001087983 */ /* 0x000f620000100c00 */
[----:B------:R-:W-:Y:S02]  /*26a40*/  IMAD.MOV.U32 R22, RZ, RZ, R2 ;  /* 0x000000ffff167224 */ /* 0x000fe400078e0002 */
[----:B------:R-:W-:Y:S01]  /*26a50*/  IMAD.MOV.U32 R23, RZ, RZ, R3 ;  /* 0x000000ffff177224 */ /* 0x000fe200078e0003 */
[----:B------:R-:W2:Y:S01]  /*26a60*/  LDL.128 R32, [R1+0x2a0] ;  /* 0x0002a00001207983 */ /* 0x000ea20000100c00 */
[----:B0-----:R-:W-:-:S03]  /*26a70*/  LOP3.LUT R17, R13, R169, RZ, 0x3c, !PT ;  /* 0x000000a90d117212 */ /* 0x001fc600078e3cff */
[----:B------:R-:W4:Y:S04]  /*26a80*/  LDG.E.64 R2, desc[UR36][R190.64+0x268] ;  /* 0x00026824be027981 */ /* 0x000f28000c1e1b00 */
[----:B-1----:R-:W3:Y:S01]  /*26a90*/  LDL.128 R4, [R1+0x240] ;  /* 0x0002400001047983 */ /* 0x002ee20000100c00 */
[----:B------:R-:W-:Y:S01]  /*26aa0*/  LOP3.LUT R18, R14, R170, RZ, 0x3c, !PT ;  /* 0x000000aa0e127212 */ /* 0x000fe200078e3cff */
[----:B------:R-:W-:Y:S01]  /*26ab0*/  IMAD.MOV.U32 R16, RZ, RZ, R28 ;  /* 0x000000ffff107224 */ /* 0x000fe200078e001c */
[----:B------:R-:W-:Y:S01]  /*26ac0*/  LOP3.LUT R19, R15, R171, RZ, 0x3c, !PT ;  /* 0x000000ab0f137212 */ /* 0x000fe200078e3cff */
[----:B------:R-:W2:Y:S04]  /*26ad0*/  LDL.128 R36, [R1+0x2b0] ;  /* 0x0002b00001247983 */ /* 0x000ea80000100c00 */
[----:B------:R-:W4:Y:S04]  /*26ae0*/  LDL.128 R12, [R1+0x260] ;  /* 0x00026000010c7983 */ /* 0x000f280000100c00 */
[----:B------:R0:W-:Y:S04]  /*26af0*/  STL.128 [R1+0x140], R20 ;  /* 0x0001401401007387 */ /* 0x0001e80000100c00 */
[----:B------:R1:W-:Y:S01]  /*26b00*/  STL.128 [R1+0x150], R16 ;  /* 0x0001501001007387 */ /* 0x0003e20000100c00 */
[----:B------:R-:W-:Y:S01]  /*26b10*/  LOP3.LUT R28, R68, R176, RZ, 0x3c, !PT ;  /* 0x000000b0441c7212 */ /* 0x000fe200078e3cff */
[----:B------:R-:W-:-:S02]  /*26b20*/  IMAD.MOV.U32 R176, RZ, RZ, R220 ;  /* 0x000000ffffb07224 */ /* 0x000fc400078e00dc */
[----:B------:R-:W2:Y:S01]  /*26b30*/  LDG.E.64 R220, desc[UR36][R190.64+0x288] ;  /* 0x00028824bedc7981 */ /* 0x000ea2000c1e1b00 */
[----:B------:R-:W-:-:S03]  /*26b40*/  IMAD.MOV.U32 R169, RZ, RZ, R227 ;  /* 0x000000ffffa97224 */ /* 0x000fc600078e00e3 */
[----:B------:R-:W2:Y:S04]  /*26b50*/  LDL.128 R44, [R1+0x2f0] ;  /* 0x0002f000012c7983 */ /* 0x000ea80000100c00 */
[----:B0-----:R-:W2:Y:S01]  /*26b60*/  LDL.128 R20, [R1+0x270] ;  /* 0x0002700001147983 */ /* 0x001ea20000100c00 */
[----:B-1----:R-:W-:Y:S01]  /*26b70*/  IMAD.MOV.U32 R16, RZ, RZ, R26 ;  /* 0x000000ffff107224 */ /* 0x002fe200078e001a */
[----:B------:R-:W-:Y:S01]  /*26b80*/  LOP3.LUT R78, R94, R244, RZ, 0x3c, !PT ;  /* 0x000000f45e4e7212 */ /* 0x000fe200078e3cff */
[----:B------:R-:W-:Y:S01]  /*26b90*/  IMAD.MOV.U32 R17, RZ, RZ, R27 ;  /* 0x000000ffff117224 */ /* 0x000fe200078e001b */
[----:B------:R-:W-:Y:S01]  /*26ba0*/  LOP3.LUT R79, R95, R245, RZ, 0x3c, !PT ;  /* 0x000000f55f4f7212 */ /* 0x000fe200078e3cff */
[----:B------:R-:W-:Y:S01]  /*26bb0*/  IMAD.MOV.U32 R18, RZ, RZ, R24 ;  /* 0x000000ffff127224 */ /* 0x000fe200078e0018 */
[----:B------:R-:W2:Y:S01]  /*26bc0*/  LDG.E.64 R166, desc[UR36][R190.64+0x348] ;  /* 0x00034824bea67981 */ /* 0x000ea2000c1e1b00 */
[----:B------:R-:W-:-:S03]  /*26bd0*/  IMAD.MOV.U32 R19, RZ, RZ, R25 ;  /* 0x000000ffff137224 */ /* 0x000fc600078e0019 */
[----:B------:R-:W2:Y:S04]  /*26be0*/  LDL.128 R24, [R1+0x290] ;  /* 0x0002900001187983 */ /* 0x000ea80000100c00 */
[----:B------:R0:W-:Y:S04]  /*26bf0*/  STL.128 [R1+0x160], R16 ;  /* 0x0001601001007387 */ /* 0x0001e80000100c00 */
[----:B------:R1:W-:Y:S04]  /*26c00*/  STL.128 [R1+0x170], R28 ;  /* 0x0001701c01007387 */ /* 0x0003e80000100c00 */
[----:B------:R-:W2:Y:S04]  /*26c10*/  LDG.E.64 R226, desc[UR36][R190.64+0x2c0] ;  /* 0x0002c024bee27981 */ /* 0x000ea8000c1e1b00 */
[----:B------:R-:W2:Y:S04]  /*26c20*/  LDL.128 R68, [R1+0x340] ;  /* 0x0003400001447983 */ /* 0x000ea80000100c00 */
[----:B0-----:R-:W2:Y:S01]  /*26c30*/  LDL.128 R16, [R1+0x280] ;  /* 0x0002800001107983 */ /* 0x001ea20000100c00 */
[----:B-1----:R-:W-:-:S03]  /*26c40*/  IMAD.MOV.U32 R28, RZ, RZ, R42 ;  /* 0x000000ffff1c7224 */ /* 0x002fc600078e002a */
[----:B------:R-:W2:Y:S01]  /*26c50*/  LDL.128 R72, [R1+0x350] ;  /* 0x0003500001487983 */ /* 0x000ea20000100c00 */
[----:B------:R-:W-:Y:S02]  /*26c60*/  IMAD.MOV.U32 R29, RZ, RZ, R43 ;  /* 0x000000ffff1d7224 */ /* 0x000fe400078e002b */
[----:B------:R-:W-:Y:S01]  /*26c70*/  IMAD.MOV.U32 R30, RZ, RZ, R40 ;  /* 0x000000ffff1e7224 */ /* 0x000fe200078e0028 */
[----:B------:R-:W2:Y:S01]  /*26c80*/  LDG.E.64 R164, desc[UR36][R190.64+0x350] ;  /* 0x00035024bea47981 */ /* 0x000ea2000c1e1b00 */
[----:B------:R-:W-:-:S03]  /*26c90*/  IMAD.MOV.U32 R31, RZ, RZ, R41 ;  /* 0x000000ffff1f7224 */ /* 0x000fc600078e0029 */
[----:B------:R-:W2:Y:S04]  /*26ca0*/  LDL.128 R40, [R1+0x2d0] ;  /* 0x0002d00001287983 */ /* 0x000ea80000100c00 */
[----:B------:R0:W-:Y:S04]  /*26cb0*/  STL.128 [R1+0x180], R28 ;  /* 0x0001801c01007387 */ /* 0x0001e80000100c00 */
[----:B------:R-:W2:Y:S01]  /*26cc0*/  LDG.E.64 R160, desc[UR36][R190.64+0x360] ;  /* 0x00036024bea07981 */ /* 0x000ea2000c1e1b00 */
[----:B------:R-:W-:-:S03]  /*26cd0*/  LOP3.LUT R85, R105, R169, RZ, 0x3c, !PT ;  /* 0x000000a969557212 */ /* 0x000fc600078e3cff */
[----:B------:R1:W-:Y:S04]  /*26ce0*/  STL.128 [R1+0x1d0], R76 ;  /* 0x0001d04c01007387 */ /* 0x0003e80000100c00 */
[----:B------:R-:W2:Y:S04]  /*26cf0*/  LDG.E.64 R170, desc[UR36][R190.64+0x370] ;  /* 0x00037024beaa7981 */ /* 0x000ea8000c1e1b00 */
[----:B0-----:R-:W2:Y:S04]  /*26d00*/  LDL.128 R28, [R1+0x2c0] ;  /* 0x0002c000011c7983 */ /* 0x001ea80000100c00 */
[----:B------:R-:W2:Y:S01]  /*26d10*/  LDG.E.64 R168, desc[UR36][R190.64+0x378] ;  /* 0x00037824bea87981 */ /* 0x000ea2000c1e1b00 */
[----:B-1----:R-:W-:Y:S01]  /*26d20*/  IMAD.MOV.U32 R76, RZ, RZ, R82 ;  /* 0x000000ffff4c7224 */ /* 0x002fe200078e0052 */
[----:B------:R-:W-:Y:S01]  /*26d30*/  LOP3.LUT R86, R106, R176, RZ, 0x3c, !PT ;  /* 0x000000b06a567212 */ /* 0x000fe200078e3cff */
[----:B------:R-:W-:Y:S01]  /*26d40*/  IMAD.MOV.U32 R77, RZ, RZ, R83 ;  /* 0x000000ffff4d7224 */ /* 0x000fe200078e0053 */
[----:B------:R-:W2:Y:S01]  /*26d50*/  LDL.128 R92, [R1+0x380] ;  /* 0x00038000015c7983 */ /* 0x000ea20000100c00 */
[----:B------:R-:W-:-:S02]  /*26d60*/  IMAD.MOV.U32 R78, RZ, RZ, R80 ;  /* 0x000000ffff4e7224 */ /* 0x000fc400078e0050 */
[----:B------:R-:W-:Y:S01]  /*26d70*/  IMAD.MOV.U32 R79, RZ, RZ, R81 ;  /* 0x000000ffff4f7224 */ /* 0x000fe200078e0051 */
[----:B------:R-:W2:Y:S04]  /*26d80*/  LDG.E.64 R180, desc[UR36][R190.64+0x380] ;  /* 0x00038024beb47981 */ /* 0x000ea8000c1e1b00 */
[----:B------:R0:W-:Y:S04]  /*26d90*/  STL.128 [R1+0x1e0], R76 ;  /* 0x0001e04c01007387 */ /* 0x0001e80000100c00 */
[----:B------:R-:W2:Y:S01]  /*26da0*/  LDL.128 R80, [R1+0x370] ;  /* 0x0003700001507983 */ /* 0x000ea20000100c00 */
[----:B------:R-:W-:-:S02]  /*26db0*/  LOP3.LUT R98, R108, R174, RZ, 0x3c, !PT ;  /* 0x000000ae6c627212 */ /* 0x000fc400078e3cff */
[----:B------:R-:W-:Y:S01]  /*26dc0*/  LOP3.LUT R99, R109, R175, RZ, 0x3c, !PT ;  /* 0x000000af6d637212 */ /* 0x000fe200078e3cff */
[----:B------:R-:W2:Y:S01]  /*26dd0*/  LDG.E.64 R206, desc[UR36][R190.64+0x3e8] ;  /* 0x0003e824bece7981 */ /* 0x000ea2000c1e1b00 */
[----:B------:R-:W-:Y:S02]  /*26de0*/  LOP3.LUT R96, R110, R250, RZ, 0x3c, !PT ;  /* 0x000000fa6e607212 */ /* 0x000fe400078e3cff */
[----:B------:R-:W-:Y:S01]  /*26df0*/  LOP3.LUT R97, R111, R251, RZ, 0x3c, !PT ;  /* 0x000000fb6f617212 */ /* 0x000fe200078e3cff */
[----:B------:R1:W-:Y:S04]  /*26e00*/  STL.128 [R1+0x1f0], R84 ;  /* 0x0001f05401007387 */ /* 0x0003e80000100c00 */
[----:B0-----:R-:W2:Y:S04]  /*26e10*/  LDL.128 R76, [R1+0x360] ;  /* 0x00036000014c7983 */ /* 0x001ea80000100c00 */
[----:B------:R-:W2:Y:S04]  /*26e20*/  LDG.E.64 R176, desc[UR36][R190.64+0x390] ;  /* 0x00039024beb07981 */ /* 0x000ea8000c1e1b00 */
[----:B------:R-:W2:Y:S01]  /*26e30*/  LDG.E.64 R174, desc[UR36][R190.64+0x398] ;  /* 0x00039824beae7981 */ /* 0x000ea2000c1e1b00 */
[----:B-1----:R-:W-:Y:S01]  /*26e40*/  IMAD.MOV.U32 R84, RZ, RZ, R98 ;  /* 0x000000ffff547224 */ /* 0x002fe200078e0062 */
[----:B------:R-:W-:Y:S01]  /*26e50*/  LOP3.LUT R106, R118, R194, RZ, 0x3c, !PT ;  /* 0x000000c2766a7212 */ /* 0x000fe200078e3cff */
[----:B------:R-:W-:Y:S01]  /*26e60*/  IMAD.MOV.U32 R85, RZ, RZ, R99 ;  /* 0x000000ffff557224 */ /* 0x000fe200078e0063 */
[----:B------:R-:W-:Y:S01]  /*26e70*/  LOP3.LUT R107, R119, R195, RZ, 0x3c, !PT ;  /* 0x000000c3776b7212 */ /* 0x000fe200078e3cff */
[----:B------:R-:W-:Y:S01]  /*26e80*/  IMAD.MOV.U32 R86, RZ, RZ, R96 ;  /* 0x000000ffff567224 */ /* 0x000fe200078e0060 */
[----:B------:R-:W2:Y:S01]  /*26e90*/  LDG.E.64 R182, desc[UR36][R190.64+0x3a0] ;  /* 0x0003a024beb67981 */ /* 0x000ea2000c1e1b00 */
[----:B------:R-:W-:-:S03]  /*26ea0*/  IMAD.MOV.U32 R87, RZ, RZ, R97 ;  /* 0x000000ffff577224 */ /* 0x000fc600078e0061 */
[----:B------:R-:W2:Y:S04]  /*26eb0*/  LDG.E.64 R194, desc[UR36][R190.64+0x3a8] ;  /* 0x0003a824bec27981 */ /* 0x000ea8000c1e1b00 */
[----:B------:R0:W-:Y:S01]  /*26ec0*/  STL.128 [R1+0x200], R84 ;  /* 0x0002005401007387 */ /* 0x0001e20000100c00 */
[----:B------:R-:W-:Y:S01]  /*26ed0*/  IMAD.MOV.U32 R202, RZ, RZ, R184 ;  /* 0x000000ffffca7224 */ /* 0x000fe200078e00b8 */
[----:B------:R-:W-:Y:S01]  /*26ee0*/  LOP3.LUT R104, R116, R192, RZ, 0x3c, !PT ;  /* 0x000000c074687212 */ /* 0x000fe200078e3cff */
[----:B------:R-:W-:Y:S01]  /*26ef0*/  IMAD.MOV.U32 R203, RZ, RZ, R185 ;  /* 0x000000ffffcb7224 */ /* 0x000fe200078e00b9 */
[----:B------:R-:W-:Y:S01]  /*26f00*/  LOP3.LUT R105, R117, R193, RZ, 0x3c, !PT ;  /* 0x000000c175697212 */ /* 0x000fe200078e3cff */
[----:B------:R-:W2:Y:S04]  /*26f10*/  LDL.128 R96, [R1+0x3b0] ;  /* 0x0003b00001607983 */ /* 0x000ea80000100c00 */
[----:B------:R-:W2:Y:S04]  /*26f20*/  LDG.E.64 R192, desc[UR36][R190.64+0x3b0] ;  /* 0x0003b024bec07981 */ /* 0x000ea8000c1e1b00 */
[----:B------:R-:W2:Y:S04]  /*26f30*/  LDG.E.64 R184, desc[UR36][R190.64+0x3b8] ;  /* 0x0003b824beb87981 */ /* 0x000ea8000c1e1b00 */
[----:B0-----:R-:W2:Y:S01]  /*26f40*/  LDL.128 R84, [R1+0x3a0] ;  /* 0x0003a00001547983 */ /* 0x001ea20000100c00 */
[----:B------:R-:W-:-:S02]  /*26f50*/  LOP3.LUT R238, R112, R198, RZ, 0x3c, !PT ;  /* 0x000000c670ee7212 */ /* 0x000fc400078e3cff */
[----:B------:R-:W-:Y:S01]  /*26f60*/  LOP3.LUT R240, R113, R199, RZ, 0x3c, !PT ;  /* 0x000000c771f07212 */ /* 0x000fe200078e3cff */
[----:B------:R0:W-:Y:S04]  /*26f70*/  STL.128 [R1+0x210], R104 ;  /* 0x0002106801007387 */ /* 0x0001e80000100c00 */
[----:B------:R-:W2:Y:S01]  /*26f80*/  LDG.E.64 R198, desc[UR36][R190.64+0x3c8] ;  /* 0x0003c824bec67981 */ /* 0x000ea2000c1e1b00 */
[----:B------:R-:W-:Y:S02]  /*26f90*/  LOP3.LUT R241, R100, R202, RZ, 0x3c, !PT ;  /* 0x000000ca64f17212 */ /* 0x000fe400078e3cff */
[----:B------:R-:W-:Y:S01]  /*26fa0*/  LOP3.LUT R243, R101, R203, RZ, 0x3c, !PT ;  /* 0x000000cb65f37212 */ /* 0x000fe200078e3cff */
[----:B------:R-:W2:Y:S04]  /*26fb0*/  LDL.128 R108, [R1+0x3d0] ;  /* 0x0003d000016c7983 */ /* 0x000ea80000100c00 */
[----:B------:R-:W2:Y:S04]  /*26fc0*/  LDG.E.64 R202, desc[UR36][R190.64+0x3d8] ;  /* 0x0003d824beca7981 */ /* 0x000ea8000c1e1b00 */
[----:B0-----:R-:W2:Y:S01]  /*26fd0*/  LDL.128 R104, [R1+0x3c0] ;  /* 0x0003c00001687983 */ /* 0x001ea20000100c00 */
[----:B------:R-:W-:-:S02]  /*26fe0*/  LOP3.LUT R239, R114, R196, RZ, 0x3c, !PT ;  /* 0x000000c472ef7212 */ /* 0x000fc400078e3cff */
[----:B------:R-:W-:Y:S01]  /*26ff0*/  LOP3.LUT R242, R115, R197, RZ, 0x3c, !PT ;  /* 0x000000c573f27212 */ /* 0x000fe200078e3cff */
[----:B------:R-:W2:Y:S04]  /*27000*/  LDG.E.64 R210, desc[UR36][R190.64+0x3f8] ;  /* 0x0003f824bed27981 */ /* 0x000ea8000c1e1b00 */
[----:B------:R-:W2:Y:S04]  /*27010*/  LDG.E.64 R196, desc[UR36][R190.64+0x3d0] ;  /* 0x0003d024bec47981 */ /* 0x000ea8000c1e1b00 */
[----:B------:R-:W2:Y:S04]  /*27020*/  LDL.128 R112, [R1+0x3e0] ;  /* 0x0003e00001707983 */ /* 0x000ea80000100c00 */
[----:B------:R-:W2:Y:S04]  /*27030*/  LDL.128 R116, [R1+0x3f0] ;  /* 0x0003f00001747983 */ /* 0x000ea80000100c00 */
[----:B------:R-:W2:Y:S04]  /*27040*/  LDG.E.64 R204, desc[UR36][R190.64+0x3e0] ;  /* 0x0003e024becc7981 */ /* 0x000ea8000c1e1b00 */
[----:B------:R-:W2:Y:S01]  /*27050*/  LDG.E.64 R208, desc[UR36][R190.64+0x3f0] ;  /* 0x0003f024bed07981 */ /* 0x000ea2000c1e1b00 */
[----:B------:R-:W-:Y:S01]  /*27060*/  LOP3.LUT R224, R102, R224, RZ, 0x3c, !PT ;  /* 0x000000e066e07212 */ /* 0x000fe200078e3cff */
[----:B------:R-:W-:Y:S01]  /*27070*/  IMAD.MOV.U32 R100, RZ, RZ, R238 ;  /* 0x000000ffff647224 */ /* 0x000fe200078e00ee */
[----:B------:R-:W-:Y:S01]  /*27080*/  LOP3.LUT R225, R103, R225, RZ, 0x3c, !PT ;  /* 0x000000e167e17212 */ /* 0x000fe200078e3cff */
[----:B------:R-:W-:-:S02]  /*27090*/  IMAD.MOV.U32 R101, RZ, RZ, R240 ;  /* 0x000000ffff657224 */ /* 0x000fc400078e00f0 */
[----:B------:R-:W-:Y:S02]  /*270a0*/  IMAD.MOV.U32 R102, RZ, RZ, R239 ;  /* 0x000000ffff667224 */ /* 0x000fe400078e00ef */
[----:B------:R-:W-:-:S05]  /*270b0*/  IMAD.MOV.U32 R103, RZ, RZ, R242 ;  /* 0x000000ffff677224 */ /* 0x000fca00078e00f2 */
[----:B------:R0:W-:Y:S02]  /*270c0*/  STL.128 [R1+0x220], R100 ;  /* 0x0002206401007387 */ /* 0x0001e40000100c00 */
[----:B0-----:R-:W-:Y:S02]  /*270d0*/  IMAD.MOV.U32 R102, RZ, RZ, R224 ;  /* 0x000000ffff667224 */ /* 0x001fe400078e00e0 */
[----:B------:R-:W-:Y:S01]  /*270e0*/  IMAD.MOV.U32 R103, RZ, RZ, R225 ;  /* 0x000000ffff677224 */ /* 0x000fe200078e00e1 */
[----:B-----5:R-:W-:Y:S02]  /*270f0*/  LOP3.LUT R224, R8, R232, RZ, 0x3c, !PT ;  /* 0x000000e808e07212 */ /* 0x020fe400078e3cff */
[----:B------:R-:W-:Y:S02]  /*27100*/  LOP3.LUT R225, R9, R233, RZ, 0x3c, !PT ;  /* 0x000000e909e17212 */ /* 0x000fe400078e3cff */
[----:B------:R-:W-:Y:S02]  /*27110*/  LOP3.LUT R8, R10, R230, RZ, 0x3c, !PT ;  /* 0x000000e60a087212 */ /* 0x000fe400078e3cff */
[----:B------:R-:W-:-:S02]  /*27120*/  LOP3.LUT R9, R11, R231, RZ, 0x3c, !PT ;  /* 0x000000e70b097212 */ /* 0x000fc400078e3cff */
[----:B---3--:R-:W-:Y:S02]  /*27130*/  LOP3.LUT R4, R4, R236, RZ, 0x3c, !PT ;  /* 0x000000ec04047212 */ /* 0x008fe400078e3cff */
[----:B------:R-:W-:Y:S02]  /*27140*/  LOP3.LUT R5, R5, R237, RZ, 0x3c, !PT ;  /* 0x000000ed05057212 */ /* 0x000fe400078e3cff */
[----:B------:R-:W-:Y:S02]  /*27150*/  LOP3.LUT R6, R6, R234, RZ, 0x3c, !PT ;  /* 0x000000ea06067212 */ /* 0x000fe400078e3cff */
[----:B------:R-:W-:Y:S02]  /*27160*/  LOP3.LUT R7, R7, R235, RZ, 0x3c, !PT ;  /* 0x000000eb07077212 */ /* 0x000fe400078e3cff */
[----:B----4-:R-:W-:-:S03]  /*27170*/  LOP3.LUT R12, R12, R222, RZ, 0x3c, !PT ;  /* 0x000000de0c0c7212 */ /* 0x010fc600078e3cff */
        /* <DEDUP_REMOVED lines=8> */
[----:B--2---:R-:W-:Y:S02]  /*27200*/  LOP3.LUT R8, R20, R122, RZ, 0x3c, !PT ;  /* 0x0000007a14087212 */ /* 0x004fe400078e3cff */
        /* <DEDUP_REMOVED lines=78> */
[----:B------:R-:W-:Y:S01]  /*276f0*/  IMAD.MOV.U32 R6, RZ, RZ, R10 ;  /* 0x000000ffff067224 */ /* 0x000fe200078e000a */
[----:B------:R-:W-:Y:S01]  /*27700*/  LOP3.LUT R10, R58, R148, RZ, 0x3c, !PT ;  /* 0x000000943a0a7212 */ /* 0x000fe200078e3cff */
[----:B------:R-:W-:Y:S01]  /*27710*/  IMAD.MOV.U32 R7, RZ, RZ, R11 ;  /* 0x000000ffff077224 */ /* 0x000fe200078e000b */
[----:B------:R-:W-:-:S02]  /*27720*/  LOP3.LUT R11, R59, R149, RZ, 0x3c, !PT ;  /* 0x000000953b0b7212 */ /* 0x000fc400078e3cff */
        /* <DEDUP_REMOVED lines=118> */
[----:B------:R-:W-:-:S02]  /*27e90*/  IMAD.MOV.U32 R100, RZ, RZ, R241 ;  /* 0x000000ffff647224 */ /* 0x000fc400078e00f1 */
[----:B0-----:R-:W-:Y:S02]  /*27ea0*/  IMAD.MOV.U32 R12, RZ, RZ, R8 ;  /* 0x000000ffff0c7224 */ /* 0x001fe400078e0008 */
[----:B------:R-:W-:Y:S02]  /*27eb0*/  IMAD.MOV.U32 R13, RZ, RZ, R9 ;  /* 0x000000ffff0d7224 */ /* 0x000fe400078e0009 */
[----:B------:R-:W-:Y:S02]  /*27ec0*/  IMAD.MOV.U32 R14, RZ, RZ, R6 ;  /* 0x000000ffff0e7224 */ /* 0x000fe400078e0006 */
[----:B------:R-:W-:Y:S01]  /*27ed0*/  IMAD.MOV.U32 R15, RZ, RZ, R7 ;  /* 0x000000ffff0f7224 */ /* 0x000fe200078e0007 */
[----:B------:R-:W-:Y:S02]  /*27ee0*/  LOP3.LUT R6, R114, R206, RZ, 0x3c, !PT ;  /* 0x000000ce72067212 */ /* 0x000fe400078e3cff */
[----:B------:R-:W-:Y:S02]  /*27ef0*/  LOP3.LUT R7, R115, R207, RZ, 0x3c, !PT ;  /* 0x000000cf73077212 */ /* 0x000fe400078e3cff */
[----:B------:R0:W-:Y:S01]  /*27f00*/  STL.128 [R1+0x3c0], R12 ;  /* 0x0003c00c01007387 */ /* 0x0001e20000100c00 */
        /* <DEDUP_REMOVED lines=13> */
[----:B------:R-:W-:Y:S02]  /*27fe0*/  IMAD.MOV.U32 R6, RZ, RZ, R2 ;  /* 0x000000ffff067224 */ /* 0x000fe400078e0002 */
[----:B------:R-:W-:Y:S01]  /*27ff0*/  IMAD.MOV.U32 R7, RZ, RZ, R3 ;  /* 0x000000ffff077224 */ /* 0x000fe200078e0003 */
[----:B------:R0:W-:Y:S04]  /*28000*/  STL.128 [R1+0x230], R100 ;  /* 0x0002306401007387 */ /* 0x0001e80000100c00 */
[----:B------:R0:W-:Y:S04]  /*28010*/  STL.128 [R1+0x3d0], R12 ;  /* 0x0003d00c01007387 */ /* 0x0001e80000100c00 */
[----:B------:R0:W-:Y:S04]  /*28020*/  STL.128 [R1+0x3e0], R8 ;  /* 0x0003e00801007387 */ /* 0x0001e80000100c00 */
[----:B------:R0:W-:Y:S01]  /*28030*/  STL.128 [R1+0x3f0], R4 ;  /* 0x0003f00401007387 */ /* 0x0001e20000100c00 */
[----:B------:R-:W-:Y:S01]  /*28040*/  BSSY.RECONVERGENT B2, `(.L_x_68) ;  /* 0x0000195000027945 */ /* 0x000fe20003800200 */
[----:B------:R-:W-:-:S07]  /*28050*/  IMAD.MOV.U32 R2, RZ, RZ, RZ ;  /* 0x000000ffff027224 */ /* 0x000fce00078e00ff */
.L_x_69:
[----:B-1----:R-:W-:-:S05]  /*28060*/  IMAD R3, R2, 0x8, R1 ;  /* 0x0000000802037824 */ /* 0x002fca00078e0201 */
[----:B0-----:R-:W2:Y:S04]  /*28070*/  LDL.128 R12, [R3] ;  /* 0x00000000030c7983 */ /* 0x001ea80000100c00 */
        /* <DEDUP_REMOVED lines=25> */
[----:B------:R-:W-:Y:S01]  /*28210*/  IMAD R49, R24, R49, R15 ;  /* 0x0000003118317224 */ /* 0x000fe200078e020f */
[----:B----4-:R-:W-:Y:S01]  /*28220*/  SHF.L.U64.HI R53, R28, 0x1, R29 ;  /* 0x000000011c357819 */ /* 0x010fe2000001021d */
[----:B------:R-:W-:Y:S01]  /*28230*/  IMAD.WIDE.U32 R36, R26, R37, R12 ;  /* 0x000000251a247225 */ /* 0x000fe200078e000c */
[----:B------:R-:W-:-:S02]  /*28240*/  LOP3.LUT R13, R20, R14, RZ, 0x3c, !PT ;  /* 0x0000000e140d7212 */ /* 0x000fc400078e3cff */
        /* <DEDUP_REMOVED lines=19> */
[----:B------:R-:W-:Y:S01]  /*28380*/  LOP3.LUT R53, R53, 0x1, RZ, 0xc0, !PT ;  /* 0x0000000135357812 */ /* 0x000fe200078ec0ff */
        /* <DEDUP_REMOVED lines=9> */
[----:B------:R-:W-:Y:S02]  /*28420*/  SHF.L.W.U32.HI R39, R39, 0x8, R24 ;  /* 0x0000000827277819 */ /* 0x000fe40000010e18 */
[----:B------:R-:W-:Y:S02]  /*28430*/  SHF.L.W.U32.HI R38, R26, 0x8, R41 ;  /* 0x000000081a267819 */ /* 0x000fe40000010e29 */
[----:B------:R-:W-:Y:S02]  /*28440*/  SHF.L.W.U32.HI R41, R41, 0x8, R26 ;  /* 0x0000000829297819 */ /* 0x000fe40000010e1a */
[----:B------:R-:W-:Y:S02]  /*28450*/  IADD3 R24, P1, PT, R39, R14, RZ ;  /* 0x0000000e27187210 */ /* 0x000fe40007f3e0ff */
[----:B------:R-:W-:Y:S02]  /*28460*/  LOP3.LUT R26, R12, 0xfffffffe, RZ, 0xc0, !PT ;  /* 0xfffffffe0c1a7812 */ /* 0x000fe400078ec0ff */
[----:B------:R-:W-:Y:S01]  /*28470*/  IADD3 R12, P2, PT, R41, R36, RZ ;  /* 0x00000024290c7210 */ /* 0x000fe20007f5e0ff */
[----:B------:R-:W-:Y:S01]  /*28480*/  IMAD.X R25, R37, 0x1, R49, P1 ;  /* 0x0000000125197824 */ /* 0x000fe200008e0631 */
[----:B------:R-:W-:-:S02]  /*28490*/  LOP3.LUT R15, R15, 0xfffffffe, RZ, 0xc0, !PT ;  /* 0xfffffffe0f0f7812 */ /* 0x000fc400078ec0ff */
[----:B------:R-:W-:Y:S01]  /*284a0*/  SHF.L.U64.HI R65, R32, 0x1, R47 ;  /* 0x0000000120417819 */ /* 0x000fe2000001022f */
[----:B------:R-:W-:Y:S01]  /*284b0*/  IMAD.X R13, R38, 0x1, R43, P2 ;  /* 0x00000001260d7824 */ /* 0x000fe200010e062b */
[----:B------:R-:W-:Y:S01]  /*284c0*/  SHF.L.U64.HI R45, R18, 0x1, R19 ;  /* 0x00000001122d7819 */ /* 0x000fe20000010213 */
[----:B------:R-:W-:Y:S01]  /*284d0*/  IMAD.WIDE.U32 R24, R39, R26, R24 ;  /* 0x0000001a27187225 */ /* 0x000fe200078e0018 */
[----:B------:R-:W-:Y:S02]  /*284e0*/  IADD3 R26, P1, PT, R28, R8, RZ ;  /* 0x000000081c1a7210 */ /* 0x000fe40007f3e0ff */
[----:B------:R-:W-:Y:S01]  /*284f0*/  LOP3.LUT R51, R51, 0x1, RZ, 0xc0, !PT ;  /* 0x0000000133337812 */ /* 0x000fe200078ec0ff */
[----:B------:R-:W-:Y:S01]  /*28500*/  IMAD.WIDE.U32 R12, R41, R15, R12 ;  /* 0x0000000f290c7225 */ /* 0x000fe200078e000c */
[----:B------:R-:W-:Y:S02]  /*28510*/  SHF.L.U64.HI R63, R34, 0x1, R35 ;  /* 0x00000001223f7819 */ /* 0x000fe40000010223 */
[----:B------:R-:W-:Y:S01]  /*28520*/  LOP3.LUT R45, R45, 0x1, RZ, 0xc0, !PT ;  /* 0x000000012d2d7812 */ /* 0x000fe200078ec0ff */
[----:B------:R-:W-:Y:S01]  /*28530*/  IMAD R57, R39, R57, R25 ;  /* 0x0000003927397224 */ /* 0x000fe200078e0219 */
[----:B------:R-:W-:Y:S01]  /*28540*/  LOP3.LUT R63, R63, 0x1, RZ, 0xc0, !PT ;  /* 0x000000013f3f7812 */ /* 0x000fe200078ec0ff */
[----:B------:R-:W-:Y:S01]  /*28550*/  IMAD R55, R41, R55, R13 ;  /* 0x0000003729377224 */ /* 0x000fe200078e020d */
[----:B------:R-:W-:Y:S01]  /*28560*/  LOP3.LUT R13, R24, R21, R49, 0x96, !PT ;  /* 0x00000015180d7212 */ /* 0x000fe200078e9631 */
[----:B------:R-:W-:Y:S01]  /*28570*/  IMAD.SHL.U32 R25, R28, 0x2, RZ ;  /* 0x000000021c197824 */ /* 0x000fe200078e00ff */
[----:B------:R-:W-:Y:S01]  /*28580*/  LOP3.LUT R14, R57, R20, R14, 0x96, !PT ;  /* 0x00000014390e7212 */ /* 0x000fe200078e960e */
[----:B------:R-:W-:Y:S01]  /*28590*/  IMAD.X R27, R29, 0x1, R9, P1 ;  /* 0x000000011d1b7824 */ /* 0x000fe200008e0609 */
[----:B------:R-:W-:-:S02]  /*285a0*/  LOP3.LUT R21, R12, R23, R43, 0x96, !PT ;  /* 0x000000170c157212 */ /* 0x000fc400078e962b */
[----:B------:R-:W-:Y:S02]  /*285b0*/  LOP3.LUT R36, R55, R22, R36, 0x96, !PT ;  /* 0x0000001637247212 */ /* 0x000fe400078e9624 */
[----:B------:R-:W-:Y:S02]  /*285c0*/  SHF.L.W.U32.HI R22, R14, 0x10, R13 ;  /* 0x000000100e167819 */ /* 0x000fe40000010e0d */
[----:B------:R-:W-:Y:S01]  /*285d0*/  SHF.L.W.U32.HI R23, R13, 0x10, R14 ;  /* 0x000000100d177819 */ /* 0x000fe20000010e0e */
[C---:B------:R-:W-:Y:S01]  /*285e0*/  IMAD.SHL.U32 R13, R30.reuse, 0x2, RZ ;  /* 0x000000021e0d7824 */ /* 0x040fe200078e00ff */
[C---:B------:R-:W-:Y:S02]  /*285f0*/  IADD3 R14, P1, PT, R30.reuse, R10, RZ ;  /* 0x0000000a1e0e7210 */ /* 0x040fe40007f3e0ff */
[----:B------:R-:W-:Y:S02]  /*28600*/  LOP3.LUT R25, R25, 0xfffffffe, RZ, 0xc0, !PT ;  /* 0xfffffffe19197812 */ /* 0x000fe400078ec0ff */
[----:B------:R-:W-:Y:S01]  /*28610*/  SHF.L.U64.HI R43, R30, 0x1, R31 ;  /* 0x000000011e2b7819 */ /* 0x000fe2000001021f */
[----:B------:R-:W-:Y:S01]  /*28620*/  IMAD.X R15, R31, 0x1, R11, P1 ;  /* 0x000000011f0f7824 */ /* 0x000fe200008e060b */
[----:B------:R-:W-:Y:S01]  /*28630*/  LOP3.LUT R31, R13, 0xfffffffe, RZ, 0xc0, !PT ;  /* 0xfffffffe0d1f7812 */ /* 0x000fe200078ec0ff */
[----:B------:R-:W-:Y:S01]  /*28640*/  IMAD.WIDE.U32 R26, R8, R25, R26 ;  /* 0x00000019081a7225 */ /* 0x000fe200078e001a */
[----:B------:R-:W-:-:S02]  /*28650*/  LOP3.LUT R43, R43, 0x1, RZ, 0xc0, !PT ;  /* 0x000000012b2b7812 */ /* 0x000fc400078ec0ff */
[----:B------:R-:W-:Y:S01]  /*28660*/  SHF.L.W.U32.HI R20, R36, 0x10, R21 ;  /* 0x0000001024147819 */ /* 0x000fe20000010e15 */
[----:B------:R-:W-:Y:S01]  /*28670*/  IMAD R53, R8, R53, R27 ;  /* 0x0000003508357224 */ /* 0x000fe200078e021b */
[----:B------:R-:W-:Y:S01]  /*28680*/  SHF.L.W.U32.HI R21, R21, 0x10, R36 ;  /* 0x0000001015157819 */ /* 0x000fe20000010e24 */
[----:B------:R-:W-:Y:S01]  /*28690*/  IMAD.WIDE.U32 R30, R10, R31, R14 ;  /* 0x0000001f0a1e7225 */ /* 0x000fe200078e000e */
[----:B------:R-:W-:Y:S02]  /*286a0*/  LOP3.LUT R15, R4, R26, RZ, 0x3c, !PT ;  /* 0x0000001a040f7212 */ /* 0x000fe400078e3cff */
[----:B------:R-:W-:Y:S01]  /*286b0*/  LOP3.LUT R27, R5, R53, RZ, 0x3c, !PT ;  /* 0x00000035051b7212 */ /* 0x000fe200078e3cff */
[----:B------:R-:W-:Y:S01]  /*286c0*/  IMAD R43, R10, R43, R31 ;  /* 0x0000002b0a2b7224 */ /* 0x000fe200078e021f */
[----:B------:R-:W-:Y:S01]  /*286d0*/  IADD3 R14, P1, PT, R23, R32, RZ ;  /* 0x00000020170e7210 */ /* 0x000fe20007f3e0ff */
[C---:B------:R-:W-:Y:S01]  /*286e0*/  IMAD.SHL.U32 R13, R16.reuse, 0x2, RZ ;  /* 0x00000002100d7824 */ /* 0x040fe200078e00ff */
[----:B------:R-:W-:Y:S01]  /*286f0*/  IADD3 R28, P3, PT, R16, R27, RZ ;  /* 0x0000001b101c7210 */ /* 0x000fe20007f7e0ff */
[----:B------:R-:W-:Y:S01]  /*28700*/  IMAD.SHL.U32 R36, R32, 0x2, RZ ;  /* 0x0000000220247824 */ /* 0x000fe200078e00ff */
[----:B------:R-:W-:Y:S01]  /*28710*/  LOP3.LUT R25, R7, R43, RZ, 0x3c, !PT ;  /* 0x0000002b07197212 */ /* 0x000fe200078e3cff */
[----:B------:R-:W-:Y:S01]  /*28720*/  IMAD.SHL.U32 R31, R34, 0x2, RZ ;  /* 0x00000002221f7824 */ /* 0x000fe200078e00ff */
[----:B------:R-:W-:Y:S01]  /*28730*/  IADD3 R34, P2, PT, R21, R34, RZ ;  /* 0x0000002215227210 */ /* 0x000fe20007f5e0ff */
[----:B------:R-:W-:Y:S01]  /*28740*/  IMAD.X R29, R17, 0x1, R15, P3 ;  /* 0x00000001111d7824 */ /* 0x000fe200018e060f */
[----:B------:R-:W-:-:S02]  /*28750*/  LOP3.LUT R15, R6, R30, RZ, 0x3c, !PT ;  /* 0x0000001e060f7212 */ /* 0x000fc400078e3cff */
[----:B------:R-:W-:Y:S01]  /*28760*/  IADD3 R32, P3, PT, R18, R25, RZ ;  /* 0x0000001912207210 */ /* 0x000fe20007f7e0ff */
[----:B------:R-:W-:Y:S01]  /*28770*/  IMAD.X R35, R20, 0x1, R35, P2 ;  /* 0x0000000114237824 */ /* 0x000fe200010e0623 */
[----:B------:R-:W-:Y:S01]  /*28780*/  LOP3.LUT R17, R13, 0xfffffffe, RZ, 0xc0, !PT ;  /* 0xfffffffe0d117812 */ /* 0x000fe200078ec0ff */
[----:B------:R-:W-:Y:S01]  /*28790*/  IMAD.SHL.U32 R13, R18, 0x2, RZ ;  /* 0x00000002120d7824 */ /* 0x000fe200078e00ff */
[----:B------:R-:W-:Y:S01]  /*287a0*/  SHF.L.U64.HI R49, R26, 0x1, R53 ;  /* 0x000000011a317819 */ /* 0x000fe20000010235 */
[----:B------:R-:W-:Y:S01]  /*287b0*/  IMAD.X R33, R19, 0x1, R15, P3 ;  /* 0x0000000113217824 */ /* 0x000fe200018e060f */
[----:B------:R-:W-:Y:S01]  /*287c0*/  LOP3.LUT R65, R65, 0x1, RZ, 0xc0, !PT ;  /* 0x0000000141417812 */ /* 0x000fe200078ec0ff */
[-C--:B------:R-:W-:Y:S01]  /*287d0*/  IMAD.WIDE.U32 R16, R17, R27.reuse, R28 ;  /* 0x0000001b11107225 */ /* 0x080fe200078e001c */
[----:B------:R-:W-:Y:S02]  /*287e0*/  LOP3.LUT R19, R13, 0xfffffffe, RZ, 0xc0, !PT ;  /* 0xfffffffe0d137812 */ /* 0x000fe400078ec0ff */
[----:B------:R-:W-:Y:S01]  /*287f0*/  LOP3.LUT R13, R36, 0xfffffffe, RZ, 0xc0, !PT ;  /* 0xfffffffe240d7812 */ /* 0x000fe200078ec0ff */
[----:B------:R-:W-:Y:S01]  /*28800*/  IMAD.X R15, R22, 0x1, R47, P1 ;  /* 0x00000001160f7824 */ /* 0x000fe200008e062f */
[----:B------:R-:W-:Y:S01]  /*28810*/  LOP3.LUT R49, R49, 0x1, RZ, 0xc0, !PT ;  /* 0x0000000131317812 */ /* 0x000fe200078ec0ff */
[----:B------:R-:W-:Y:S01]  /*28820*/  IMAD R51, R51, R27, R17 ;  /* 0x0000001b33337224 */ /* 0x000fe200078e0211 */
[----:B------:R-:W-:Y:S01]  /*28830*/  LOP3.LUT R17, R16, R8, RZ, 0x3c, !PT ;  /* 0x0000000810117212 */ /* 0x000fe200078e3cff */
[----:B------:R-:W-:Y:S01]  /*28840*/  IMAD.WIDE.U32 R14, R23, R13, R14 ;  /* 0x0000000d170e7225 */ /* 0x000fe200078e000e */
[----:B------:R-:W-:-:S02]  /*28850*/  LOP3.LUT R13, R31, 0xfffffffe, RZ, 0xc0, !PT ;  /* 0xfffffffe1f0d7812 */ /* 0x000fc400078ec0ff */
[----:B------:R-:W-:Y:S01]  /*28860*/  SHF.L.U64.HI R47, R30, 0x1, R43 ;  /* 0x000000011e2f7819 */ /* 0x000fe2000001022b */
[----:B------:R-:W-:Y:S01]  /*28870*/  IMAD.WIDE.U32 R18, R19, R25, R32 ;  /* 0x0000001913127225 */ /* 0x000fe200078e0020 */
[----:B------:R-:W-:Y:S02]  /*28880*/  LOP3.LUT R32, R51, R9, RZ, 0x3c, !PT ;  /* 0x0000000933207212 */ /* 0x000fe400078e3cff */
[----:B------:R-:W-:Y:S01]  /*28890*/  LOP3.LUT R47, R47, 0x1, RZ, 0xc0, !PT ;  /* 0x000000012f2f7812 */ /* 0x000fe200078ec0ff */
[----:B------:R-:W-:Y:S01]  /*288a0*/  IMAD.WIDE.U32 R8, R21, R13, R34 ;  /* 0x0000000d15087225 */ /* 0x000fe200078e0022 */
[----:B------:R-:W-:Y:S02]  /*288b0*/  SHF.L.W.U32.HI R13, R17, 0x8, R32 ;  /* 0x00000008110d7819 */ /* 0x000fe40000010e20 */
[----:B------:R-:W-:Y:S01]  /*288c0*/  LOP3.LUT R31, R14, R39, RZ, 0x3c, !PT ;  /* 0x000000270e1f7212 */ /* 0x000fe200078e3cff */
[----:B------:R-:W-:Y:S01]  /*288d0*/  IMAD R63, R21, R63, R9 ;  /* 0x0000003f153f7224 */ /* 0x000fe200078e0209 */
[----:B------:R-:W-:Y:S01]  /*288e0*/  SHF.L.W.U32.HI R9, R32, 0x8, R17 ;  /* 0x0000000820097819 */ /* 0x000fe20000010e11 */
[----:B------:R-:W-:Y:S01]  /*288f0*/  IMAD R45, R45, R25, R19 ;  /* 0x000000192d2d7224 */ /* 0x000fe200078e0213 */
[----:B------:R-:W-:Y:S01]  /*28900*/  LOP3.LUT R25, R18, R10, RZ, 0x3c, !PT ;  /* 0x0000000a12197212 */ /* 0x000fe200078e3cff */
[----:B------:R-:W-:Y:S01]  /*28910*/  IMAD.SHL.U32 R17, R26, 0x2, RZ ;  /* 0x000000021a117824 */ /* 0x000fe200078e00ff */
[----:B------:R-:W-:Y:S01]  /*28920*/  IADD3 R10, P1, PT, R13, R26, RZ ;  /* 0x0000001a0d0a7210 */ /* 0x000fe20007f3e0ff */
[----:B------:R-:W-:Y:S01]  /*28930*/  IMAD R65, R23, R65, R15 ;  /* 0x0000004117417224 */ /* 0x000fe200078e020f */
[----:B------:R-:W-:Y:S01]  /*28940*/  LOP3.LUT R28, R45, R11, RZ, 0x3c, !PT ;  /* 0x0000000b2d1c7212 */ /* 0x000fe200078e3cff */
[----:B------:R-:W-:Y:S01]  /*28950*/  IMAD.SHL.U32 R19, R18, 0x2, RZ ;  /* 0x0000000212137824 */ /* 0x000fe200078e00ff */
[----:B------:R-:W-:Y:S01]  /*28960*/  LOP3.LUT R17, R17, 0xfffffffe, RZ, 0xc0, !PT ;  /* 0xfffffffe11117812 */ /* 0x000fe200078ec0ff */
[----:B------:R-:W-:Y:S01]  /*28970*/  IMAD.X R11, R9, 0x1, R53, P1 ;  /* 0x00000001090b7824 */ /* 0x000fe200008e0635 */
[----:B------:R-:W-:-:S02]  /*28980*/  SHF.L.W.U32.HI R27, R25, 0x8, R28 ;  /* 0x00000008191b7819 */ /* 0x000fc40000010e1c */
[----:B------:R-:W-:Y:S01]  /*28990*/  SHF.L.W.U32.HI R25, R28, 0x8, R25 ;  /* 0x000000081c197819 */ /* 0x000fe20000010e19 */
[----:B------:R-:W-:Y:S01]  /*289a0*/  IMAD.WIDE.U32 R10, R13, R17, R10 ;  /* 0x000000110d0a7225 */ /* 0x000fe200078e000a */
[----:B------:R-:W-:Y:S02]  /*289b0*/  IADD3 R28, P1, PT, R27, R30, RZ ;  /* 0x0000001e1b1c7210 */ /* 0x000fe40007f3e0ff */
[----:B------:R-:W-:Y:S01]  /*289c0*/  LOP3.LUT R34, R65, R37, RZ, 0x3c, !PT ;  /* 0x0000002541227212 */ /* 0x000fe200078e3cff */
[----:B------:R-:W-:Y:S01]  /*289d0*/  IMAD.SHL.U32 R17, R30, 0x2, RZ ;  /* 0x000000021e117824 */ /* 0x000fe200078e00ff */
[----:B------:R-:W-:Y:S01]  /*289e0*/  LOP3.LUT R37, R10, R5, R53, 0x96, !PT ;  /* 0x000000050a257212 */ /* 0x000fe200078e9635 */
[----:B------:R-:W-:Y:S01]  /*289f0*/  IMAD.X R29, R25, 0x1, R43, P1 ;  /* 0x00000001191d7824 */ /* 0x000fe200008e062b */
[----:B------:R-:W-:Y:S01]  /*28a00*/  LOP3.LUT R33, R8, R41, RZ, 0x3c, !PT ;  /* 0x0000002908217212 */ /* 0x000fe200078e3cff */
[----:B------:R-:W-:Y:S01]  /*28a10*/  IMAD R49, R13, R49, R11 ;  /* 0x000000310d317224 */ /* 0x000fe200078e020b */
[----:B------:R-:W-:Y:S01]  /*28a20*/  LOP3.LUT R17, R17, 0xfffffffe, RZ, 0xc0, !PT ;  /* 0xfffffffe11117812 */ /* 0x000fe200078ec0ff */
[----:B------:R-:W-:Y:S01]  /*28a30*/  IMAD.SHL.U32 R5, R16, 0x2, RZ ;  /* 0x0000000210057824 */ /* 0x000fe200078e00ff */
[----:B------:R-:W-:Y:S01]  /*28a40*/  LOP3.LUT R38, R63, R38, RZ, 0x3c, !PT ;  /* 0x000000263f267212 */ /* 0x000fe200078e3cff */
[----:B------:R-:W-:Y:S01]  /*28a50*/  IMAD.SHL.U32 R11, R12, 0x2, RZ ;  /* 0x000000020c0b7824 */ /* 0x000fe200078e00ff */
[----:B------:R-:W-:Y:S01]  /*28a60*/  LOP3.LUT R4, R49, R4, R26, 0x96, !PT ;  /* 0x0000000431047212 */ /* 0x000fe200078e961a */
[----:B------:R-:W-:Y:S01]  /*28a70*/  IMAD.WIDE.U32 R28, R27, R17, R28 ;  /* 0x000000111b1c7225 */ /* 0x000fe200078e001c */
[----:B------:R-:W-:-:S02]  /*28a80*/  SHF.L.W.U32.HI R32, R33, 0x1, R38 ;  /* 0x0000000121207819 */ /* 0x000fc40000010e26 */
[----:B------:R-:W-:Y:S01]  /*28a90*/  SHF.L.W.U32.HI R35, R4, 0x10, R37 ;  /* 0x0000001004237819 */ /* 0x000fe20000010e25 */
[----:B------:R-:W-:Y:S01]  /*28aa0*/  IMAD R47, R27, R47, R29 ;  /* 0x0000002f1b2f7224 */ /* 0x000fe200078e021d */
[----:B------:R-:W-:Y:S02]  /*28ab0*/  SHF.L.W.U32.HI R37, R37, 0x10, R4 ;  /* 0x0000001025257819 */ /* 0x000fe40000010e04 */
[----:B------:R-:W-:Y:S02]  /*28ac0*/  LOP3.LUT R41, R28, R7, R43, 0x96, !PT ;  /* 0x000000071c297212 */ /* 0x000fe400078e962b */
[----:B------:R-:W-:Y:S02]  /*28ad0*/  LOP3.LUT R6, R47, R6, R30, 0x96, !PT ;  /* 0x000000062f067212 */ /* 0x000fe400078e961e */
[----:B------:R-:W-:Y:S02]  /*28ae0*/  SHF.L.W.U32.HI R33, R38, 0x1, R33 ;  /* 0x0000000126217819 */ /* 0x000fe40000010e21 */
[----:B------:R-:W-:-:S02]  /*28af0*/  SHF.L.U64.HI R38, R16, 0x1, R51 ;  /* 0x0000000110267819 */ /* 0x000fc40000010233 */
[----:B------:R-:W-:Y:S02]  /*28b00*/  IADD3 R16, P1, PT, R37, R16, RZ ;  /* 0x0000001025107210 */ /* 0x000fe40007f3e0ff */
[----:B------:R-:W-:Y:S02]  /*28b10*/  SHF.L.W.U32.HI R43, R41, 0x10, R6 ;  /* 0x00000010292b7819 */ /* 0x000fe40000010e06 */
[----:B------:R-:W-:Y:S01]  /*28b20*/  SHF.L.W.U32.HI R41, R6, 0x10, R41 ;  /* 0x0000001006297819 */ /* 0x000fe20000010e29 */
[----:B------:R-:W-:Y:S01]  /*28b30*/  IMAD.X R17, R35, 0x1, R51, P1 ;  /* 0x0000000123117824 */ /* 0x000fe200008e0633 */
[----:B------:R-:W-:Y:S02]  /*28b40*/  LOP3.LUT R6, R5, 0xfffffffe, RZ, 0xc0, !PT ;  /* 0xfffffffe05067812 */ /* 0x000fe400078ec0ff */
[----:B------:R-:W-:Y:S02]  /*28b50*/  IADD3 R4, P2, PT, R43, R18, RZ ;  /* 0x000000122b047210 */ /* 0x000fe40007f5e0ff */
[----:B------:R-:W-:Y:S01]  /*28b60*/  LOP3.LUT R38, R38, 0x1, RZ, 0xc0, !PT ;  /* 0x0000000126267812 */ /* 0x000fe200078ec0ff */
[----:B------:R-:W-:Y:S01]  /*28b70*/  IMAD.WIDE.U32 R16, R37, R6, R16 ;  /* 0x0000000625107225 */ /* 0x000fe200078e0010 */
[----:B------:R-:W-:-:S02]  /*28b80*/  LOP3.LUT R19, R19, 0xfffffffe, RZ, 0xc0, !PT ;  /* 0xfffffffe13137812 */ /* 0x000fc400078ec0ff */
[--C-:B------:R-:W-:Y:S01]  /*28b90*/  SHF.L.U64.HI R36, R18, 0x1, R45.reuse ;  /* 0x0000000112247819 */ /* 0x100fe2000001022d */
[----:B------:R-:W-:Y:S01]  /*28ba0*/  IMAD.X R5, R41, 0x1, R45, P2 ;  /* 0x0000000129057824 */ /* 0x000fe200010e062d */
[----:B------:R-:W-:Y:S01]  /*28bb0*/  LOP3.LUT R13, R16, R13, RZ, 0x3c, !PT ;  /* 0x0000000d100d7212 */ /* 0x000fe200078e3cff */
[----:B------:R-:W-:Y:S01]  /*28bc0*/  IMAD R38, R37, R38, R17 ;  /* 0x0000002625267224 */ /* 0x000fe200078e0211 */
[----:B------:R-:W-:Y:S01]  /*28bd0*/  LOP3.LUT R36, R36, 0x1, RZ, 0xc0, !PT ;  /* 0x0000000124247812 */ /* 0x000fe200078ec0ff */
[----:B------:R-:W-:Y:S01]  /*28be0*/  IMAD.WIDE.U32 R18, R43, R19, R4 ;  /* 0x000000132b127225 */ /* 0x000fe200078e0004 */
[----:B------:R-:W-:Y:S02]  /*28bf0*/  IADD3 R4, P1, PT, R33, R24, RZ ;  /* 0x0000001821047210 */ /* 0x000fe40007f3e0ff */
[----:B------:R-:W-:Y:S01]  /*28c00*/  LOP3.LUT R26, R38, R9, RZ, 0x3c, !PT ;  /* 0x00000009261a7212 */ /* 0x000fe200078e3cff */
[C---:B------:R-:W-:Y:S01]  /*28c10*/  IMAD.SHL.U32 R6, R24.reuse, 0x2, RZ ;  /* 0x0000000218067824 */ /* 0x040fe200078e00ff */
[----:B------:R-:W-:Y:S01]  /*28c20*/  SHF.L.U64.HI R40, R24, 0x1, R57 ;  /* 0x0000000118287819 */ /* 0x000fe20000010239 */
[----:B------:R-:W-:Y:S01]  /*28c30*/  IMAD R36, R43, R36, R19 ;  /* 0x000000242b247224 */ /* 0x000fe200078e0213 */
[----:B------:R-:W-:Y:S01]  /*28c40*/  SHF.L.W.U32.HI R39, R26, 0x1, R13 ;  /* 0x000000011a277819 */ /* 0x000fe20000010e0d */
[----:B------:R-:W-:Y:S01]  /*28c50*/  IMAD.X R5, R32, 0x1, R57, P1 ;  /* 0x0000000120057824 */ /* 0x000fe200008e0639 */
[----:B------:R-:W-:Y:S01]  /*28c60*/  LOP3.LUT R6, R6, 0xfffffffe, RZ, 0xc0, !PT ;  /* 0xfffffffe06067812 */ /* 0x000fe200078ec0ff */
[----:B------:R-:W-:Y:S01]  /*28c70*/  IMAD.SHL.U32 R17, R10, 0x2, RZ ;  /* 0x000000020a117824 */ /* 0x000fe200078e00ff */
[----:B------:R-:W-:Y:S01]  /*28c80*/  LOP3.LUT R27, R18, R27, RZ, 0x3c, !PT ;  /* 0x0000001b121b7212 */ /* 0x000fe200078e3cff */
[----:B------:R-:W-:Y:S01]  /*28c90*/  IMAD.SHL.U32 R9, R28, 0x2, RZ ;  /* 0x000000021c097824 */ /* 0x000fe200078e00ff */
[----:B------:R-:W-:Y:S01]  /*28ca0*/  LOP3.LUT R24, R36, R25, RZ, 0x3c, !PT ;  /* 0x0000001924187212 */ /* 0x000fe200078e3cff */
[----:B------:R-:W-:Y:S01]  /*28cb0*/  IMAD.WIDE.U32 R4, R33, R6, R4 ;  /* 0x0000000621047225 */ /* 0x000fe200078e0004 */
[----:B------:R-:W-:-:S02]  /*28cc0*/  SHF.L.W.U32.HI R30, R13, 0x1, R26 ;  /* 0x000000010d1e7819 */ /* 0x000fc40000010e1a */
[----:B------:R-:W-:Y:S01]  /*28cd0*/  IADD3 R6, P1, PT, R39, R12, RZ ;  /* 0x0000000c27067210 */ /* 0x000fe20007f3e0ff */
[----:B------:R-:W-:Y:S01]  /*28ce0*/  IMAD.SHL.U32 R59, R16, 0x2, RZ ;  /* 0x00000002103b7824 */ /* 0x000fe200078e00ff */
[----:B------:R-:W-:Y:S02]  /*28cf0*/  SHF.L.W.U32.HI R45, R24, 0x1, R27 ;  /* 0x00000001182d7819 */ /* 0x000fe40000010e1b */
[----:B------:R-:W-:Y:S01]  /*28d00*/  SHF.L.W.U32.HI R29, R31, 0x1, R34 ;  /* 0x000000011f1d7819 */ /* 0x000fe20000010e22 */
[----:B------:R-:W-:Y:S01]  /*28d10*/  IMAD.X R7, R30, 0x1, R55, P1 ;  /* 0x000000011e077824 */ /* 0x000fe200008e0637 */
[----:B------:R-:W-:Y:S02]  /*28d20*/  SHF.L.W.U32.HI R31, R34, 0x1, R31 ;  /* 0x00000001221f7819 */ /* 0x000fe40000010e1f */
[----:B------:R-:W-:Y:S02]  /*28d30*/  SHF.L.U64.HI R51, R10, 0x1, R49 ;  /* 0x000000010a337819 */ /* 0x000fe40000010231 */
[----:B------:R-:W-:-:S02]  /*28d40*/  LOP3.LUT R11, R11, 0xfffffffe, RZ, 0xc0, !PT ;  /* 0xfffffffe0b0b7812 */ /* 0x000fc400078ec0ff */
[----:B------:R-:W-:Y:S02]  /*28d50*/  SHF.L.W.U32.HI R34, R27, 0x1, R24 ;  /* 0x000000011b227819 */ /* 0x000fe40000010e18 */
        /* <DEDUP_REMOVED lines=10> */
[----:B------:R-:W-:-:S02]  /*28e00*/  SHF.L.U64.HI R15, R28, 0x1, R47 ;  /* 0x000000011c0f7819 */ /* 0x000fc4000001022f */
[----:B------:R-:W-:Y:S01]  /*28e10*/  LOP3.LUT R9, R9, 0xfffffffe, RZ, 0xc0, !PT ;  /* 0xfffffffe09097812 */ /* 0x000fe200078ec0ff */
[----:B------:R-:W-:Y:S01]  /*28e20*/  IMAD R40, R33, R40, R5 ;  /* 0x0000002821287224 */ /* 0x000fe200078e0205 */
[----:B------:R-:W-:Y:S01]  /*28e30*/  LOP3.LUT R51, R51, 0x1, RZ, 0xc0, !PT ;  /* 0x0000000133337812 */ /* 0x000fe200078ec0ff */
[----:B------:R-:W-:Y:S01]  /*28e40*/  IMAD R57, R39, R57, R7 ;  /* 0x0000003927397224 */ /* 0x000fe200078e0207 */
[----:B------:R-:W-:Y:S01]  /*28e50*/  LOP3.LUT R5, R15, 0x1, RZ, 0xc0, !PT ;  /* 0x000000010f057812 */ /* 0x000fe200078ec0ff */
[----:B------:R-:W-:Y:S01]  /*28e60*/  IMAD.WIDE.U32 R12, R31, R9, R12 ;  /* 0x000000091f0c7225 */ /* 0x000fe200078e000c */
[----:B------:R-:W-:Y:S02]  /*28e70*/  LOP3.LUT R61, R40, R41, RZ, 0x3c, !PT ;  /* 0x00000029283d7212 */ /* 0x000fe400078e3cff */
[----:B------:R-:W-:Y:S01]  /*28e80*/  LOP3.LUT R55, R57, R22, RZ, 0x3c, !PT ;  /* 0x0000001639377212 */ /* 0x000fe200078e3cff */
[----:B------:R-:W-:Y:S01]  /*28e90*/  IMAD R51, R45, R51, R11 ;  /* 0x000000332d337224 */ /* 0x000fe200078e020b */
[----:B------:R-:W-:Y:S01]  /*28ea0*/  SHF.L.U64.HI R28, R16, 0x1, R38 ;  /* 0x00000001101c7819 */ /* 0x000fe20000010226 */
[----:B------:R-:W-:Y:S01]  /*28eb0*/  IMAD R13, R31, R5, R13 ;  /* 0x000000051f0d7224 */ /* 0x000fe200078e020d */
[C---:B------:R-:W-:Y:S01]  /*28ec0*/  SHF.L.U64.HI R53, R18.reuse, 0x1, R36 ;  /* 0x0000000112357819 */ /* 0x040fe20000010224 */
[----:B------:R-:W-:Y:S01]  /*28ed0*/  IMAD.SHL.U32 R15, R18, 0x2, RZ ;  /* 0x00000002120f7824 */ /* 0x000fe200078e00ff */
[----:B------:R-:W-:Y:S01]  /*28ee0*/  LOP3.LUT R49, R51, R20, RZ, 0x3c, !PT ;  /* 0x0000001433317212 */ /* 0x000fe200078e3cff */
[----:B------:R-:W-:Y:S01]  /*28ef0*/  IMAD.SHL.U32 R9, R14, 0x2, RZ ;  /* 0x000000020e097824 */ /* 0x000fe200078e00ff */
[----:B------:R-:W-:Y:S01]  /*28f00*/  IADD3 R16, P1, PT, R61, R16, RZ ;  /* 0x000000103d107210 */ /* 0x000fe20007f3e0ff */
[----:B------:R-:W-:Y:S01]  /*28f10*/  IMAD.SHL.U32 R5, R8, 0x2, RZ ;  /* 0x0000000208057824 */ /* 0x000fe200078e00ff */
[----:B------:R-:W-:-:S02]  /*28f20*/  IADD3 R18, P2, PT, R55, R18, RZ ;  /* 0x0000001237127210 */ /* 0x000fc40007f5e0ff */
[----:B------:R-:W-:Y:S02]  /*28f30*/  LOP3.LUT R17, R4, R43, RZ, 0x3c, !PT ;  /* 0x0000002b04117212 */ /* 0x000fe400078e3cff */
[----:B------:R-:W-:Y:S02]  /*28f40*/  LOP3.LUT R19, R6, R23, RZ, 0x3c, !PT ;  /* 0x0000001706137212 */ /* 0x000fe400078e3cff */
[----:B------:R-:W-:Y:S01]  /*28f50*/  LOP3.LUT R11, R13, R35, RZ, 0x3c, !PT ;  /* 0x000000230d0b7212 */ /* 0x000fe200078e3cff */
[----:B------:R-:W-:Y:S01]  /*28f60*/  IMAD.X R17, R17, 0x1, R38, P1 ;  /* 0x0000000111117824 */ /* 0x000fe200008e0626 */
[----:B------:R-:W-:Y:S01]  /*28f70*/  SHF.L.U64.HI R47, R14, 0x1, R65 ;  /* 0x000000010e2f7819 */ /* 0x000fe20000010241 */
[----:B------:R-:W-:Y:S01]  /*28f80*/  IMAD.X R19, R19, 0x1, R36, P2 ;  /* 0x0000000113137824 */ /* 0x000fe200010e0624 */
[----:B------:R-:W-:Y:S02]  /*28f90*/  IADD3 R24, P3, PT, R49, R14, RZ ;  /* 0x0000000e31187210 */ /* 0x000fe40007f7e0ff */
[----:B------:R-:W-:-:S02]  /*28fa0*/  LOP3.LUT R14, R10, R21, RZ, 0x3c, !PT ;  /* 0x000000150a0e7212 */ /* 0x000fc400078e3cff */
[----:B------:R-:W-:Y:S02]  /*28fb0*/  LOP3.LUT R59, R59, 0xfffffffe, RZ, 0xc0, !PT ;  /* 0xfffffffe3b3b7812 */ /* 0x000fe400078ec0ff */
[----:B------:R-:W-:Y:S01]  /*28fc0*/  LOP3.LUT R15, R15, 0xfffffffe, RZ, 0xc0, !PT ;  /* 0xfffffffe0f0f7812 */ /* 0x000fe200078ec0ff */
[----:B------:R-:W-:Y:S01]  /*28fd0*/  IMAD.X R25, R14, 0x1, R65, P3 ;  /* 0x000000010e197824 */ /* 0x000fe200018e0641 */
[----:B------:R-:W-:Y:S01]  /*28fe0*/  SHF.L.U64.HI R7, R8, 0x1, R63 ;  /* 0x0000000108077819 */ /* 0x000fe2000001023f */
[----:B------:R-:W-:Y:S01]  /*28ff0*/  IMAD.WIDE.U32 R16, R59, R61, R16 ;  /* 0x0000003d3b107225 */ /* 0x000fe200078e0010 */
[----:B------:R-:W-:Y:S02]  /*29000*/  IADD3 R26, P4, PT, R11, R8, RZ ;  /* 0x000000080b1a7210 */ /* 0x000fe40007f9e0ff */
[----:B------:R-:W-:Y:S01]  /*29010*/  LOP3.LUT R8, R12, R37, RZ, 0x3c, !PT ;  /* 0x000000250c087212 */ /* 0x000fe200078e3cff */
[----:B------:R-:W-:Y:S01]  /*29020*/  IMAD.WIDE.U32 R14, R15, R55, R18 ;  /* 0x000000370f0e7225 */ /* 0x000fe200078e0012 */
[----:B------:R-:W-:-:S02]  /*29030*/  LOP3.LUT R19, R5, 0xfffffffe, RZ, 0xc0, !PT ;  /* 0xfffffffe05137812 */ /* 0x000fc400078ec0ff */
[----:B------:R-:W-:Y:S01]  /*29040*/  LOP3.LUT R59, R28, 0x1, RZ, 0xc0, !PT ;  /* 0x000000011c3b7812 */ /* 0x000fe200078ec0ff */
[----:B------:R-:W-:Y:S01]  /*29050*/  IMAD.X R27, R8, 0x1, R63, P4 ;  /* 0x00000001081b7824 */ /* 0x000fe200020e063f */
[----:B------:R-:W-:Y:S02]  /*29060*/  LOP3.LUT R9, R9, 0xfffffffe, RZ, 0xc0, !PT ;  /* 0xfffffffe09097812 */ /* 0x000fe400078ec0ff */
[----:B------:R-:W-:Y:S01]  /*29070*/  LOP3.LUT R5, R7, 0x1, RZ, 0xc0, !PT ;  /* 0x0000000107057812 */ /* 0x000fe200078ec0ff */
[----:B------:R-:W-:Y:S01]  /*29080*/  IMAD.WIDE.U32 R18, R19, R11, R26 ;  /* 0x0000000b13127225 */ /* 0x000fe200078e001a */
[----:B------:R-:W-:Y:S02]  /*29090*/  LOP3.LUT R53, R53, 0x1, RZ, 0xc0, !PT ;  /* 0x0000000135357812 */ /* 0x000fe400078ec0ff */
[----:B------:R-:W-:Y:S01]  /*290a0*/  LOP3.LUT R47, R47, 0x1, RZ, 0xc0, !PT ;  /* 0x000000012f2f7812 */ /* 0x000fe200078ec0ff */
[----:B------:R-:W-:Y:S01]  /*290b0*/  IMAD R59, R59, R61, R17 ;  /* 0x0000003d3b3b7224 */ /* 0x000fe200078e0211 */
[----:B------:R-:W-:Y:S01]  /*290c0*/  LOP3.LUT R31, R18, R31, RZ, 0x3c, !PT ;  /* 0x0000001f121f7212 */ /* 0x000fe200078e3cff */
[----:B------:R-:W-:-:S03]  /*290d0*/  IMAD.WIDE.U32 R8, R9, R49, R24 ;  /* 0x0000003109087225 */ /* 0x000fc600078e0018 */
[----:B------:R-:W-:Y:S01]  /*290e0*/  LOP3.LUT R32, R59, R32, RZ, 0x3c, !PT ;  /* 0x000000203b207212 */ /* 0x000fe200078e3cff */
[----:B------:R-:W-:Y:S01]  /*290f0*/  IMAD R38, R5, R11, R19 ;  /* 0x0000000b05267224 */ /* 0x000fe200078e0213 */
[----:B------:R-:W-:Y:S01]  /*29100*/  LOP3.LUT R19, R16, R33, RZ, 0x3c, !PT ;  /* 0x0000002110137212 */ /* 0x000fe200078e3cff */
[----:B------:R-:W-:Y:S01]  /*29110*/  IMAD R53, R53, R55, R15 ;  /* 0x0000003735357224 */ /* 0x000fe200078e020f */
[----:B------:R-:W-:Y:S01]  /*29120*/  LOP3.LUT R33, R14, R39, RZ, 0x3c, !PT ;  /* 0x000000270e217212 */ /* 0x000fe200078e3cff */
[----:B------:R-:W-:Y:S01]  /*29130*/  IMAD R47, R47, R49, R9 ;  /* 0x000000312f2f7224 */ /* 0x000fe200078e0209 */
[----:B------:R-:W-:Y:S01]  /*29140*/  SHF.L.W.U32.HI R17, R32, 0x8, R19 ;  /* 0x0000000820117819 */ /* 0x000fe20000010e13 */
[----:B------:R-:W-:Y:S01]  /*29150*/  IMAD.SHL.U32 R5, R4, 0x2, RZ ;  /* 0x0000000204057824 */ /* 0x000fe200078e00ff */
[----:B------:R-:W-:Y:S01]  /*29160*/  SHF.L.W.U32.HI R19, R19, 0x8, R32 ;  /* 0x0000000813137819 */ /* 0x000fe20000010e20 */
[----:B------:R-:W-:Y:S01]  /*29170*/  IMAD.SHL.U32 R9, R6, 0x2, RZ ;  /* 0x0000000206097824 */ /* 0x000fe200078e00ff */
[----:B------:R-:W-:Y:S01]  /*29180*/  LOP3.LUT R30, R53, R30, RZ, 0x3c, !PT ;  /* 0x0000001e351e7212 */ /* 0x000fe200078e3cff */
[----:B------:R-:W-:Y:S01]  /*29190*/  IMAD.SHL.U32 R7, R10, 0x2, RZ ;  /* 0x000000020a077824 */ /* 0x000fe200078e00ff */
[----:B------:R-:W-:-:S02]  /*291a0*/  LOP3.LUT R39, R8, R45, RZ, 0x3c, !PT ;  /* 0x0000002d08277212 */ /* 0x000fc400078e3cff */
[----:B------:R-:W-:Y:S02]  /*291b0*/  LOP3.LUT R28, R47, R34, RZ, 0x3c, !PT ;  /* 0x000000222f1c7212 */ /* 0x000fe400078e3cff */
[----:B------:R-:W-:Y:S02]  /*291c0*/  IADD3 R24, P1, PT, R19, R4, RZ ;  /* 0x0000000413187210 */ /* 0x000fe40007f3e0ff */
[----:B------:R-:W-:Y:S02]  /*291d0*/  SHF.L.W.U32.HI R32, R30, 0x8, R33 ;  /* 0x000000081e207819 */ /* 0x000fe40000010e21 */
[----:B------:R-:W-:Y:S01]  /*291e0*/  LOP3.LUT R26, R38, R29, RZ, 0x3c, !PT ;  /* 0x0000001d261a7212 */ /* 0x000fe200078e3cff */
[----:B------:R-:W-:Y:S01]  /*291f0*/  IMAD.X R25, R17, 0x1, R40, P1 ;  /* 0x0000000111197824 */ /* 0x000fe200008e0628 */
[----:B------:R-:W-:Y:S02]  /*29200*/  SHF.L.W.U32.HI R33, R33, 0x8, R30 ;  /* 0x0000000821217819 */ /* 0x000fe40000010e1e */
[----:B------:R-:W-:-:S02]  /*29210*/  SHF.L.W.U32.HI R34, R28, 0x8, R39 ;  /* 0x000000081c227819 */ /* 0x000fc40000010e27 */
[----:B------:R-:W-:Y:S02]  /*29220*/  SHF.L.W.U32.HI R39, R39, 0x8, R28 ;  /* 0x0000000827277819 */ /* 0x000fe40000010e1c */
[----:B------:R-:W-:Y:S02]  /*29230*/  LOP3.LUT R5, R5, 0xfffffffe, RZ, 0xc0, !PT ;  /* 0xfffffffe05057812 */ /* 0x000fe400078ec0ff */
[----:B------:R-:W-:Y:S02]  /*29240*/  SHF.L.W.U32.HI R36, R26, 0x8, R31 ;  /* 0x000000081a247819 */ /* 0x000fe40000010e1f */
[----:B------:R-:W-:Y:S01]  /*29250*/  SHF.L.W.U32.HI R45, R31, 0x8, R26 ;  /* 0x000000081f2d7819 */ /* 0x000fe20000010e1a */
[----:B------:R-:W-:Y:S01]  /*29260*/  IMAD.WIDE.U32 R24, R19, R5, R24 ;  /* 0x0000000513187225 */ /* 0x000fe200078e0018 */
[----:B------:R-:W-:Y:S02]  /*29270*/  IADD3 R26, P1, PT, R33, R6, RZ ;  /* 0x00000006211a7210 */ /* 0x000fe40007f3e0ff */
[----:B------:R-:W-:Y:S01]  /*29280*/  IADD3 R28, P2, PT, R39, R10, RZ ;  /* 0x0000000a271c7210 */ /* 0x000fe20007f5e0ff */
[----:B------:R-:W-:Y:S01]  /*29290*/  IMAD.SHL.U32 R5, R12, 0x2, RZ ;  /* 0x000000020c057824 */ /* 0x000fe200078e00ff */
[----:B------:R-:W-:Y:S01]  /*292a0*/  LOP3.LUT R9, R9, 0xfffffffe, RZ, 0xc0, !PT ;  /* 0xfffffffe09097812 */ /* 0x000fe200078ec0ff */
[----:B------:R-:W-:Y:S01]  /*292b0*/  IMAD.X R27, R32, 0x1, R57, P1 ;  /* 0x00000001201b7824 */ /* 0x000fe200008e0639 */
[----:B------:R-:W-:Y:S01]  /*292c0*/  IADD3 R30, P3, PT, R45, R12, RZ ;  /* 0x0000000c2d1e7210 */ /* 0x000fe20007f7e0ff */
[----:B------:R-:W-:Y:S01]  /*292d0*/  IMAD.X R29, R34, 0x1, R51, P2 ;  /* 0x00000001221d7824 */ /* 0x000fe200010e0633 */
[----:B------:R-:W-:Y:S01]  /*292e0*/  LOP3.LUT R7, R7, 0xfffffffe, RZ, 0xc0, !PT ;  /* 0xfffffffe07077812 */ /* 0x000fe200078ec0ff */
[----:B------:R-:W-:Y:S01]  /*292f0*/  IMAD.WIDE.U32 R26, R33, R9, R26 ;  /* 0x00000009211a7225 */ /* 0x000fe200078e001a */
[----:B------:R-:W-:-:S02]  /*29300*/  LOP3.LUT R5, R5, 0xfffffffe, RZ, 0xc0, !PT ;  /* 0xfffffffe05057812 */ /* 0x000fc400078ec0ff */
[----:B------:R-:W-:Y:S01]  /*29310*/  SHF.L.U64.HI R9, R6, 0x1, R57 ;  /* 0x0000000106097819 */ /* 0x000fe20000010239 */
[----:B------:R-:W-:Y:S01]  /*29320*/  IMAD.X R31, R36, 0x1, R13, P3 ;  /* 0x00000001241f7824 */ /* 0x000fe200018e060d */
[----:B------:R-:W-:Y:S01]  /*29330*/  SHF.L.U64.HI R11, R4, 0x1, R40 ;  /* 0x00000001040b7819 */ /* 0x000fe20000010228 */
[----:B------:R-:W-:Y:S01]  /*29340*/  IMAD.WIDE.U32 R28, R39, R7, R28 ;  /* 0x00000007271c7225 */ /* 0x000fe200078e001c */
[----:B------:R-:W-:Y:S02]  /*29350*/  SHF.L.U64.HI R7, R10, 0x1, R51 ;  /* 0x000000010a077819 */ /* 0x000fe40000010233 */
[----:B------:R-:W-:Y:S01]  /*29360*/  LOP3.LUT R9, R9, 0x1, RZ, 0xc0, !PT ;  /* 0x0000000109097812 */ /* 0x000fe200078ec0ff */
[----:B------:R-:W-:Y:S01]  /*29370*/  IMAD.WIDE.U32 R30, R45, R5, R30 ;  /* 0x000000052d1e7225 */ /* 0x000fe200078e001e */
[----:B------:R-:W-:Y:S02]  /*29380*/  SHF.L.U64.HI R5, R12, 0x1, R13 ;  /* 0x000000010c057819 */ /* 0x000fe4000001020d */
[----:B------:R-:W-:Y:S01]  /*29390*/  LOP3.LUT R7, R7, 0x1, RZ, 0xc0, !PT ;  /* 0x0000000107077812 */ /* 0x000fe200078ec0ff */
[----:B------:R-:W-:Y:S01]  /*293a0*/  IMAD R27, R33, R9, R27 ;  /* 0x00000009211b7224 */ /* 0x000fe200078e021b */
[----:B------:R-:W-:-:S02]  /*293b0*/  LOP3.LUT R11, R11, 0x1, RZ, 0xc0, !PT ;  /* 0x000000010b0b7812 */ /* 0x000fc400078ec0ff */
[----:B------:R-:W-:Y:S01]  /*293c0*/  LOP3.LUT R5, R5, 0x1, RZ, 0xc0, !PT ;  /* 0x0000000105057812 */ /* 0x000fe200078ec0ff */
[----:B------:R-:W-:Y:S01]  /*293d0*/  IMAD R29, R39, R7, R29 ;  /* 0x00000007271d7224 */ /* 0x000fe200078e021d */
[----:B------:R-:W-:Y:S01]  /*293e0*/  LOP3.LUT R22, R26, R57, R22, 0x96, !PT ;  /* 0x000000391a167212 */ /* 0x000fe200078e9616 */
[----:B------:R-:W-:Y:S01]  /*293f0*/  IMAD R25, R19, R11, R25 ;  /* 0x0000000b13197224 */ /* 0x000fe200078e0219 */
[----:B------:R-:W-:Y:S01]  /*29400*/  LOP3.LUT R23, R27, R6, R23, 0x96, !PT ;  /* 0x000000061b177212 */ /* 0x000fe200078e9617 */
[----:B------:R-:W-:Y:S01]  /*29410*/  IMAD R31, R45, R5, R31 ;  /* 0x000000052d1f7224 */ /* 0x000fe200078e021f */
[----:B------:R-:W-:Y:S02]  /*29420*/  LOP3.LUT R20, R28, R51, R20, 0x96, !PT ;  /* 0x000000331c147212 */ /* 0x000fe400078e9614 */
[----:B------:R-:W-:Y:S01]  /*29430*/  LOP3.LUT R11, R29, R10, R21, 0x96, !PT ;  /* 0x0000000a1d0b7212 */ /* 0x000fe200078e9615 */
[----:B------:R0:W-:Y:S01]  /*29440*/  STL.128 [R3], R24 ;  /* 0x0000001803007387 */ /* 0x0001e20000100c00 */
[----:B------:R-:W-:-:S02]  /*29450*/  LOP3.LUT R13, R30, R13, R35, 0x96, !PT ;  /* 0x0000000d1e0d7212 */ /* 0x000fc400078e9623 */
[----:B------:R-:W-:Y:S01]  /*29460*/  SHF.L.W.U32.HI R7, R23, 0x10, R22 ;  /* 0x0000001017077819 */ /* 0x000fe20000010e16 */
[----:B------:R1:W-:Y:S01]  /*29470*/  STL.128 [R3+0x10], R28 ;  /* 0x0000101c03007387 */ /* 0x0003e20000100c00 */
[----:B------:R-:W-:Y:S01]  /*29480*/  LOP3.LUT R12, R31, R12, R37, 0x96, !PT ;  /* 0x0000000c1f0c7212 */ /* 0x000fe200078e9625 */
[----:B------:R-:W-:Y:S01]  /*29490*/  IMAD.SHL.U32 R37, R16, 0x2, RZ ;  /* 0x0000000210257824 */ /* 0x000fe200078e00ff */
[----:B------:R-:W-:Y:S01]  /*294a0*/  SHF.L.W.U32.HI R23, R22, 0x10, R23 ;  /* 0x0000001016177819 */ /* 0x000fe20000010e17 */
[----:B------:R-:W-:Y:S01]  /*294b0*/  IMAD.SHL.U32 R22, R8, 0x2, RZ ;  /* 0x0000000208167824 */ /* 0x000fe200078e00ff */
[----:B------:R-:W-:Y:S02]  /*294c0*/  SHF.L.W.U32.HI R9, R11, 0x10, R20 ;  /* 0x000000100b097819 */ /* 0x000fe40000010e14 */
[----:B------:R-:W-:Y:S02]  /*294d0*/  SHF.L.W.U32.HI R35, R20, 0x10, R11 ;  /* 0x0000001014237819 */ /* 0x000fe40000010e0b */
[----:B------:R-:W-:Y:S01]  /*294e0*/  LOP3.LUT R41, R24, R40, R41, 0x96, !PT ;  /* 0x0000002818297212 */ /* 0x000fe200078e9629 */
[----:B------:R-:W-:Y:S01]  /*294f0*/  IMAD.MOV.U32 R15, RZ, RZ, R9 ;  /* 0x000000ffff0f7224 */ /* 0x000fe200078e0009 */
[----:B------:R-:W-:Y:S01]  /*29500*/  LOP3.LUT R4, R25, R4, R43, 0x96, !PT ;  /* 0x0000000419047212 */ /* 0x000fe200078e962b */
[----:B0-----:R-:W-:Y:S01]  /*29510*/  IMAD.SHL.U32 R26, R14, 0x2, RZ ;  /* 0x000000020e1a7824 */ /* 0x001fe200078e00ff */
[----:B------:R-:W-:-:S02]  /*29520*/  SHF.L.W.U32.HI R11, R12, 0x10, R13 ;  /* 0x000000100c0b7819 */ /* 0x000fc40000010e0d */
[----:B------:R-:W-:Y:S01]  /*29530*/  SHF.L.W.U32.HI R25, R13, 0x10, R12 ;  /* 0x000000100d197819 */ /* 0x000fe20000010e0c */
[----:B------:R-:W-:Y:S01]  /*29540*/  IMAD.MOV.U32 R12, RZ, RZ, R23 ;  /* 0x000000ffff0c7224 */ /* 0x000fe200078e0017 */
[----:B------:R-:W-:Y:S01]  /*29550*/  SHF.L.U64.HI R27, R14, 0x1, R53 ;  /* 0x000000010e1b7819 */ /* 0x000fe20000010235 */
[----:B------:R-:W-:Y:S01]  /*29560*/  IMAD.MOV.U32 R13, RZ, RZ, R7 ;  /* 0x000000ffff0d7224 */ /* 0x000fe200078e0007 */
[----:B------:R-:W-:Y:S01]  /*29570*/  IADD3 R6, P2, PT, R23, R14, RZ ;  /* 0x0000000e17067210 */ /* 0x000fe20007f5e0ff */
[----:B------:R-:W-:Y:S01]  /*29580*/  IMAD.MOV.U32 R14, RZ, RZ, R35 ;  /* 0x000000ffff0e7224 */ /* 0x000fe200078e0023 */
[----:B------:R-:W-:Y:S02]  /*29590*/  SHF.L.W.U32.HI R5, R4, 0x10, R41 ;  /* 0x0000001004057819 */ /* 0x000fe40000010e29 */
[----:B------:R-:W-:Y:S01]  /*295a0*/  SHF.L.W.U32.HI R21, R41, 0x10, R4 ;  /* 0x0000001029157819 */ /* 0x000fe20000010e04 */
[----:B------:R-:W-:Y:S01]  /*295b0*/  IMAD.X R7, R7, 0x1, R53, P2 ;  /* 0x0000000107077824 */ /* 0x000fe200010e0635 */
[----:B------:R-:W-:Y:S01]  /*295c0*/  SHF.L.U64.HI R24, R8, 0x1, R47 ;  /* 0x0000000108187819 */ /* 0x000fe2000001022f */
[----:B------:R0:W-:Y:S01]  /*295d0*/  STL.128 [R3+0x60], R12 ;  /* 0x0000600c03007387 */ /* 0x0001e20000100c00 */
[----:B------:R-:W-:-:S02]  /*295e0*/  IADD3 R8, P3, PT, R35, R8, RZ ;  /* 0x0000000823087210 */ /* 0x000fc40007f7e0ff */
[----:B------:R-:W-:Y:S02]  /*295f0*/  SHF.L.U64.HI R40, R16, 0x1, R59 ;  /* 0x0000000110287819 */ /* 0x000fe4000001023b */
[----:B------:R-:W-:Y:S01]  /*29600*/  IADD3 R4, P1, PT, R21, R16, RZ ;  /* 0x0000001015047210 */ /* 0x000fe20007f3e0ff */
[C---:B------:R-:W-:Y:S01]  /*29610*/  IMAD.SHL.U32 R16, R18.reuse, 0x2, RZ ;  /* 0x0000000212107824 */ /* 0x040fe200078e00ff */
[----:B------:R-:W-:Y:S01]  /*29620*/  SHF.L.U64.HI R20, R18, 0x1, R38 ;  /* 0x0000000112147819 */ /* 0x000fe20000010226 */
[----:B------:R-:W-:Y:S01]  /*29630*/  IMAD.X R9, R9, 0x1, R47, P3 ;  /* 0x0000000109097824 */ /* 0x000fe200018e062f */
[----:B------:R-:W-:Y:S02]  /*29640*/  IADD3 R10, P4, PT, R25, R18, RZ ;  /* 0x00000012190a7210 */ /* 0x000fe40007f9e0ff */
[----:B------:R-:W-:Y:S02]  /*29650*/  LOP3.LUT R26, R26, 0xfffffffe, RZ, 0xc0, !PT ;  /* 0xfffffffe1a1a7812 */ /* 0x000fe400078ec0ff */
[----:B------:R-:W-:-:S02]  /*29660*/  LOP3.LUT R18, R22, 0xfffffffe, RZ, 0xc0, !PT ;  /* 0xfffffffe16127812 */ /* 0x000fc400078ec0ff */
[----:B-1----:R-:W-:Y:S01]  /*29670*/  LOP3.LUT R28, R37, 0xfffffffe, RZ, 0xc0, !PT ;  /* 0xfffffffe251c7812 */ /* 0x002fe200078ec0ff */
[----:B0-----:R-:W-:Y:S02]  /*29680*/  IMAD.MOV.U32 R14, RZ, RZ, R21 ;  /* 0x000000ffff0e7224 */ /* 0x001fe400078e0015 */
[----:B------:R-:W-:Y:S02]  /*29690*/  IMAD.MOV.U32 R15, RZ, RZ, R5 ;  /* 0x000000ffff0f7224 */ /* 0x000fe400078e0005 */
[----:B------:R-:W-:Y:S02]  /*296a0*/  IMAD.MOV.U32 R12, RZ, RZ, R25 ;  /* 0x000000ffff0c7224 */ /* 0x000fe400078e0019 */
[----:B------:R-:W-:Y:S02]  /*296b0*/  IMAD.MOV.U32 R13, RZ, RZ, R11 ;  /* 0x000000ffff0d7224 */ /* 0x000fe400078e000b */
[----:B------:R-:W-:-:S03]  /*296c0*/  IMAD.WIDE.U32 R6, R23, R26, R6 ;  /* 0x0000001a17067225 */ /* 0x000fc600078e0006 */
[----:B------:R0:W-:Y:S01]  /*296d0*/  STL.128 [R3+0x70], R12 ;  /* 0x0000700c03007387 */ /* 0x0001e20000100c00 */
[----:B------:R-:W-:-:S04]  /*296e0*/  IMAD.WIDE.U32 R8, R35, R18, R8 ;  /* 0x0000001223087225 */ /* 0x000fc800078e0008 */
[----:B------:R-:W-:Y:S01]  /*296f0*/  IMAD.X R5, R5, 0x1, R59, P1 ;  /* 0x0000000105057824 */ /* 0x000fe200008e063b */
[----:B------:R-:W-:Y:S01]  /*29700*/  LOP3.LUT R39, R8, R39, RZ, 0x3c, !PT ;  /* 0x0000002708277212 */ /* 0x000fe200078e3cff */
[----:B------:R-:W-:Y:S01]  /*29710*/  IMAD.X R11, R11, 0x1, R38, P4 ;  /* 0x000000010b0b7824 */ /* 0x000fe200020e0626 */
[----:B------:R-:W-:Y:S01]  /*29720*/  ISETP.GE.U32.AND P1, PT, R2, 0x80, PT ;  /* 0x000000800200780c */ /* 0x000fe20003f26070 */
[----:B------:R-:W-:Y:S01]  /*29730*/  IMAD.WIDE.U32 R4, R21, R28, R4 ;  /* 0x0000001c15047225 */ /* 0x000fe200078e0004 */
        /* <DEDUP_REMOVED lines=14> */
[----:B------:R-:W-:Y:S01]  /*29820*/  LOP3.LUT R13, R4, R19, RZ, 0x3c, !PT ;  /* 0x00000013040d7212 */ /* 0x000fe200078e3cff */
[----:B------:R0:W-:Y:S01]  /*29830*/  STL.128 [R3+0x50], R4 ;  /* 0x0000500403007387 */ /* 0x0001e20000100c00 */
[----:B------:R-:W-:Y:S02]  /*29840*/  SHF.L.W.U32.HI R15, R32, 0x1, R15 ;  /* 0x00000001200f7819 */ /* 0x000fe40000010e0f */
[----:B------:R-:W-:Y:S01]  /*29850*/  SHF.L.W.U32.HI R16, R39, 0x1, R34 ;  /* 0x0000000127107819 */ /* 0x000fe20000010e22 */
[----:B------:R-:W-:Y:S01]  /*29860*/  STL.128 [R3+0x40], R8 ;  /* 0x0000400803007387 */ /* 0x000fe20000100c00 */
[----:B------:R-:W-:-:S02]  /*29870*/  LOP3.LUT R20, R5, R17, RZ, 0x3c, !PT ;  /* 0x0000001105147212 */ /* 0x000fc400078e3cff */
[----:B------:R-:W-:Y:S02]  /*29880*/  LOP3.LUT R18, R10, R45, RZ, 0x3c, !PT ;  /* 0x0000002d0a127212 */ /* 0x000fe400078e3cff */
[----:B------:R-:W-:Y:S02]  /*29890*/  LOP3.LUT R19, R11, R36, RZ, 0x3c, !PT ;  /* 0x000000240b137212 */ /* 0x000fe400078e3cff */
[----:B------:R-:W-:Y:S02]  /*298a0*/  SHF.L.W.U32.HI R12, R13, 0x1, R20 ;  /* 0x000000010d0c7819 */ /* 0x000fe40000010e14 */
[----:B------:R-:W-:Y:S02]  /*298b0*/  SHF.L.W.U32.HI R17, R18, 0x1, R19 ;  /* 0x0000000112117819 */ /* 0x000fe40000010e13 */
[----:B------:R-:W-:Y:S01]  /*298c0*/  SHF.L.W.U32.HI R13, R20, 0x1, R13 ;  /* 0x00000001140d7819 */ /* 0x000fe20000010e0d */
[----:B0-----:R-:W-:Y:S01]  /*298d0*/  IMAD.MOV.U32 R4, RZ, RZ, R15 ;  /* 0x000000ffff047224 */ /* 0x001fe200078e000f */
[----:B------:R-:W-:Y:S01]  /*298e0*/  SHF.L.W.U32.HI R6, R34, 0x1, R39 ;  /* 0x0000000122067819 */ /* 0x000fe20000010e27 */
[----:B------:R-:W-:Y:S01]  /*298f0*/  IMAD.MOV.U32 R5, RZ, RZ, R14 ;  /* 0x000000ffff057224 */ /* 0x000fe200078e000e */
[----:B------:R-:W-:Y:S01]  /*29900*/  SHF.L.W.U32.HI R18, R19, 0x1, R18 ;  /* 0x0000000113127819 */ /* 0x000fe20000010e12 */
        /* <DEDUP_REMOVED lines=9> */
.L_x_68:
[----:B------:R-:W-:Y:S01]  /*299a0*/  BSSY.RECONVERGENT B2, `(.L_x_70) ;  /* 0x0000195000027945 */ /* 0x000fe20003800200 */
[----:B------:R-:W-:-:S07]  /*299b0*/  IMAD.MOV.U32 R2, RZ, RZ, RZ ;  /* 0x000000ffff027224 */ /* 0x000fce00078e00ff */
.L_x_71:
        /* <DEDUP_REMOVED lines=404> */
.L_x_70:
[----:B------:R-:W-:Y:S01]  /*2b300*/  BSSY.RECONVERGENT B2, `(.L_x_72) ;  /* 0x000004e000027945 */ /* 0x000fe20003800200 */
[----:B------:R-:W-:-:S04]  /*2b310*/  IMAD.WIDE.U32 R186, R0, 0x400, R186 ;  /* 0x0000040000ba7825 */ /* 0x000fc800078e00ba */
[----:B------:R-:W-:-:S07]  /*2b320*/  IMAD.MOV.U32 R21, RZ, RZ, RZ ;  /* 0x000000ffff157224 */ /* 0x000fce00078e00ff */
.L_x_73:
[----:B0-----:R-:W-:-:S04]  /*2b330*/  IMAD.WIDE.U32 R2, R21, 0x8, R188 ;  /* 0x0000000815027825 */ /* 0x001fc800078e00bc */
[C---:B------:R-:W-:Y:S01]  /*2b340*/  IMAD.WIDE.U32 R6, R21.reuse, 0x8, R190 ;  /* 0x0000000815067825 */ /* 0x040fe200078e00be */
[----:B-1----:R-:W2:Y:S03]  /*2b350*/  LDG.E.64 R4, desc[UR36][R2.64] ;  /* 0x0000002402047981 */ /* 0x002ea6000c1e1b00 */
[C---:B------:R-:W-:Y:S01]  /*2b360*/  IMAD R20, R21.reuse, 0x8, R1 ;  /* 0x0000000815147824 */ /* 0x040fe200078e0201 */
[----:B------:R-:W2:Y:S01]  /*2b370*/  LDG.E.64 R8, desc[UR36][R6.64] ;  /* 0x0000002406087981 */ /* 0x000ea2000c1e1b00 */
[----:B------:R-:W-:-:S03]  /*2b380*/  IMAD.WIDE.U32 R10, R21, 0x8, R186 ;  /* 0x00000008150a7825 */ /* 0x000fc600078e00ba */
[----:B------:R-:W2:Y:S04]  /*2b390*/  LDL.128 R12, [R20] ;  /* 0x00000000140c7983 */ /* 0x000ea80000100c00 */
[----:B------:R-:W3:Y:S01]  /*2b3a0*/  LDG.E.64 R16, desc[UR36][R10.64] ;  /* 0x000000240a107981 */ /* 0x000ee2000c1e1b00 */
[----:B--2---:R-:W-:Y:S02]  /*2b3b0*/  LOP3.LUT R19, R12, R8, R4, 0x96, !PT ;  /* 0x000000080c137212 */ /* 0x004fe400078e9604 */
[----:B------:R-:W-:Y:S02]  /*2b3c0*/  LOP3.LUT R5, R13, R9, R5, 0x96, !PT ;  /* 0x000000090d057212 */ /* 0x000fe400078e9605 */
[----:B---3--:R-:W-:Y:S01]  /*2b3d0*/  LOP3.LUT R16, R19, R16, RZ, 0x3c, !PT ;  /* 0x0000001013107212 */ /* 0x008fe200078e3cff */
[----:B------:R-:W2:Y:S01]  /*2b3e0*/  LDG.E.64 R12, desc[UR36][R10.64+0x8] ;  /* 0x000008240a0c7981 */ /* 0x000ea2000c1e1b00 */
[----:B------:R-:W-:-:S05]  /*2b3f0*/  LOP3.LUT R17, R5, R17, RZ, 0x3c, !PT ;  /* 0x0000001105117212 */ /* 0x000fca00078e3cff */
[----:B------:R0:W-:Y:S04]  /*2b400*/  STG.E.64 desc[UR36][R10.64], R16 ;  /* 0x000000100a007986 */ /* 0x0001e8000c101b24 */
[----:B------:R-:W3:Y:S04]  /*2b410*/  LDG.E.64 R4, desc[UR36][R2.64+0x8] ;  /* 0x0000082402047981 */ /* 0x000ee8000c1e1b00 */
[----:B------:R-:W3:Y:S04]  /*2b420*/  LDG.E.64 R8, desc[UR36][R6.64+0x8] ;  /* 0x0000082406087981 */ /* 0x000ee8000c1e1b00 */
[----:B0-----:R-:W4:Y:S01]  /*2b430*/  LDG.E.64 R16, desc[UR36][R10.64+0x10] ;  /* 0x000010240a107981 */ /* 0x001f22000c1e1b00 */
[----:B---3--:R-:W-:-:S02]  /*2b440*/  LOP3.LUT R19, R14, R8, R4, 0x96, !PT ;  /* 0x000000080e137212 */ /* 0x008fc400078e9604 */
[----:B------:R-:W-:Y:S02]  /*2b450*/  LOP3.LUT R5, R15, R9, R5, 0x96, !PT ;  /* 0x000000090f057212 */ /* 0x000fe400078e9605 */
[----:B--2---:R-:W-:Y:S02]  /*2b460*/  LOP3.LUT R18, R19, R12, RZ, 0x3c, !PT ;  /* 0x0000000c13127212 */ /* 0x004fe400078e3cff */
[----:B------:R-:W-:Y:S02]  /*2b470*/  LOP3.LUT R19, R5, R13, RZ, 0x3c, !PT ;  /* 0x0000000d05137212 */ /* 0x000fe400078e3cff */
[----:B------:R-:W2:Y:S04]  /*2b480*/  LDL.128 R12, [R20+0x10] ;  /* 0x00001000140c7983 */ /* 0x000ea80000100c00 */
[----:B------:R-:W-:Y:S04]  /*2b490*/  STG.E.64 desc[UR36][R10.64+0x8], R18 ;  /* 0x000008120a007986 */ /* 0x000fe8000c101b24 */
[----:B------:R-:W2:Y:S04]  /*2b4a0*/  LDG.E.64 R4, desc[UR36][R2.64+0x10] ;  /* 0x0000102402047981 */ /* 0x000ea8000c1e1b00 */
[----:B------:R-:W2:Y:S02]  /*2b4b0*/  LDG.E.64 R8, desc[UR36][R6.64+0x10] ;  /* 0x0000102406087981 */ /* 0x000ea4000c1e1b00 */
[----:B--2---:R-:W-:-:S02]  /*2b4c0*/  LOP3.LUT R23, R12, R8, R4, 0x96, !PT ;  /* 0x000000080c177212 */ /* 0x004fc400078e9604 */
[----:B------:R-:W-:Y:S02]  /*2b4d0*/  LOP3.LUT R5, R13, R9, R5, 0x96, !PT ;  /* 0x000000090d057212 */ /* 0x000fe400078e9605 */
[----:B----4-:R-:W-:Y:S01]  /*2b4e0*/  LOP3.LUT R16, R23, R16, RZ, 0x3c, !PT ;  /* 0x0000001017107212 */ /* 0x010fe200078e3cff */
        /* <DEDUP_REMOVED lines=28> */
[----:B------:R0:W-:Y:S04]  /*2b6b0*/  STG.E.64 desc[UR36][R10.64+0x28], R18 ;  /* 0x000028120a007986 */ /* 0x0001e8000c101b24 */
        /* <DEDUP_REMOVED lines=8> */
[----:B------:R-:W0:Y:S04]  /*2b740*/  LDG.E.64 R4, desc[UR36][R2.64+0x38] ;  /* 0x0000382402047981 */ /* 0x000e28000c1e1b00 */
[----:B------:R-:W0:Y:S01]  /*2b750*/  LDG.E.64 R8, desc[UR36][R6.64+0x38] ;  /* 0x0000382406087981 */ /* 0x000e22000c1e1b00 */
[----:B------:R-:W-:-:S05]  /*2b760*/  VIADD R21, R21, 0x8 ;  /* 0x0000000815157836 */ /* 0x000fca0000000000 */
[----:B------:R-:W-:Y:S02]  /*2b770*/  ISETP.NE.AND P1, PT, R21, 0x80, PT ;  /* 0x000000801500780c */ /* 0x000fe40003f25270 */
[----:B0-----:R-:W-:Y:S02]  /*2b780*/  LOP3.LUT R19, R14, R8, R4, 0x96, !PT ;  /* 0x000000080e137212 */ /* 0x001fe400078e9604 */
[----:B------:R-:W-:Y:S02]  /*2b790*/  LOP3.LUT R5, R15, R9, R5, 0x96, !PT ;  /* 0x000000090f057212 */ /* 0x000fe400078e9605 */
[----:B--2---:R-:W-:Y:S02]  /*2b7a0*/  LOP3.LUT R4, R19, R12, RZ, 0x3c, !PT ;  /* 0x0000000c13047212 */ /* 0x004fe400078e3cff */
[----:B------:R-:W-:-:S05]  /*2b7b0*/  LOP3.LUT R5, R5, R13, RZ, 0x3c, !PT ;  /* 0x0000000d05057212 */ /* 0x000fca00078e3cff */
[----:B------:R1:W-:Y:S01]  /*2b7c0*/  STG.E.64 desc[UR36][R10.64+0x38], R4 ;  /* 0x000038040a007986 */ /* 0x0003e2000c101b24 */
[----:B------:R-:W-:Y:S05]  /*2b7d0*/  @P1 BRA `(.L_x_73) ;  /* 0xfffffff800d41947 */ /* 0x000fea000383ffff */
[----:B------:R-:W-:Y:S05]  /*2b7e0*/  BSYNC.RECONVERGENT B2 ;  /* 0x0000000000027941 */ /* 0x000fea0003800200 */
.L_x_72:
[----:B------:R-:W2:Y:S01]  /*2b7f0*/  LDL R22, [R1+0x8e8] ;  /* 0x0008e80001167983 */ /* 0x000ea20000100800 */
[----:B------:R-:W-:Y:S02]  /*2b800*/  VIADD R0, R0, 0x1 ;  /* 0x0000000100007836 */ /* 0x000fe40000000000 */
[----:B------:R-:W-:-:S03]  /*2b810*/  VIADD R252, R252, 0x1 ;  /* 0x00000001fcfc7836 */ /* 0x000fc60000000000 */
[----:B--2---:R-:W-:-:S13]  /*2b820*/  ISETP.NE.AND P1, PT, R0, R22, PT ;  /* 0x000000160000720c */ /* 0x004fda0003f25270 */
[----:B------:R-:W-:Y:S05]  /*2b830*/  @P1 BRA `(.L_x_74) ;  /* 0xfffffedc00681947 */ /* 0x000fea000383ffff */
[----:B------:R-:W-:Y:S05]  /*2b840*/  BSYNC.RECONVERGENT B4 ;  /* 0x0000000000047941 */ /* 0x000fea0003800200 */
.L_x_52:
[----:B------:R-:W2:Y:S02]  /*2b850*/  LDL.LU R22, [R1+0x8c0] ;  /* 0x0008c00001167983 */ /* 0x000ea40000300800 */
[C---:B--2---:R-:W-:Y:S01]  /*2b860*/  VIADD R0, R22.reuse, 0x1 ;  /* 0x0000000116007836 */ /* 0x044fe20000000000 */
[----:B------:R-:W-:-:S04]  /*2b870*/  LEA R2, R22, 0x100, 0x7 ;  /* 0x0000010016027811 */ /* 0x000fc800078e38ff */
[----:B------:R2:W-:Y:S01]  /*2b880*/  STL [R1+0x8c0], R0 ;  /* 0x0008c00001007387 */ /* 0x0005e20000100800 */
[----:B------:R-:W-:-:S03]  /*2b890*/  ISETP.NE.AND P0, PT, R0, 0x4, PT ;  /* 0x000000040000780c */ /* 0x000fc60003f05270 */
[----:B------:R2:W-:Y:S10]  /*2b8a0*/  STL [R1+0x8e8], R2 ;  /* 0x0008e80201007387 */ /* 0x0005f40000100800 */
[----:B--2---:R-:W-:Y:S05]  /*2b8b0*/  @P0 BRA `(.L_x_75) ;  /* 0xfffffe2800440947 */ /* 0x004fea000383ffff */
[----:B------:R-:W-:Y:S05]  /*2b8c0*/  BSYNC.RECONVERGENT B0 ;  /* 0x0000000000007941 */ /* 0x000fea0003800200 */
.L_x_41:
[----:B------:R-:W2:Y:S02]  /*2b8d0*/  LDL.LU R22, [R1+0x8e4] ;  /* 0x0008e40001167983 */ /* 0x000ea40000300800 */
[----:B--2---:R-:W-:-:S05]  /*2b8e0*/  VIADD R22, R22, 0x1 ;  /* 0x0000000116167836 */ /* 0x004fca0000000000 */
[----:B------:R2:W-:Y:S01]  /*2b8f0*/  STL [R1+0x8e4], R22 ;  /* 0x0008e41601007387 */ /* 0x0005e20000100800 */
[----:B------:R-:W-:-:S13]  /*2b900*/  ISETP.NE.AND P0, PT, R22, 0x3, PT ;  /* 0x000000031600780c */ /* 0x000fda0003f05270 */
[----:B--2---:R-:W-:Y:S05]  /*2b910*/  @P0 BRA `(.L_x_76) ;  /* 0xfffffe28001c0947 */ /* 0x004fea000383ffff */
[----:B------:R-:W-:Y:S05]  /*2b920*/  BSYNC.RECONVERGENT B1 ;  /* 0x0000000000017941 */ /* 0x000fea0003800200 */
.L_x_40:
[----:B------:R-:W0:Y:S02]  /*2b930*/  LDC.64 R12, c[0x0][0x398] ;  /* 0x0000e600ff0c7b82 */ /* 0x000e240000000a00 */
[----:B0-----:R-:W2:Y:S04]  /*2b940*/  LDG.E.U8 R0, desc[UR36][R12.64+0x7fc00] ;  /* 0x07fc00240c007981 */ /* 0x001ea8000c1e1100 */
[----:B------:R-:W2:Y:S04]  /*2b950*/  LDG.E.U8 R3, desc[UR36][R12.64+0x7fc01] ;  /* 0x07fc01240c037981 */ /* 0x000ea8000c1e1100 */
[----:B------:R-:W3:Y:S04]  /*2b960*/  LDG.E.U8 R7, desc[UR36][R12.64+0x7fc06] ;  /* 0x07fc06240c077981 */ /* 0x000ee8000c1e1100 */
[----:B------:R-:W4:Y:S04]  /*2b970*/  LDG.E.U8 R8, desc[UR36][R12.64+0x7fc07] ;  /* 0x07fc07240c087981 */ /* 0x000f28000c1e1100 */
[----:B-1----:R-:W5:Y:S04]  /*2b980*/  LDG.E.U8 R5, desc[UR36][R12.64+0x7fc04] ;  /* 0x07fc04240c057981 */ /* 0x002f68000c1e1100 */
[----:B------:R-:W5:Y:S04]  /*2b990*/  LDG.E.U8 R6, desc[UR36][R12.64+0x7fc05] ;  /* 0x07fc05240c067981 */ /* 0x000f68000c1e1100 */
[----:B------:R-:W4:Y:S04]  /*2b9a0*/  LDG.E.U8 R2, desc[UR36][R12.64+0x7fc02] ;  /* 0x07fc02240c027981 */ /* 0x000f28000c1e1100 */
        /* <DEDUP_REMOVED lines=200> */
[----:B------:R-:W4:Y:S01]  /*2c630*/  LDG.E.U8 R29, desc[UR36][R12.64+0x7fccd] ;  /* 0x07fccd240c1d7981 */ /* 0x000f22000c1e1100 */
[----:B--2---:R-:W-:Y:S01]  /*2c640*/  PRMT R0, R0, 0x6540, R3 ;  /* 0x0000654000007816 */ /* 0x004fe20000000003 */
[----:B---3--:R-:W-:Y:S01]  /*2c650*/  IMAD.U32 R7, R7, 0x10000, RZ ;  /* 0x0001000007077824 */ /* 0x008fe200078e00ff */
[----:B-----5:R-:W-:Y:S01]  /*2c660*/  PRMT R5, R5, 0x6540, R6 ;  /* 0x0000654005057816 */ /* 0x020fe20000000006 */
[----:B----4-:R-:W-:Y:S01]  /*2c670*/  IMAD.SHL.U32 R8, R8, 0x1000000, RZ ;  /* 0x0100000008087824 */ /* 0x010fe200078e00ff */
[----:B------:R-:W-:Y:S01]  /*2c680*/  PRMT R6, R9, 0x6540, R10 ;  /* 0x0000654009067816 */ /* 0x000fe2000000000a */
[----:B------:R-:W-:Y:S01]  /*2c690*/  IMAD.U32 R2, R2, 0x10000, RZ ;  /* 0x0001000002027824 */ /* 0x000fe200078e00ff */
[----:B------:R-:W-:Y:S01]  /*2c6a0*/  PRMT R15, R15, 0x6540, R16 ;  /* 0x000065400f0f7816 */ /* 0x000fe20000000010 */
[----:B------:R-:W-:-:S02]  /*2c6b0*/  IMAD.SHL.U32 R3, R4, 0x1000000, RZ ;  /* 0x0100000004037824 */ /* 0x000fc400078e00ff */
[----:B------:R-:W-:Y:S02]  /*2c6c0*/  IMAD.U32 R11, R11, 0x10000, RZ ;  /* 0x000100000b0b7824 */ /* 0x000fe400078e00ff */
[----:B------:R-:W-:Y:S02]  /*2c6d0*/  IMAD.SHL.U32 R14, R14, 0x1000000, RZ ;  /* 0x010000000e0e7824 */ /* 0x000fe400078e00ff */
[----:B------:R-:W-:Y:S02]  /*2c6e0*/  IMAD.U32 R183, R183, 0x10000, RZ ;  /* 0x00010000b7b77824 */ /* 0x000fe400078e00ff */
[----:B------:R-:W-:Y:S01]  /*2c6f0*/  IMAD.SHL.U32 R184, R184, 0x1000000, RZ ;  /* 0x01000000b8b87824 */ /* 0x000fe200078e00ff */
[----:B------:R-:W-:Y:S01]  /*2c700*/  LOP3.LUT R5, R5, R8, R7, 0xfe, !PT ;  /* 0x0000000805057212 */ /* 0x000fe200078efe07 */
[----:B------:R-:W-:Y:S01]  /*2c710*/  IMAD.SHL.U32 R9, R192, 0x1000000, RZ ;  /* 0x01000000c0097824 */ /* 0x000fe200078e00ff */
[----:B------:R-:W-:Y:S01]  /*2c720*/  LOP3.LUT R4, R0, R3, R2, 0xfe, !PT ;  /* 0x0000000300047212 */ /* 0x000fe200078efe02 */
[----:B------:R-:W-:Y:S01]  /*2c730*/  IMAD.U32 R0, R187, 0x10000, RZ ;  /* 0x00010000bb007824 */ /* 0x000fe200078e00ff */
[----:B------:R-:W-:Y:S01]  /*2c740*/  LOP3.LUT R6, R6, R14, R11, 0xfe, !PT ;  /* 0x0000000e06067212 */ /* 0x000fe200078efe0b */
[----:B------:R-:W-:Y:S01]  /*2c750*/  IMAD.SHL.U32 R3, R188, 0x1000000, RZ ;  /* 0x01000000bc037824 */ /* 0x000fe200078e00ff */
[----:B------:R-:W-:Y:S01]  /*2c760*/  LOP3.LUT R7, R15, R184, R183, 0xfe, !PT ;  /* 0x000000b80f077212 */ /* 0x000fe200078efeb7 */
[----:B------:R-:W-:Y:S01]  /*2c770*/  IMAD.U32 R2, R191, 0x10000, RZ ;  /* 0x00010000bf027824 */ /* 0x000fe200078e00ff */
[----:B------:R-:W-:Y:S01]  /*2c780*/  PRMT R16, R185, 0x6540, R186 ;  /* 0x00006540b9107816 */ /* 0x000fe200000000ba */
[----:B------:R-:W-:Y:S01]  /*2c790*/  IMAD.U32 R8, R195, 0x10000, RZ ;  /* 0x00010000c3087824 */ /* 0x000fe200078e00ff */
[----:B------:R-:W-:Y:S01]  /*2c7a0*/  PRMT R15, R189, 0x6540, R190 ;  /* 0x00006540bd0f7816 */ /* 0x000fe200000000be */
[----:B------:R-:W-:Y:S01]  /*2c7b0*/  IMAD.SHL.U32 R11, R196, 0x1000000, RZ ;  /* 0x01000000c40b7824 */ /* 0x000fe200078e00ff */
        /* <DEDUP_REMOVED lines=16> */
[----:B------:R0:W-:Y:S01]  /*2c8c0*/  STL.128 [R1+0x400], R4 ;  /* 0x0004000401007387 */ /* 0x0001e20000100c00 */
[----:B------:R-:W-:Y:S02]  /*2c8d0*/  LOP3.LUT R204, R201, R204, R203, 0xfe, !PT ;  /* 0x000000ccc9cc7212 */ /* 0x000fe400078efecb */
[----:B------:R-:W-:Y:S01]  /*2c8e0*/  LOP3.LUT R181, R205, R181, R182, 0xfe, !PT ;  /* 0x000000b5cdb57212 */ /* 0x000fe200078efeb6 */
[----:B------:R-:W-:Y:S01]  /*2c8f0*/  IMAD.SHL.U32 R149, R149, 0x1000000, RZ ;  /* 0x0100000095957824 */ /* 0x000fe200078e00ff */
[----:B------:R-:W-:Y:S01]  /*2c900*/  LOP3.LUT R180, R207, R179, R180, 0xfe, !PT ;  /* 0x000000b3cfb47212 */ /* 0x000fe200078efeb4 */
[----:B------:R-:W-:Y:S01]  /*2c910*/  IMAD.U32 R150, R150, 0x10000, RZ ;  /* 0x0001000096967824 */ /* 0x000fe200078e00ff */
[----:B------:R-:W-:Y:S01]  /*2c920*/  LOP3.LUT R177, R209, R177, R178, 0xfe, !PT ;  /* 0x000000b1d1b17212 */ /* 0x000fe200078efeb2 */
[----:B------:R-:W-:Y:S01]  /*2c930*/  IMAD.SHL.U32 R151, R151, 0x1000000, RZ ;  /* 0x0100000097977824 */ /* 0x000fe200078e00ff */
[----:B------:R-:W-:Y:S01]  /*2c940*/  PRMT R148, R165, 0x6540, R148 ;  /* 0x00006540a5947816 */ /* 0x000fe20000000094 */
[----:B------:R-:W-:Y:S01]  /*2c950*/  IMAD.U32 R157, R157, 0x10000, RZ ;  /* 0x000100009d9d7824 */ /* 0x000fe200078e00ff */
[----:B------:R-:W-:Y:S01]  /*2c960*/  PRMT R156, R163, 0x6540, R156 ;  /* 0x00006540a39c7816 */ /* 0x000fe2000000009c */
[----:B------:R-:W-:Y:S01]  /*2c970*/  IMAD.SHL.U32 R146, R146, 0x1000000, RZ ;  /* 0x0100000092927824 */ /* 0x000fe200078e00ff */
[----:B0-----:R-:W-:-:S02]  /*2c980*/  LOP3.LUT R4, R16, R3, R0, 0xfe, !PT ;  /* 0x0000000310047212 */ /* 0x001fc400078efe00 */
[----:B------:R-:W-:Y:S02]  /*2c990*/  LOP3.LUT R5, R15, R9, R2, 0xfe, !PT ;  /* 0x000000090f057212 */ /* 0x000fe400078efe02 */
[----:B------:R-:W-:Y:S02]  /*2c9a0*/  LOP3.LUT R6, R14, R11, R8, 0xfe, !PT ;  /* 0x0000000b0e067212 */ /* 0x000fe400078efe08 */
[----:B------:R-:W-:Y:S01]  /*2c9b0*/  LOP3.LUT R7, R10, R200, R199, 0xfe, !PT ;  /* 0x000000c80a077212 */ /* 0x000fe200078efec7 */
[----:B------:R-:W-:Y:S01]  /*2c9c0*/  IMAD.U32 R0, R168, 0x10000, RZ ;  /* 0x00010000a8007824 */ /* 0x000fe200078e00ff */
[----:B------:R-:W-:Y:S01]  /*2c9d0*/  PRMT R16, R175, 0x6540, R176 ;  /* 0x00006540af107816 */ /* 0x000fe200000000b0 */
[----:B------:R-:W-:Y:S01]  /*2c9e0*/  IMAD.SHL.U32 R3, R167, 0x1000000, RZ ;  /* 0x01000000a7037824 */ /* 0x000fe200078e00ff */
[----:B------:R-:W-:Y:S01]  /*2c9f0*/  PRMT R15, R174, 0x6540, R173 ;  /* 0x00006540ae0f7816 */ /* 0x000fe200000000ad */
[----:B------:R0:W-:Y:S01]  /*2ca00*/  STL.128 [R1+0x410], R4 ;  /* 0x0004100401007387 */ /* 0x0001e20000100c00 */
[----:B------:R-:W-:-:S02]  /*2ca10*/  IMAD.U32 R2, R166, 0x10000, RZ ;  /* 0x00010000a6027824 */ /* 0x000fc400078e00ff */
[----:B------:R-:W-:Y:S01]  /*2ca20*/  IMAD.SHL.U32 R9, R164, 0x1000000, RZ ;  /* 0x01000000a4097824 */ /* 0x000fe200078e00ff */
[----:B------:R-:W-:Y:S01]  /*2ca30*/  PRMT R10, R170, 0x6540, R169 ;  /* 0x00006540aa0a7816 */ /* 0x000fe200000000a9 */
[----:B------:R-:W-:Y:S01]  /*2ca40*/  IMAD.U32 R8, R162, 0x10000, RZ ;  /* 0x00010000a2087824 */ /* 0x000fe200078e00ff */
[----:B------:R-:W-:Y:S01]  /*2ca50*/  PRMT R14, R172, 0x6540, R171 ;  /* 0x00006540ac0e7816 */ /* 0x000fe200000000ab */
[----:B------:R-:W-:Y:S01]  /*2ca60*/  IMAD.SHL.U32 R11, R160, 0x1000000, RZ ;  /* 0x01000000a00b7824 */ /* 0x000fe200078e00ff */
[----:B------:R-:W-:Y:S01]  /*2ca70*/  LOP3.LUT R9, R15, R9, R2, 0xfe, !PT ;  /* 0x000000090f097212 */ /* 0x000fe200078efe02 */
[----:B------:R-:W-:Y:S01]  /*2ca80*/  IMAD.U32 R155, R155, 0x10000, RZ ;  /* 0x000100009b9b7824 */ /* 0x000fe200078e00ff */
[----:B------:R-:W-:Y:S01]  /*2ca90*/  PRMT R154, R161, 0x6540, R154 ;  /* 0x00006540a19a7816 */ /* 0x000fe2000000009a */
[----:B------:R-:W-:Y:S01]  /*2caa0*/  IMAD.U32 R153, R153, 0x10000, RZ ;  /* 0x0001000099997824 */ /* 0x000fe200078e00ff */
[----:B------:R-:W-:Y:S01]  /*2cab0*/  PRMT R152, R159, 0x6540, R152 ;  /* 0x000065409f987816 */ /* 0x000fe20000000098 */
[----:B------:R-:W-:Y:S01]  /*2cac0*/  IMAD.U32 R113, R113, 0x10000, RZ ;  /* 0x0001000071717824 */ /* 0x000fe200078e00ff */
[----:B------:R-:W-:Y:S01]  /*2cad0*/  LOP3.LUT R151, R148, R151, R150, 0xfe, !PT ;  /* 0x0000009794977212 */ /* 0x000fe200078efe96 */
[----:B------:R-:W-:Y:S01]  /*2cae0*/  IMAD.SHL.U32 R114, R114, 0x1000000, RZ ;  /* 0x0100000072727824 */ /* 0x000fe200078e00ff */
[----:B------:R-:W-:Y:S01]  /*2caf0*/  LOP3.LUT R146, R156, R146, R157, 0xfe, !PT ;  /* 0x000000929c927212 */ /* 0x000fe200078efe9d */
[----:B0-----:R-:W-:Y:S01]  /*2cb00*/  IMAD.MOV.U32 R4, RZ, RZ, R204 ;  /* 0x000000ffff047224 */ /* 0x001fe200078e00cc */
[----:B------:R-:W-:Y:S01]  /*2cb10*/  PRMT R115, R115, 0x6540, R116 ;  /* 0x0000654073737816 */ /* 0x000fe20000000074 */
[----:B------:R-:W-:Y:S01]  /*2cb20*/  IMAD.MOV.U32 R5, RZ, RZ, R181 ;  /* 0x000000ffff057224 */ /* 0x000fe200078e00b5 */
[----:B------:R-:W-:Y:S01]  /*2cb30*/  PRMT R117, R117, 0x6540, R118 ;  /* 0x0000654075757816 */ /* 0x000fe20000000076 */
[----:B------:R-:W-:Y:S01]  /*2cb40*/  IMAD.MOV.U32 R6, RZ, RZ, R180 ;  /* 0x000000ffff067224 */ /* 0x000fe200078e00b4 */
[----:B------:R-:W-:Y:S01]  /*2cb50*/  PRMT R119, R119, 0x6540, R120 ;  /* 0x0000654077777816 */ /* 0x000fe20000000078 */
[----:B------:R-:W-:Y:S01]  /*2cb60*/  IMAD.MOV.U32 R7, RZ, RZ, R177 ;  /* 0x000000ffff077224 */ /* 0x000fe200078e00b1 */
[----:B------:R-:W-:Y:S01]  /*2cb70*/  PRMT R15, R142, 0x6540, R141 ;  /* 0x000065408e0f7816 */ /* 0x000fe2000000008d */
[----:B------:R-:W-:Y:S01]  /*2cb80*/  IMAD.SHL.U32 R2, R145, 0x1000000, RZ ;  /* 0x0100000091027824 */ /* 0x000fe200078e00ff */
[----:B------:R-:W-:Y:S01]  /*2cb90*/  PRMT R121, R121, 0x6540, R122 ;  /* 0x0000654079797816 */ /* 0x000fe2000000007a */
[----:B------:R-:W-:Y:S01]  /*2cba0*/  IMAD.U32 R123, R123, 0x10000, RZ ;  /* 0x000100007b7b7824 */ /* 0x000fe200078e00ff */
[----:B------:R0:W-:Y:S02]  /*2cbb0*/  STL.128 [R1+0x420], R4 ;  /* 0x0004200401007387 */ /* 0x0001e40000100c00 */
[----:B------:R-:W-:Y:S01]  /*2cbc0*/  LOP3.LUT R2, R152, R2, R153, 0xfe, !PT ;  /* 0x0000000298027212 */ /* 0x000fe200078efe99 */
[----:B------:R-:W-:-:S02]  /*2cbd0*/  IMAD.SHL.U32 R124, R124, 0x1000000, RZ ;  /* 0x010000007c7c7824 */ /* 0x000fc400078e00ff */
[----:B------:R-:W-:Y:S02]  /*2cbe0*/  IMAD.U32 R125, R125, 0x10000, RZ ;  /* 0x000100007d7d7824 */ /* 0x000fe400078e00ff */
[----:B------:R-:W-:Y:S02]  /*2cbf0*/  IMAD.SHL.U32 R126, R126, 0x1000000, RZ ;  /* 0x010000007e7e7824 */ /* 0x000fe400078e00ff */
[----:B------:R-:W-:Y:S02]  /*2cc00*/  IMAD.U32 R127, R127, 0x10000, RZ ;  /* 0x000100007f7f7824 */ /* 0x000fe400078e00ff */
[----:B------:R-:W-:Y:S02]  /*2cc10*/  IMAD.SHL.U32 R128, R128, 0x1000000, RZ ;  /* 0x0100000080807824 */ /* 0x000fe400078e00ff */
[----:B------:R-:W-:Y:S02]  /*2cc20*/  IMAD.U32 R129, R129, 0x10000, RZ ;  /* 0x0001000081817824 */ /* 0x000fe400078e00ff */
[----:B------:R-:W-:Y:S01]  /*2cc30*/  IMAD.SHL.U32 R130, R130, 0x1000000, RZ ;  /* 0x0100000082827824 */ /* 0x000fe200078e00ff */
[----:B0-----:R-:W-:Y:S01]  /*2cc40*/  LOP3.LUT R4, R16, R3, R0, 0xfe, !PT ;  /* 0x0000000310047212 */ /* 0x001fe200078efe00 */
[----:B------:R-:W-:Y:S01]  /*2cc50*/  IMAD.U32 R5, R158, 0x10000, RZ ;  /* 0x000100009e057824 */ /* 0x000fe200078e00ff */
[----:B------:R-:W-:Y:S01]  /*2cc60*/  LOP3.LUT R6, R14, R11, R8, 0xfe, !PT ;  /* 0x0000000b0e067212 */ /* 0x000fe200078efe08 */
[----:B------:R-:W-:Y:S01]  /*2cc70*/  IMAD.SHL.U32 R0, R147, 0x1000000, RZ ;  /* 0x0100000093007824 */ /* 0x000fe200078e00ff */
[----:B------:R-:W-:Y:S01]  /*2cc80*/  PRMT R16, R143, 0x6540, R144 ;  /* 0x000065408f107816 */ /* 0x000fe20000000090 */
[----:B------:R-:W-:Y:S01]  /*2cc90*/  IMAD.SHL.U32 R3, R135, 0x1000000, RZ ;  /* 0x0100000087037824 */ /* 0x000fe200078e00ff */
[----:B------:R-:W-:Y:S01]  /*2cca0*/  LOP3.LUT R7, R10, R149, R5, 0xfe, !PT ;  /* 0x000000950a077212 */ /* 0x000fe200078efe05 */
[----:B------:R-:W-:Y:S01]  /*2ccb0*/  IMAD.MOV.U32 R5, RZ, RZ, R9 ;  /* 0x000000ffff057224 */ /* 0x000fe200078e0009 */
[----:B------:R-:W-:Y:S01]  /*2ccc0*/  LOP3.LUT R155, R154, R0, R155, 0xfe, !PT ;  /* 0x000000009a9b7212 */ /* 0x000fe200078efe9b */
[----:B------:R-:W-:Y:S01]  /*2ccd0*/  IMAD.U32 R0, R136, 0x10000, RZ ;  /* 0x0001000088007824 */ /* 0x000fe200078e00ff */
[----:B------:R-:W-:Y:S01]  /*2cce0*/  PRMT R14, R139, 0x6540, R140 ;  /* 0x000065408b0e7816 */ /* 0x000fe2000000008c */
[----:B------:R-:W-:Y:S01]  /*2ccf0*/  IMAD.SHL.U32 R9, R133, 0x1000000, RZ ;  /* 0x0100000085097824 */ /* 0x000fe200078e00ff */
[----:B------:R0:W-:Y:S01]  /*2cd00*/  STL.128 [R1+0x430], R4 ;  /* 0x0004300401007387 */ /* 0x0001e20000100c00 */
[----:B------:R-:W-:Y:S01]  /*2cd10*/  IMAD.U32 R8, R132, 0x10000, RZ ;  /* 0x0001000084087824 */ /* 0x000fe200078e00ff */
[----:B------:R-:W-:Y:S01]  /*2cd20*/  PRMT R10, R137, 0x6540, R138 ;  /* 0x00006540890a7816 */ /* 0x000fe2000000008a */
[----:B------:R-:W-:Y:S01]  /*2cd30*/  IMAD.SHL.U32 R11, R131, 0x1000000, RZ ;  /* 0x01000000830b7824 */ /* 0x000fe200078e00ff */
[----:B------:R-:W-:Y:S01]  /*2cd40*/  LOP3.LUT R124, R115, R124, R123, 0xfe, !PT ;  /* 0x0000007c737c7212 */ /* 0x000fe200078efe7b */
[----:B------:R-:W-:Y:S01]  /*2cd50*/  IMAD.U32 R81, R81, 0x10000, RZ ;  /* 0x0001000051517824 */ /* 0x000fe200078e00ff */
        /* <DEDUP_REMOVED lines=10> */
[----:B------:R-:W-:Y:S01]  /*2ce00*/  PRMT R87, R87, 0x6540, R88 ;  /* 0x0000654057577816 */ /* 0x000fe20000000058 */
[----:B0-----:R-:W-:Y:S01]  /*2ce10*/  IMAD.MOV.U32 R4, RZ, RZ, R151 ;  /* 0x000000ffff047224 */ /* 0x001fe200078e0097 */
[----:B------:R-:W-:Y:S01]  /*2ce20*/  PRMT R89, R89, 0x6540, R90 ;  /* 0x0000654059597816 */ /* 0x000fe2000000005a */
[----:B------:R-:W-:-:S02]  /*2ce30*/  IMAD.MOV.U32 R5, RZ, RZ, R146 ;  /* 0x000000ffff057224 */ /* 0x000fc400078e0092 */
[----:B------:R-:W-:Y:S02]  /*2ce40*/  IMAD.U32 R93, R93, 0x10000, RZ ;  /* 0x000100005d5d7824 */ /* 0x000fe400078e00ff */
[----:B------:R-:W-:Y:S02]  /*2ce50*/  IMAD.SHL.U32 R94, R94, 0x1000000, RZ ;  /* 0x010000005e5e7824 */ /* 0x000fe400078e00ff */
[----:B------:R-:W-:Y:S02]  /*2ce60*/  IMAD.U32 R95, R95, 0x10000, RZ ;  /* 0x000100005f5f7824 */ /* 0x000fe400078e00ff */
[----:B------:R-:W-:Y:S02]  /*2ce70*/  IMAD.SHL.U32 R96, R96, 0x1000000, RZ ;  /* 0x0100000060607824 */ /* 0x000fe400078e00ff */
[----:B------:R-:W-:Y:S02]  /*2ce80*/  IMAD.U32 R97, R97, 0x10000, RZ ;  /* 0x0001000061617824 */ /* 0x000fe400078e00ff */
[----:B------:R-:W-:Y:S01]  /*2ce90*/  IMAD.SHL.U32 R98, R98, 0x1000000, RZ ;  /* 0x0100000062627824 */ /* 0x000fe200078e00ff */
[----:B------:R-:W-:Y:S01]  /*2cea0*/  PRMT R19, R19, 0x6540, R52 ;  /* 0x0000654013137816 */ /* 0x000fe20000000034 */
[----:B------:R-:W-:-:S02]  /*2ceb0*/  IMAD.MOV.U32 R6, RZ, RZ, R155 ;  /* 0x000000ffff067224 */ /* 0x000fc400078e009b */
[----:B------:R-:W-:Y:S02]  /*2cec0*/  IMAD.U32 R59, R59, 0x10000, RZ ;  /* 0x000100003b3b7824 */ /* 0x000fe400078e00ff */
[----:B------:R-:W-:Y:S01]  /*2ced0*/  IMAD.SHL.U32 R60, R60, 0x1000000, RZ ;  /* 0x010000003c3c7824 */ /* 0x000fe200078e00ff */
[----:B------:R-:W-:Y:S01]  /*2cee0*/  PRMT R53, R53, 0x6540, R54 ;  /* 0x0000654035357816 */ /* 0x000fe20000000036 */
[----:B------:R-:W-:Y:S01]  /*2cef0*/  IMAD.MOV.U32 R7, RZ, RZ, R2 ;  /* 0x000000ffff077224 */ /* 0x000fe200078e0002 */
[----:B------:R-:W-:Y:S01]  /*2cf00*/  LOP3.LUT R92, R83, R92, R91, 0xfe, !PT ;  /* 0x0000005c535c7212 */ /* 0x000fe200078efe5b */
[----:B------:R-:W-:Y:S01]  /*2cf10*/  IMAD.U32 R2, R134, 0x10000, RZ ;  /* 0x0001000086027824 */ /* 0x000fe200078e00ff */
[----:B------:R-:W-:Y:S01]  /*2cf20*/  LOP3.LUT R93, R85, R94, R93, 0xfe, !PT ;  /* 0x0000005e555d7212 */ /* 0x000fe200078efe5d */
[----:B------:R-:W-:Y:S01]  /*2cf30*/  IMAD.U32 R61, R61, 0x10000, RZ ;  /* 0x000100003d3d7824 */ /* 0x000fe200078e00ff */
[----:B------:R0:W-:Y:S01]  /*2cf40*/  STL.128 [R1+0x440], R4 ;  /* 0x0004400401007387 */ /* 0x0001e20000100c00 */
[----:B------:R-:W-:Y:S01]  /*2cf50*/  LOP3.LUT R96, R87, R96, R95, 0xfe, !PT ;  /* 0x0000006057607212 */ /* 0x000fe200078efe5f */
[----:B------:R-:W-:Y:S01]  /*2cf60*/  IMAD.SHL.U32 R62, R62, 0x1000000, RZ ;  /* 0x010000003e3e7824 */ /* 0x000fe200078e00ff */
[----:B------:R-:W-:Y:S01]  /*2cf70*/  LOP3.LUT R97, R89, R98, R97, 0xfe, !PT ;  /* 0x0000006259617212 */ /* 0x000fe200078efe61 */
[----:B------:R-:W-:Y:S01]  /*2cf80*/  IMAD.U32 R63, R63, 0x10000, RZ ;  /* 0x000100003f3f7824 */ /* 0x000fe200078e00ff */
[----:B------:R-:W-:Y:S01]  /*2cf90*/  PRMT R55, R55, 0x6540, R56 ;  /* 0x0000654037377816 */ /* 0x000fe20000000038 */
[----:B------:R-:W-:Y:S01]  /*2cfa0*/  IMAD.SHL.U32 R64, R64, 0x1000000, RZ ;  /* 0x0100000040407824 */ /* 0x000fe200078e00ff */
[----:B------:R-:W-:Y:S01]  /*2cfb0*/  PRMT R57, R57, 0x6540, R58 ;  /* 0x0000654039397816 */ /* 0x000fe2000000003a */
[----:B------:R-:W-:-:S02]  /*2cfc0*/  IMAD.U32 R65, R65, 0x10000, RZ ;  /* 0x0001000041417824 */ /* 0x000fc400078e00ff */
[----:B------:R-:W-:Y:S01]  /*2cfd0*/  IMAD.SHL.U32 R66, R66, 0x1000000, RZ ;  /* 0x0100000042427824 */ /* 0x000fe200078e00ff */
[----:B------:R-:W-:Y:S01]  /*2cfe0*/  LOP3.LUT R60, R19, R60, R59, 0xfe, !PT ;  /* 0x0000003c133c7212 */ /* 0x000fe200078efe3b */
[----:B------:R-:W2:Y:S01]  /*2cff0*/  LDG.E.U8 R183, desc[UR36][R12.64+0x7fcde] ;  /* 0x07fcde240cb77981 */ /* 0x000ea2000c1e1100 */
[----:B0-----:R-:W-:-:S03]  /*2d000*/  LOP3.LUT R4, R16, R3, R0, 0xfe, !PT ;  /* 0x0000000310047212 */ /* 0x001fc600078efe00 */
[----:B------:R-:W3:Y:S01]  /*2d010*/  LDG.E.U8 R184, desc[UR36][R12.64+0x7fcdf] ;  /* 0x07fcdf240cb87981 */ /* 0x000ee2000c1e1100 */
[----:B------:R-:W-:Y:S02]  /*2d020*/  LOP3.LUT R5, R15, R9, R2, 0xfe, !PT ;  /* 0x000000090f057212 */ /* 0x000fe400078efe02 */
[----:B------:R-:W-:Y:S01]  /*2d030*/  LOP3.LUT R6, R14, R11, R8, 0xfe, !PT ;  /* 0x0000000b0e067212 */ /* 0x000fe200078efe08 */
[----:B------:R-:W4:Y:S01]  /*2d040*/  LDG.E.U8 R187, desc[UR36][R12.64+0x7fce2] ;  /* 0x07fce2240cbb7981 */ /* 0x000f22000c1e1100 */
        /* <DEDUP_REMOVED lines=13> */
[----:B------:R-:W-:Y:S01]  /*2d120*/  IMAD.SHL.U32 R21, R21, 0x1000000, RZ ;  /* 0x0100000015157824 */ /* 0x000fe200078e00ff */
[----:B------:R-:W-:Y:S01]  /*2d130*/  LOP3.LUT R64, R55, R64, R63, 0xfe, !PT ;  /* 0x0000004037407212 */ /* 0x000fe200078efe3f */
[----:B------:R-:W5:Y:S01]  /*2d140*/  LDG.E.U8 R188, desc[UR36][R12.64+0x7fce3] ;  /* 0x07fce3240cbc7981 */ /* 0x000f62000c1e1100 */
[----:B------:R-:W-:-:S03]  /*2d150*/  LOP3.LUT R65, R57, R66, R65, 0xfe, !PT ;  /* 0x0000004239417212 */ /* 0x000fc600078efe41 */
[----:B------:R-:W5:Y:S01]  /*2d160*/  LDG.E.U8 R191, desc[UR36][R12.64+0x7fce6] ;  /* 0x07fce6240cbf7981 */ /* 0x000f62000c1e1100 */
[----:B0-----:R-:W-:Y:S02]  /*2d170*/  IMAD.MOV.U32 R4, RZ, RZ, R124 ;  /* 0x000000ffff047224 */ /* 0x001fe400078e007c */
[----:B------:R-:W-:Y:S01]  /*2d180*/  IMAD.MOV.U32 R5, RZ, RZ, R125 ;  /* 0x000000ffff057224 */ /* 0x000fe200078e007d */
[----:B------:R-:W5:Y:S01]  /*2d190*/  LDG.E.U8 R192, desc[UR36][R12.64+0x7fce7] ;  /* 0x07fce7240cc07981 */ /* 0x000f62000c1e1100 */
[----:B------:R-:W-:Y:S02]  /*2d1a0*/  IMAD.MOV.U32 R6, RZ, RZ, R128 ;  /* 0x000000ffff067224 */ /* 0x000fe400078e0080 */
[----:B------:R-:W-:Y:S01]  /*2d1b0*/  IMAD.MOV.U32 R7, RZ, RZ, R129 ;  /* 0x000000ffff077224 */ /* 0x000fe200078e0081 */
[----:B------:R-:W5:Y:S04]  /*2d1c0*/  LDG.E.U8 R195, desc[UR36][R12.64+0x7fcea] ;  /* 0x07fcea240cc37981 */ /* 0x000f68000c1e1100 */
[----:B------:R0:W-:Y:S04]  /*2d1d0*/  STL.128 [R1+0x460], R4 ;  /* 0x0004600401007387 */ /* 0x0001e80000100c00 */
[----:B------:R-:W5:Y:S04]  /*2d1e0*/  LDG.E.U8 R196, desc[UR36][R12.64+0x7fceb] ;  /* 0x07fceb240cc47981 */ /* 0x000f68000c1e1100 */
[----:B------:R-:W5:Y:S01]  /*2d1f0*/  LDG.E.U8 R199, desc[UR36][R12.64+0x7fcee] ;  /* 0x07fcee240cc77981 */ /* 0x000f62000c1e1100 */
[----:B------:R-:W-:-:S03]  /*2d200*/  IMAD.U32 R30, R30, 0x10000, RZ ;  /* 0x000100001e1e7824 */ /* 0x000fc600078e00ff */
[----:B------:R-:W5:Y:S01]  /*2d210*/  LDG.E.U8 R200, desc[UR36][R12.64+0x7fcef] ;  /* 0x07fcef240cc87981 */ /* 0x000f62000c1e1100 */
[----:B0-----:R-:W-:Y:S01]  /*2d220*/  LOP3.LUT R5, R15, R9, R2, 0xfe, !PT ;  /* 0x000000090f057212 */ /* 0x001fe200078efe02 */
[----:B------:R-:W-:Y:S01]  /*2d230*/  IMAD.U32 R2, R70, 0x10000, RZ ;  /* 0x0001000046027824 */ /* 0x000fe200078e00ff */
[----:B------:R-:W-:Y:S01]  /*2d240*/  LOP3.LUT R6, R14, R11, R8, 0xfe, !PT ;  /* 0x0000000b0e067212 */ /* 0x000fe200078efe08 */
[----:B------:R-:W-:Y:S01]  /*2d250*/  IMAD.SHL.U32 R9, R69, 0x1000000, RZ ;  /* 0x0100000045097824 */ /* 0x000fe200078e00ff */
[----:B------:R-:W-:Y:S01]  /*2d260*/  LOP3.LUT R7, R10, R82, R81, 0xfe, !PT ;  /* 0x000000520a077212 */ /* 0x000fe200078efe51 */
[----:B------:R-:W-:Y:S01]  /*2d270*/  IMAD.U32 R8, R68, 0x10000, RZ ;  /* 0x0001000044087824 */ /* 0x000fe200078e00ff */
[----:B------:R-:W-:Y:S01]  /*2d280*/  PRMT R15, R77, 0x6540, R78 ;  /* 0x000065404d0f7816 */ /* 0x000fe2000000004e */
[----:B------:R-:W-:Y:S01]  /*2d290*/  IMAD.SHL.U32 R11, R67, 0x1000000, RZ ;  /* 0x01000000430b7824 */ /* 0x000fe200078e00ff */
[----:B------:R-:W-:Y:S01]  /*2d2a0*/  PRMT R14, R75, 0x6540, R76 ;  /* 0x000065404b0e7816 */ /* 0x000fe2000000004c */
[----:B------:R-:W-:Y:S01]  /*2d2b0*/  IMAD.SHL.U32 R31, R31, 0x1000000, RZ ;  /* 0x010000001f1f7824 */ /* 0x000fe200078e00ff */
[----:B------:R-:W-:Y:S01]  /*2d2c0*/  PRMT R10, R73, 0x6540, R74 ;  /* 0x00006540490a7816 */ /* 0x000fe2000000004a */
[----:B------:R-:W-:Y:S01]  /*2d2d0*/  IMAD.U32 R32, R32, 0x10000, RZ ;  /* 0x0001000020207824 */ /* 0x000fe200078e00ff */
[----:B------:R-:W-:Y:S01]  /*2d2e0*/  LOP3.LUT R4, R16, R3, R0, 0xfe, !PT ;  /* 0x0000000310047212 */ /* 0x000fe200078efe00 */
[----:B------:R-:W-:Y:S01]  /*2d2f0*/  IMAD.U32 R0, R72, 0x10000, RZ ;  /* 0x0001000048007824 */ /* 0x000fe200078e00ff */
[----:B------:R-:W-:Y:S01]  /*2d300*/  LOP3.LUT R2, R15, R9, R2, 0xfe, !PT ;  /* 0x000000090f027212 */ /* 0x000fe200078efe02 */
[----:B------:R-:W-:Y:S01]  /*2d310*/  IMAD.SHL.U32 R3, R71, 0x1000000, RZ ;  /* 0x0100000047037824 */ /* 0x000fe200078e00ff */
[----:B------:R-:W-:Y:S01]  /*2d320*/  LOP3.LUT R11, R14, R11, R8, 0xfe, !PT ;  /* 0x0000000b0e0b7212 */ /* 0x000fe200078efe08 */
[----:B------:R-:W-:Y:S01]  /*2d330*/  IMAD.SHL.U32 R33, R33, 0x1000000, RZ ;  /* 0x0100000021217824 */ /* 0x000fe200078e00ff */
[----:B------:R-:W-:Y:S01]  /*2d340*/  LOP3.LUT R10, R10, R18, R17, 0xfe, !PT ;  /* 0x000000120a0a7212 */ /* 0x000fe200078efe11 */
[----:B------:R-:W-:Y:S01]  /*2d350*/  IMAD.U32 R34, R34, 0x10000, RZ ;  /* 0x0001000022227824 */ /* 0x000fe200078e00ff */
[----:B------:R-:W-:Y:S01]  /*2d360*/  PRMT R16, R79, 0x6540, R80 ;  /* 0x000065404f107816 */ /* 0x000fe20000000050 */
[----:B------:R0:W-:Y:S01]  /*2d370*/  STL.128 [R1+0x470], R4 ;  /* 0x0004700401007387 */ /* 0x0001e20000100c00 */
[----:B------:R-:W-:-:S02]  /*2d380*/  IMAD.MOV.U32 R17, RZ, RZ, R2 ;  /* 0x000000ffff117224 */ /* 0x000fc400078e0002 */
[----:B------:R-:W-:Y:S01]  /*2d390*/  LOP3.LUT R16, R16, R3, R0, 0xfe, !PT ;  /* 0x0000000310107212 */ /* 0x000fe200078efe00 */
[----:B------:R-:W-:Y:S01]  /*2d3a0*/  IMAD.MOV.U32 R18, RZ, RZ, R11 ;  /* 0x000000ffff127224 */ /* 0x000fe200078e000b */
[----:B------:R-:W-:Y:S01]  /*2d3b0*/  PRMT R9, R48, 0x6540, R49 ;  /* 0x0000654030097816 */ /* 0x000fe20000000031 */
[----:B------:R-:W-:Y:S01]  /*2d3c0*/  IMAD.MOV.U32 R19, RZ, RZ, R10 ;  /* 0x000000ffff137224 */ /* 0x000fe200078e000a */
[----:B------:R-:W-:Y:S01]  /*2d3d0*/  PRMT R10, R50, 0x6540, R51 ;  /* 0x00006540320a7816 */ /* 0x000fe20000000033 */
[----:B------:R-:W-:Y:S01]  /*2d3e0*/  IMAD.U32 R0, R43, 0x10000, RZ ;  /* 0x000100002b007824 */ /* 0x000fe200078e00ff */
[----:B------:R-:W-:Y:S01]  /*2d3f0*/  PRMT R8, R46, 0x6540, R47 ;  /* 0x000065402e087816 */ /* 0x000fe2000000002f */
[----:B------:R-:W-:Y:S01]  /*2d400*/  IMAD.SHL.U32 R3, R42, 0x1000000, RZ ;  /* 0x010000002a037824 */ /* 0x000fe200078e00ff */
[----:B------:R1:W-:Y:S01]  /*2d410*/  STL.128 [R1+0x490], R16 ;  /* 0x0004901001007387 */ /* 0x0003e20000100c00 */
[----:B------:R-:W-:Y:S01]  /*2d420*/  IMAD.SHL.U32 R35, R35, 0x1000000, RZ ;  /* 0x0100000023237824 */ /* 0x000fe200078e00ff */
[----:B------:R-:W-:Y:S01]  /*2d430*/  PRMT R22, R22, 0x6540, R23 ;  /* 0x0000654016167816 */ /* 0x000fe20000000017 */
[----:B------:R-:W-:Y:S01]  /*2d440*/  IMAD.U32 R36, R36, 0x10000, RZ ;  /* 0x0001000024247824 */ /* 0x000fe200078e00ff */
[----:B------:R-:W2:Y:S01]  /*2d450*/  LDG.E.U8 R14, desc[UR36][R12.64+0x7fcd7] ;  /* 0x07fcd7240c0e7981 */ /* 0x000ea2000c1e1100 */
[----:B0-----:R-:W-:-:S02]  /*2d460*/  IMAD.MOV.U32 R4, RZ, RZ, R92 ;  /* 0x000000ffff047224 */ /* 0x001fc400078e005c */
[----:B------:R-:W-:Y:S01]  /*2d470*/  IMAD.MOV.U32 R5, RZ, RZ, R93 ;  /* 0x000000ffff057224 */ /* 0x000fe200078e005d */
[----:B------:R-:W-:Y:S01]  /*2d480*/  PRMT R24, R24, 0x6540, R25 ;  /* 0x0000654018187816 */ /* 0x000fe20000000019 */
[----:B------:R-:W-:Y:S01]  /*2d490*/  IMAD.MOV.U32 R6, RZ, RZ, R96 ;  /* 0x000000ffff067224 */ /* 0x000fe200078e0060 */
[----:B------:R-:W3:Y:S01]  /*2d4a0*/  LDG.E.U8 R15, desc[UR36][R12.64+0x7fcda] ;  /* 0x07fcda240c0f7981 */ /* 0x000ee2000c1e1100 */
[----:B------:R-:W-:Y:S02]  /*2d4b0*/  IMAD.MOV.U32 R7, RZ, RZ, R97 ;  /* 0x000000ffff077224 */ /* 0x000fe400078e0061 */
[----:B------:R-:W-:Y:S01]  /*2d4c0*/  IMAD.U32 R2, R41, 0x10000, RZ ;  /* 0x0001000029027824 */ /* 0x000fe200078e00ff */
[----:B------:R-:W-:Y:S01]  /*2d4d0*/  PRMT R26, R26, 0x6540, R27 ;  /* 0x000065401a1a7816 */ /* 0x000fe2000000001b */
[----:B------:R-:W-:Y:S01]  /*2d4e0*/  IMAD.U32 R11, R20, 0x10000, RZ ;  /* 0x00010000140b7824 */ /* 0x000fe200078e00ff */
[----:B------:R0:W-:Y:S01]  /*2d4f0*/  STL.128 [R1+0x480], R4 ;  /* 0x0004800401007387 */ /* 0x0001e20000100c00 */
[----:B-1----:R-:W-:-:S02]  /*2d500*/  IMAD.MOV.U32 R16, RZ, RZ, R60 ;  /* 0x000000ffff107224 */ /* 0x002fc400078e003c */
[----:B------:R-:W-:Y:S01]  /*2d510*/  IMAD.MOV.U32 R17, RZ, RZ, R61 ;  /* 0x000000ffff117224 */ /* 0x000fe200078e003d */
[----:B------:R-:W5:Y:S01]  /*2d520*/  LDG.E.U8 R185, desc[UR36][R12.64+0x7fce0] ;  /* 0x07fce0240cb97981 */ /* 0x000f62000c1e1100 */
[----:B------:R-:W-:Y:S02]  /*2d530*/  IMAD.MOV.U32 R18, RZ, RZ, R64 ;  /* 0x000000ffff127224 */ /* 0x000fe400078e0040 */
[----:B------:R-:W-:Y:S01]  /*2d540*/  IMAD.MOV.U32 R19, RZ, RZ, R65 ;  /* 0x000000ffff137224 */ /* 0x000fe200078e0041 */
[----:B------:R-:W-:Y:S01]  /*2d550*/  PRMT R28, R28, 0x6540, R29 ;  /* 0x000065401c1c7816 */ /* 0x000fe2000000001d */
[----:B------:R-:W-:Y:S01]  /*2d560*/  IMAD.SHL.U32 R37, R37, 0x1000000, RZ ;  /* 0x0100000025257824 */ /* 0x000fe200078e00ff */
[----:B------:R-:W-:Y:S01]  /*2d570*/  LOP3.LUT R31, R22, R31, R30, 0xfe, !PT ;  /* 0x0000001f161f7212 */ /* 0x000fe200078efe1e */
[----:B------:R-:W5:Y:S01]  /*2d580*/  LDG.E.U8 R186, desc[UR36][R12.64+0x7fce1] ;  /* 0x07fce1240cba7981 */ /* 0x000f62000c1e1100 */
[----:B------:R-:W-:Y:S02]  /*2d590*/  LOP3.LUT R32, R24, R33, R32, 0xfe, !PT ;  /* 0x0000002118207212 */ /* 0x000fe400078efe20 */
[----:B------:R-:W-:Y:S01]  /*2d5a0*/  LOP3.LUT R35, R26, R35, R34, 0xfe, !PT ;  /* 0x000000231a237212 */ /* 0x000fe200078efe22 */
[----:B------:R-:W5:Y:S01]  /*2d5b0*/  LDG.E.U8 R189, desc[UR36][R12.64+0x7fce4] ;  /* 0x07fce4240cbd7981 */ /* 0x000f62000c1e1100 */
[----:B0-----:R-:W-:Y:S01]  /*2d5c0*/  IMAD.SHL.U32 R5, R40, 0x1000000, RZ ;  /* 0x0100000028057824 */ /* 0x001fe200078e00ff */
[----:B------:R-:W-:Y:S01]  /*2d5d0*/  PRMT R6, R44, 0x6540, R45 ;  /* 0x000065402c067816 */ /* 0x000fe2000000002d */
[----:B------:R-:W-:Y:S01]  /*2d5e0*/  IMAD.U32 R4, R39, 0x10000, RZ ;  /* 0x0001000027047824 */ /* 0x000fe200078e00ff */
[----:B------:R-:W5:Y:S01]  /*2d5f0*/  LDG.E.U8 R190, desc[UR36][R12.64+0x7fce5] ;  /* 0x07fce5240cbe7981 */ /* 0x000f62000c1e1100 */
[----:B------:R-:W-:Y:S01]  /*2d600*/  IMAD.SHL.U32 R7, R38, 0x1000000, RZ ;  /* 0x0100000026077824 */ /* 0x000fe200078e00ff */
[----:B------:R-:W-:-:S02]  /*2d610*/  LOP3.LUT R36, R28, R37, R36, 0xfe, !PT ;  /* 0x000000251c247212 */ /* 0x000fc400078efe24 */
[----:B------:R0:W-:Y:S04]  /*2d620*/  STL.128 [R1+0x4a0], R16 ;  /* 0x0004a01001007387 */ /* 0x0001e80000100c00 */
[----:B------:R-:W5:Y:S04]  /*2d630*/  LDG.E.U8 R193, desc[UR36][R12.64+0x7fce8] ;  /* 0x07fce8240cc17981 */ /* 0x000f68000c1e1100 */
[----:B------:R-:W5:Y:S04]  /*2d640*/  LDG.E.U8 R194, desc[UR36][R12.64+0x7fce9] ;  /* 0x07fce9240cc27981 */ /* 0x000f68000c1e1100 */
[----:B------:R-:W5:Y:S01]  /*2d650*/  LDG.E.U8 R197, desc[UR36][R12.64+0x7fcec] ;  /* 0x07fcec240cc57981 */ /* 0x000f62000c1e1100 */
[----:B0-----:R-:W-:-:S03]  /*2d660*/  LOP3.LUT R16, R10, R3, R0, 0xfe, !PT ;  /* 0x000000030a107212 */ /* 0x001fc600078efe00 */
[----:B------:R-:W5:Y:S01]  /*2d670*/  LDG.E.U8 R198, desc[UR36][R12.64+0x7fced] ;  /* 0x07fced240cc67981 */ /* 0x000f62000c1e1100 */
[----:B------:R-:W-:Y:S02]  /*2d680*/  LOP3.LUT R17, R9, R5, R2, 0xfe, !PT ;  /* 0x0000000509117212 */ /* 0x000fe400078efe02 */
[----:B------:R-:W-:Y:S01]  /*2d690*/  LOP3.LUT R18, R8, R7, R4, 0xfe, !PT ;  /* 0x0000000708127212 */ /* 0x000fe200078efe04 */
[----:B------:R-:W4:Y:S01]  /*2d6a0*/  LDG.E.U8 R0, desc[UR36][R12.64+0x7fcd0] ;  /* 0x07fcd0240c007981 */ /* 0x000f22000c1e1100 */
[----:B------:R-:W-:-:S03]  /*2d6b0*/  LOP3.LUT R19, R6, R21, R11, 0xfe, !PT ;  /* 0x0000001506137212 */ /* 0x000fc600078efe0b */
[----:B------:R-:W4:Y:S04]  /*2d6c0*/  LDG.E.U8 R3, desc[UR36][R12.64+0x7fcd1] ;  /* 0x07fcd1240c037981 */ /* 0x000f28000c1e1100 */
[----:B------:R0:W-:Y:S04]  /*2d6d0*/  STL.128 [R1+0x4b0], R16 ;  /* 0x0004b01001007387 */ /* 0x0001e80000100c00 */
[----:B------:R-:W2:Y:S04]  /*2d6e0*/  LDG.E.U8 R5, desc[UR36][R12.64+0x7fcd4] ;  /* 0x07fcd4240c057981 */ /* 0x000ea8000c1e1100 */
[----:B------:R-:W2:Y:S04]  /*2d6f0*/  LDG.E.U8 R6, desc[UR36][R12.64+0x7fcd5] ;  /* 0x07fcd5240c067981 */ /* 0x000ea8000c1e1100 */
[----:B------:R-:W3:Y:S01]  /*2d700*/  LDG.E.U8 R7, desc[UR36][R12.64+0x7fcd8] ;  /* 0x07fcd8240c077981 */ /* 0x000ee2000c1e1100 */
[----:B0-----:R-:W-:-:S03]  /*2d710*/  IMAD.MOV.U32 R16, RZ, RZ, R31 ;  /* 0x000000ffff107224 */ /* 0x001fc600078e001f */
[----:B------:R-:W3:Y:S01]  /*2d720*/  LDG.E.U8 R8, desc[UR36][R12.64+0x7fcd9] ;  /* 0x07fcd9240c087981 */ /* 0x000ee2000c1e1100 */
[----:B------:R-:W-:Y:S02]  /*2d730*/  IMAD.MOV.U32 R17, RZ, RZ, R32 ;  /* 0x000000ffff117224 */ /* 0x000fe400078e0020 */
[----:B------:R-:W-:Y:S01]  /*2d740*/  IMAD.MOV.U32 R18, RZ, RZ, R35 ;  /* 0x000000ffff127224 */ /* 0x000fe200078e0023 */
[----:B------:R-:W5:Y:S01]  /*2d750*/  LDG.E.U8 R2, desc[UR36][R12.64+0x7fcd2] ;  /* 0x07fcd2240c027981 */ /* 0x000f62000c1e1100 */
[----:B------:R-:W-:-:S03]  /*2d760*/  IMAD.MOV.U32 R19, RZ, RZ, R36 ;  /* 0x000000ffff137224 */ /* 0x000fc600078e0024 */
[----:B------:R-:W3:Y:S04]  /*2d770*/  LDG.E.U8 R4, desc[UR36][R12.64+0x7fcd3] ;  /* 0x07fcd3240c047981 */ /* 0x000ee8000c1e1100 */
[----:B------:R0:W-:Y:S04]  /*2d780*/  STL.128 [R1+0x4c0], R16 ;  /* 0x0004c01001007387 */ /* 0x0001e80000100c00 */
[----:B------:R-:W3:Y:S04]  /*2d790*/  LDG.E.U8 R11, desc[UR36][R12.64+0x7fcd6] ;  /* 0x07fcd6240c0b7981 */ /* 0x000ee8000c1e1100 */
[----:B------:R-:W3:Y:S04]  /*2d7a0*/  LDG.E.U8 R9, desc[UR36][R12.64+0x7fcdc] ;  /* 0x07fcdc240c097981 */ /* 0x000ee8000c1e1100 */
[----:B------:R-:W3:Y:S04]  /*2d7b0*/  LDG.E.U8 R10, desc[UR36][R12.64+0x7fcdd] ;  /* 0x07fcdd240c0a7981 */ /* 0x000ee8000c1e1100 */
[----:B0-----:R-:W3:Y:S04]  /*2d7c0*/  LDG.E.U8 R16, desc[UR36][R12.64+0x7fcdb] ;  /* 0x07fcdb240c107981 */ /* 0x001ee8000c1e1100 */
[----:B------:R-:W3:Y:S04]  /*2d7d0*/  LDG.E.U8 R203, desc[UR36][R12.64+0x7fcf2] ;  /* 0x07fcf2240ccb7981 */ /* 0x000ee8000c1e1100 */
        /* <DEDUP_REMOVED lines=174> */
[----:B------:R-:W3:Y:S01]  /*2e2c0*/  LDG.E.U8 R29, desc[UR36][R12.64+0x7fd9d] ;  /* 0x07fd9d240c1d7981 */ /* 0x000ee2000c1e1100 */
[----:B----4-:R-:W-:Y:S01]  /*2e2d0*/  PRMT R0, R0, 0x6540, R3 ;  /* 0x0000654000007816 */ /* 0x010fe20000000003 */
[----:B-----5:R-:W-:Y:S01]  /*2e2e0*/  IMAD.U32 R2, R2, 0x10000, RZ ;  /* 0x0001000002027824 */ /* 0x020fe200078e00ff */
[----:B--2---:R-:W-:Y:S01]  /*2e2f0*/  PRMT R5, R5, 0x6540, R6 ;  /* 0x0000654005057816 */ /* 0x004fe20000000006 */
[----:B---3--:R-:W-:Y:S01]  /*2e300*/  IMAD.SHL.U32 R3, R4, 0x1000000, RZ ;  /* 0x0100000004037824 */ /* 0x008fe200078e00ff */
        /* <DEDUP_REMOVED lines=1097> */
[----:B------:R-:W5:Y:S04]  /*327a0*/  LDG.E.U8 R169, desc[UR36][R12.64+0x7ff5a] ;  /* 0x07ff5a240ca97981 */ /* 0x000f68000c1e1100 */
        /* <DEDUP_REMOVED lines=10> */
[----:B------:R-:W5:Y:S01]  /*32850*/  LDG.E.U8 R173, desc[UR36][R12.64+0x7ff5e] ;  /* 0x07ff5e240cad7981 */ /* 0x000f62000c1e1100 */
[----:B------:R-:W-:-:S02]  /*32860*/  PRMT R10, R73, 0x6540, R74 ;  /* 0x00006540490a7816 */ /* 0x000fc4000000004a */
[----:B------:R-:W-:Y:S01]  /*32870*/  LOP3.LUT R4, R16, R3, R0, 0xfe, !PT ;  /* 0x0000000310047212 */ /* 0x000fe200078efe00 */
[----:B------:R-:W-:Y:S01]  /*32880*/  IMAD.U32 R0, R72, 0x10000, RZ ;  /* 0x0001000048007824 */ /* 0x000fe200078e00ff */
[----:B------:R-:W-:Y:S01]  /*32890*/  LOP3.LUT R2, R15, R9, R2, 0xfe, !PT ;  /* 0x000000090f027212 */ /* 0x000fe200078efe02 */
[----:B------:R-:W-:Y:S01]  /*328a0*/  IMAD.SHL.U32 R3, R71, 0x1000000, RZ ;  /* 0x0100000047037824 */ /* 0x000fe200078e00ff */
[----:B------:R-:W-:Y:S01]  /*328b0*/  LOP3.LUT R11, R14, R11, R8, 0xfe, !PT ;  /* 0x0000000b0e0b7212 */ /* 0x000fe200078efe08 */
[----:B------:R-:W5:Y:S01]  /*328c0*/  LDG.E.U8 R174, desc[UR36][R12.64+0x7ff5f] ;  /* 0x07ff5f240cae7981 */ /* 0x000f62000c1e1100 */
[----:B------:R-:W-:Y:S02]  /*328d0*/  LOP3.LUT R10, R10, R18, R17, 0xfe, !PT ;  /* 0x000000120a0a7212 */ /* 0x000fe400078efe11 */
        /* <DEDUP_REMOVED lines=11> */
[----:B------:R1:W-:Y:S04]  /*32990*/  STL.128 [R1+0x700], R16 ;  /* 0x0007001001007387 */ /* 0x0003e80000100c00 */
[----:B------:R-:W2:Y:S01]  /*329a0*/  LDG.E.U8 R14, desc[UR36][R12.64+0x7ff47] ;  /* 0x07ff47240c0e7981 */ /* 0x000ea2000c1e1100 */
[----:B0-----:R-:W-:-:S02]  /*329b0*/  IMAD.MOV.U32 R4, RZ, RZ, R92 ;  /* 0x000000ffff047224 */ /* 0x001fc400078e005c */
[----:B------:R-:W-:Y:S01]  /*329c0*/  IMAD.MOV.U32 R5, RZ, RZ, R93 ;  /* 0x000000ffff057224 */ /* 0x000fe200078e005d */
[----:B------:R-:W5:Y:S01]  /*329d0*/  LDG.E.U8 R159, desc[UR36][R12.64+0x7ff50] ;  /* 0x07ff50240c9f7981 */ /* 0x000f62000c1e1100 */
[----:B------:R-:W-:Y:S02]  /*329e0*/  IMAD.MOV.U32 R6, RZ, RZ, R96 ;  /* 0x000000ffff067224 */ /* 0x000fe400078e0060 */
[----:B------:R-:W-:Y:S01]  /*329f0*/  IMAD.MOV.U32 R7, RZ, RZ, R97 ;  /* 0x000000ffff077224 */ /* 0x000fe200078e0061 */
[----:B------:R-:W5:Y:S01]  /*32a00*/  LDG.E.U8 R160, desc[UR36][R12.64+0x7ff51] ;  /* 0x07ff51240ca07981 */ /* 0x000f62000c1e1100 */
[----:B------:R-:W-:Y:S02]  /*32a10*/  IMAD.U32 R2, R41, 0x10000, RZ ;  /* 0x0001000029027824 */ /* 0x000fe400078e00ff */
[----:B------:R-:W-:Y:S01]  /*32a20*/  IMAD.U32 R11, R20, 0x10000, RZ ;  /* 0x00010000140b7824 */ /* 0x000fe200078e00ff */
[----:B------:R0:W-:Y:S01]  /*32a30*/  STL.128 [R1+0x6f0], R4 ;  /* 0x0006f00401007387 */ /* 0x0001e20000100c00 */
[----:B-1----:R-:W-:-:S02]  /*32a40*/  IMAD.MOV.U32 R16, RZ, RZ, R60 ;  /* 0x000000ffff107224 */ /* 0x002fc400078e003c */
[----:B------:R-:W-:Y:S01]  /*32a50*/  IMAD.MOV.U32 R17, RZ, RZ, R61 ;  /* 0x000000ffff117224 */ /* 0x000fe200078e003d */
[----:B------:R-:W5:Y:S01]  /*32a60*/  LDG.E.U8 R163, desc[UR36][R12.64+0x7ff54] ;  /* 0x07ff54240ca37981 */ /* 0x000f62000c1e1100 */
[----:B------:R-:W-:Y:S02]  /*32a70*/  IMAD.MOV.U32 R18, RZ, RZ, R64 ;  /* 0x000000ffff127224 */ /* 0x000fe400078e0040 */
[----:B------:R-:W-:Y:S01]  /*32a80*/  IMAD.MOV.U32 R19, RZ, RZ, R65 ;  /* 0x000000ffff137224 */ /* 0x000fe200078e0041 */
[----:B------:R-:W5:Y:S04]  /*32a90*/  LDG.E.U8 R164, desc[UR36][R12.64+0x7ff55] ;  /* 0x07ff55240ca47981 */ /* 0x000f68000c1e1100 */
[----:B------:R1:W-:Y:S01]  /*32aa0*/  STL.128 [R1+0x710], R16 ;  /* 0x0007101001007387 */ /* 0x0003e20000100c00 */
[----:B0-----:R-:W-:Y:S01]  /*32ab0*/  PRMT R6, R44, 0x6540, R45 ;  /* 0x000065402c067816 */ /* 0x001fe2000000002d */
[----:B------:R-:W-:-:S02]  /*32ac0*/  IMAD.SHL.U32 R5, R40, 0x1000000, RZ ;  /* 0x0100000028057824 */ /* 0x000fc400078e00ff */
[----:B------:R-:W5:Y:S01]  /*32ad0*/  LDG.E.U8 R167, desc[UR36][R12.64+0x7ff58] ;  /* 0x07ff58240ca77981 */ /* 0x000f62000c1e1100 */
[----:B------:R-:W-:Y:S02]  /*32ae0*/  IMAD.U32 R4, R39, 0x10000, RZ ;  /* 0x0001000027047824 */ /* 0x000fe400078e00ff */
[----:B------:R-:W-:Y:S01]  /*32af0*/  IMAD.SHL.U32 R7, R38, 0x1000000, RZ ;  /* 0x0100000026077824 */ /* 0x000fe200078e00ff */
[----:B------:R-:W5:Y:S04]  /*32b00*/  LDG.E.U8 R168, desc[UR36][R12.64+0x7ff59] ;  /* 0x07ff59240ca87981 */ /* 0x000f68000c1e1100 */
[----:B------:R-:W5:Y:S01]  /*32b10*/  LDG.E.U8 R171, desc[UR36][R12.64+0x7ff5c] ;  /* 0x07ff5c240cab7981 */ /* 0x000f62000c1e1100 */
[----:B-1----:R-:W-:Y:S02]  /*32b20*/  LOP3.LUT R16, R10, R3, R0, 0xfe, !PT ;  /* 0x000000030a107212 */ /* 0x002fe400078efe00 */
[----:B------:R-:W-:Y:S01]  /*32b30*/  LOP3.LUT R17, R9, R5, R2, 0xfe, !PT ;  /* 0x0000000509117212 */ /* 0x000fe200078efe02 */
[----:B------:R-:W3:Y:S01]  /*32b40*/  LDG.E.U8 R0, desc[UR36][R12.64+0x7ff40] ;  /* 0x07ff40240c007981 */ /* 0x000ee2000c1e1100 */
[----:B------:R-:W-:-:S02]  /*32b50*/  LOP3.LUT R19, R6, R21, R11, 0xfe, !PT ;  /* 0x0000001506137212 */ /* 0x000fc400078efe0b */
[----:B------:R-:W-:Y:S01]  /*32b60*/  LOP3.LUT R18, R8, R7, R4, 0xfe, !PT ;  /* 0x0000000708127212 */ /* 0x000fe200078efe04 */
[----:B------:R-:W3:Y:S04]  /*32b70*/  LDG.E.U8 R3, desc[UR36][R12.64+0x7ff41] ;  /* 0x07ff41240c037981 */ /* 0x000ee8000c1e1100 */
[----:B------:R-:W4:Y:S04]  /*32b80*/  LDG.E.U8 R5, desc[UR36][R12.64+0x7ff44] ;  /* 0x07ff44240c057981 */ /* 0x000f28000c1e1100 */
[----:B------:R-:W4:Y:S04]  /*32b90*/  LDG.E.U8 R6, desc[UR36][R12.64+0x7ff45] ;  /* 0x07ff45240c067981 */ /* 0x000f28000c1e1100 */
[----:B------:R-:W2:Y:S04]  /*32ba0*/  LDG.E.U8 R7, desc[UR36][R12.64+0x7ff48] ;  /* 0x07ff48240c077981 */ /* 0x000ea8000c1e1100 */
[----:B------:R-:W2:Y:S04]  /*32bb0*/  LDG.E.U8 R8, desc[UR36][R12.64+0x7ff49] ;  /* 0x07ff49240c087981 */ /* 0x000ea8000c1e1100 */
[----:B------:R-:W5:Y:S04]  /*32bc0*/  LDG.E.U8 R2, desc[UR36][R12.64+0x7ff42] ;  /* 0x07ff42240c027981 */ /* 0x000f68000c1e1100 */
[----:B------:R-:W2:Y:S04]  /*32bd0*/  LDG.E.U8 R4, desc[UR36][R12.64+0x7ff43] ;  /* 0x07ff43240c047981 */ /* 0x000ea8000c1e1100 */
        /* <DEDUP_REMOVED lines=79> */
[----:B------:R-:W2:Y:S01]  /*330d0*/  LDG.E.U8 R88, desc[UR36][R12.64+0x7ffb9] ;  /* 0x07ffb9240c587981 */ /* 0x000ea2000c1e1100 */
[----:B------:R-:W-:-:S03]  /*330e0*/  IMAD.U32 R30, R30, 0x10000, RZ ;  /* 0x000100001e1e7824 */ /* 0x000fc600078e00ff */
[----:B------:R-:W2:Y:S01]  /*330f0*/  LDG.E.U8 R92, desc[UR36][R12.64+0x7ffae] ;  /* 0x07ffae240c5c7981 */ /* 0x000ea2000c1e1100 */
[----:B------:R-:W-:-:S03]  /*33100*/  IMAD.SHL.U32 R31, R31, 0x1000000, RZ ;  /* 0x010000001f1f7824 */ /* 0x000fc600078e00ff */
        /* <DEDUP_REMOVED lines=9> */
[----:B------:R-:W-:Y:S01]  /*331a0*/  IMAD.U32 R36, R36, 0x10000, RZ ;  /* 0x0001000024247824 */ /* 0x000fe200078e00ff */
[----:B------:R-:W-:Y:S01]  /*331b0*/  PRMT R22, R22, 0x6540, R23 ;  /* 0x0000654016167816 */ /* 0x000fe20000000017 */
[----:B------:R-:W-:Y:S01]  /*331c0*/  IMAD.SHL.U32 R37, R37, 0x1000000, RZ ;  /* 0x0100000025257824 */ /* 0x000fe200078e00ff */
[----:B------:R-:W2:Y:S01]  /*331d0*/  LDG.E.U8 R106, desc[UR36][R12.64+0x7ffa8] ;  /* 0x07ffa8240c6a7981 */ /* 0x000ea2000c1e1100 */
[----:B------:R-:W-:-:S03]  /*331e0*/  PRMT R24, R24, 0x6540, R25 ;  /* 0x0000654018187816 */ /* 0x000fc60000000019 */
[----:B------:R-:W2:Y:S01]  /*331f0*/  LDG.E.U8 R105, desc[UR36][R12.64+0x7ffa9] ;  /* 0x07ffa9240c697981 */ /* 0x000ea2000c1e1100 */
[----:B------:R-:W-:-:S03]  /*33200*/  PRMT R26, R26, 0x6540, R27 ;  /* 0x000065401a1a7816 */ /* 0x000fc6000000001b */
[----:B------:R-:W2:Y:S01]  /*33210*/  LDG.E.U8 R84, desc[UR36][R12.64+0x7ffb2] ;  /* 0x07ffb2240c547981 */ /* 0x000ea2000c1e1100 */
[----:B------:R-:W-:-:S03]  /*33220*/  PRMT R28, R28, 0x6540, R29 ;  /* 0x000065401c1c7816 */ /* 0x000fc6000000001d */
        /* <DEDUP_REMOVED lines=15> */
[----:B------:R-:W-:-:S02]  /*33320*/  LOP3.LUT R31, R22, R31, R30, 0xfe, !PT ;  /* 0x0000001f161f7212 */ /* 0x000fc400078efe1e */
[----:B------:R-:W-:Y:S01]  /*33330*/  LOP3.LUT R32, R24, R33, R32, 0xfe, !PT ;  /* 0x0000002118207212 */ /* 0x000fe200078efe20 */
[----:B------:R-:W2:Y:S01]  /*33340*/  LDG.E.U8 R66, desc[UR36][R12.64+0x7ffca] ;  /* 0x07ffca240c427981 */ /* 0x000ea2000c1e1100 */
[----:B------:R-:W-:Y:S02]  /*33350*/  LOP3.LUT R35, R26, R35, R34, 0xfe, !PT ;  /* 0x000000231a237212 */ /* 0x000fe400078efe22 */
[----:B------:R-:W-:Y:S01]  /*33360*/  LOP3.LUT R36, R28, R37, R36, 0xfe, !PT ;  /* 0x000000251c247212 */ /* 0x000fe200078efe24 */
[----:B------:R-:W2:Y:S04]  /*33370*/  LDG.E.U8 R65, desc[UR36][R12.64+0x7ffcb] ;  /* 0x07ffcb240c417981 */ /* 0x000ea8000c1e1100 */
[----:B------:R-:W2:Y:S04]  /*33380*/  LDG.E.U8 R73, desc[UR36][R12.64+0x7ffc8] ;  /* 0x07ffc8240c497981 */ /* 0x000ea8000c1e1100 */
[----:B------:R-:W2:Y:S04]  /*33390*/  LDG.E.U8 R74, desc[UR36][R12.64+0x7ffc9] ;  /* 0x07ffc9240c4a7981 */ /* 0x000ea8000c1e1100 */
[----:B------:R-:W2:Y:S04]  /*333a0*/  LDG.E.U8 R15, desc[UR36][R12.64+0x7ffce] ;  /* 0x07ffce240c0f7981 */ /* 0x000ea8000c1e1100 */
[----:B------:R-:W2:Y:S04]  /*333b0*/  LDG.E.U8 R48, desc[UR36][R12.64+0x7ffcf] ;  /* 0x07ffcf240c307981 */ /* 0x000ea8000c1e1100 */
[----:B------:R-:W2:Y:S04]  /*333c0*/  LDG.E.U8 R71, desc[UR36][R12.64+0x7ffcc] ;  /* 0x07ffcc240c477981 */ /* 0x000ea8000c1e1100 */
[----:B------:R-:W2:Y:S04]  /*333d0*/  LDG.E.U8 R72, desc[UR36][R12.64+0x7ffcd] ;  /* 0x07ffcd240c487981 */ /* 0x000ea8000c1e1100 */
[----:B------:R0:W-:Y:S04]  /*333e0*/  STL.128 [R1+0x720], R16 ;  /* 0x0007201001007387 */ /* 0x0001e80000100c00 */
[----:B------:R-:W2:Y:S04]  /*333f0*/  LDG.E.U8 R68, desc[UR36][R12.64+0x7ffc6] ;  /* 0x07ffc6240c447981 */ /* 0x000ea8000c1e1100 */
[----:B------:R-:W2:Y:S04]  /*33400*/  LDG.E.U8 R67, desc[UR36][R12.64+0x7ffc7] ;  /* 0x07ffc7240c437981 */ /* 0x000ea8000c1e1100 */
[----:B------:R-:W2:Y:S01]  /*33410*/  LDG.E.U8 R75, desc[UR36][R12.64+0x7ffc4] ;  /* 0x07ffc4240c4b7981 */ /* 0x000ea2000c1e1100 */
[----:B0-----:R-:W-:-:S03]  /*33420*/  IMAD.MOV.U32 R16, RZ, RZ, R31 ;  /* 0x000000ffff107224 */ /* 0x001fc600078e001f */
[----:B------:R-:W2:Y:S01]  /*33430*/  LDG.E.U8 R76, desc[UR36][R12.64+0x7ffc5] ;  /* 0x07ffc5240c4c7981 */ /* 0x000ea2000c1e1100 */
[----:B------:R-:W-:Y:S02]  /*33440*/  IMAD.MOV.U32 R17, RZ, RZ, R32 ;  /* 0x000000ffff117224 */ /* 0x000fe400078e0020 */
[----:B------:R-:W-:Y:S01]  /*33450*/  IMAD.MOV.U32 R18, RZ, RZ, R35 ;  /* 0x000000ffff127224 */ /* 0x000fe200078e0023 */
[----:B------:R-:W2:Y:S01]  /*33460*/  LDG.E.U8 R39, desc[UR36][R12.64+0x7ffe2] ;  /* 0x07ffe2240c277981 */ /* 0x000ea2000c1e1100 */
[----:B------:R-:W-:-:S03]  /*33470*/  IMAD.MOV.U32 R19, RZ, RZ, R36 ;  /* 0x000000ffff137224 */ /* 0x000fc600078e0024 */
[----:B------:R-:W2:Y:S04]  /*33480*/  LDG.E.U8 R38, desc[UR36][R12.64+0x7ffe3] ;  /* 0x07ffe3240c267981 */ /* 0x000ea8000c1e1100 */
[----:B------:R-:W2:Y:S04]  /*33490*/  LDG.E.U8 R46, desc[UR36][R12.64+0x7ffe0] ;  /* 0x07ffe0240c2e7981 */ /* 0x000ea8000c1e1100 */
[----:B------:R-:W2:Y:S04]  /*334a0*/  LDG.E.U8 R47, desc[UR36][R12.64+0x7ffe1] ;  /* 0x07ffe1240c2f7981 */ /* 0x000ea8000c1e1100 */
[----:B------:R0:W-:Y:S04]  /*334b0*/  STL.128 [R1+0x730], R16 ;  /* 0x0007301001007387 */ /* 0x0001e80000100c00 */
[----:B------:R-:W2:Y:S04]  /*334c0*/  LDG.E.U8 R34, desc[UR36][R12.64+0x7ffea] ;  /* 0x07ffea240c227981 */ /* 0x000ea8000c1e1100 */
[----:B------:R-:W2:Y:S04]  /*334d0*/  LDG.E.U8 R33, desc[UR36][R12.64+0x7ffeb] ;  /* 0x07ffeb240c217981 */ /* 0x000ea8000c1e1100 */
[----:B------:R-:W2:Y:S04]  /*334e0*/  LDG.E.U8 R42, desc[UR36][R12.64+0x7ffe8] ;  /* 0x07ffe8240c2a7981 */ /* 0x000ea8000c1e1100 */
[----:B------:R-:W2:Y:S04]  /*334f0*/  LDG.E.U8 R43, desc[UR36][R12.64+0x7ffe9] ;  /* 0x07ffe9240c2b7981 */ /* 0x000ea8000c1e1100 */
[----:B------:R-:W2:Y:S04]  /*33500*/  LDG.E.U8 R37, desc[UR36][R12.64+0x7ffe6] ;  /* 0x07ffe6240c257981 */ /* 0x000ea8000c1e1100 */
[----:B------:R-:W2:Y:S04]  /*33510*/  LDG.E.U8 R36, desc[UR36][R12.64+0x7ffe7] ;  /* 0x07ffe7240c247981 */ /* 0x000ea8000c1e1100 */
[----:B0-----:R-:W2:Y:S04]  /*33520*/  LDG.E.U8 R16, desc[UR36][R12.64+0x7ffee] ;  /* 0x07ffee240c107981 */ /* 0x001ea8000c1e1100 */
        /* <DEDUP_REMOVED lines=36> */
[----:B------:R0:W2:Y:S01]  /*33770*/  LDG.E.U8 R25, desc[UR36][R12.64+0x7fff9] ;  /* 0x07fff9240c197981 */ /* 0x0000a2000c1e1100 */
[----:B---3--:R-:W-:Y:S01]  /*33780*/  PRMT R0, R0, 0x6540, R3 ;  /* 0x0000654000007816 */ /* 0x008fe20000000003 */
[----:B-----5:R-:W-:Y:S01]  /*33790*/  IMAD.U32 R2, R2, 0x10000, RZ ;  /* 0x0001000002027824 */ /* 0x020fe200078e00ff */
[----:B----4-:R-:W-:Y:S01]  /*337a0*/  PRMT R5, R5, 0x6540, R6 ;  /* 0x0000654005057816 */ /* 0x010fe20000000006 */
[----:B--2---:R-:W-:Y:S01]  /*337b0*/  IMAD.SHL.U32 R3, R4, 0x1000000, RZ ;  /* 0x0100000004037824 */ /* 0x004fe200078e00ff */
        /* <DEDUP_REMOVED lines=20> */
[----:B------:R-:W-:Y:S02]  /*33900*/  LOP3.LUT R4, R0, R3, R2, 0xfe, !PT ;  /* 0x0000000300047212 */ /* 0x000fe400078efe02 */
[----:B------:R-:W-:Y:S02]  /*33910*/  LOP3.LUT R5, R5, R14, R11, 0xfe, !PT ;  /* 0x0000000e05057212 */ /* 0x000fe400078efe0b */
[----:B------:R-:W-:-:S02]  /*33920*/  LOP3.LUT R6, R6, R156, R155, 0xfe, !PT ;  /* 0x0000009c06067212 */ /* 0x000fc400078efe9b */
[----:B------:R-:W-:Y:S02]  /*33930*/  LOP3.LUT R7, R7, R158, R157, 0xfe, !PT ;  /* 0x0000009e07077212 */ /* 0x000fe400078efe9d */
[----:B------:R-:W-:Y:S02]  /*33940*/  LOP3.LUT R164, R159, R162, R161, 0xfe, !PT ;  /* 0x000000a29fa47212 */ /* 0x000fe400078efea1 */
[----:B------:R-:W-:Y:S02]  /*33950*/  LOP3.LUT R165, R163, R166, R165, 0xfe, !PT ;  /* 0x000000a6a3a57212 */ /* 0x000fe400078efea5 */
[----:B------:R-:W-:Y:S02]  /*33960*/  LOP3.LUT R172, R167, R170, R169, 0xfe, !PT ;  /* 0x000000aaa7ac7212 */ /* 0x000fe400078efea9 */
[----:B------:R-:W-:Y:S01]  /*33970*/  LOP3.LUT R173, R171, R174, R173, 0xfe, !PT ;  /* 0x000000aeabad7212 */ /* 0x000fe200078efead */
[----:B------:R1:W-:Y:S01]  /*33980*/  STL.128 [R1+0x740], R4 ;  /* 0x0007400401007387 */ /* 0x0003e20000100c00 */
[----:B------:R-:W-:Y:S01]  /*33990*/  IMAD.U32 R0, R177, 0x10000, RZ ;  /* 0x00010000b1007824 */ /* 0x000fe200078e00ff */
[----:B------:R-:W-:Y:S01]  /*339a0*/  PRMT R14, R175, 0x6540, R176 ;  /* 0x00006540af0e7816 */ /* 0x000fe200000000b0 */
[----:B------:R-:W-:Y:S01]  /*339b0*/  IMAD.SHL.U32 R3, R178, 0x1000000, RZ ;  /* 0x01000000b2037824 */ /* 0x000fe200078e00ff */
[----:B0-----:R-:W-:Y:S01]  /*339c0*/  PRMT R13, R179, 0x6540, R180 ;  /* 0x00006540b30d7816 */ /* 0x001fe200000000b4 */
[----:B------:R-:W-:Y:S01]  /*339d0*/  IMAD.U32 R2, R181, 0x10000, RZ ;  /* 0x00010000b5027824 */ /* 0x000fe200078e00ff */
[----:B------:R-:W-:Y:S01]  /*339e0*/  PRMT R12, R183, 0x6540, R184 ;  /* 0x00006540b70c7816 */ /* 0x000fe200000000b8 */
[----:B------:R-:W-:Y:S01]  /*339f0*/  IMAD.SHL.U32 R9, R182, 0x1000000, RZ ;  /* 0x01000000b6097824 */ /* 0x000fe200078e00ff */
[----:B------:R-:W-:Y:S01]  /*33a00*/  PRMT R10, R187, 0x6540, R188 ;  /* 0x00006540bb0a7816 */ /* 0x000fe200000000bc */
[----:B------:R-:W-:-:S02]  /*33a10*/  IMAD.U32 R8, R185, 0x10000, RZ ;  /* 0x00010000b9087824 */ /* 0x000fc400078e00ff */
[----:B------:R-:W-:Y:S02]  /*33a20*/  IMAD.SHL.U32 R11, R186, 0x1000000, RZ ;  /* 0x01000000ba0b7824 */ /* 0x000fe400078e00ff */
[----:B------:R-:W-:Y:S02]  /*33a30*/  IMAD.U32 R189, R189, 0x10000, RZ ;  /* 0x00010000bdbd7824 */ /* 0x000fe400078e00ff */
[----:B------:R-:W-:Y:S02]  /*33a40*/  IMAD.SHL.U32 R190, R190, 0x1000000, RZ ;  /* 0x01000000bebe7824 */ /* 0x000fe400078e00ff */
[----:B-1----:R-:W-:Y:S02]  /*33a50*/  IMAD.MOV.U32 R4, RZ, RZ, R164 ;  /* 0x000000ffff047224 */ /* 0x002fe400078e00a4 */
[----:B------:R-:W-:Y:S02]  /*33a60*/  IMAD.MOV.U32 R5, RZ, RZ, R165 ;  /* 0x000000ffff057224 */ /* 0x000fe400078e00a5 */
[----:B------:R-:W-:-:S02]  /*33a70*/  IMAD.MOV.U32 R6, RZ, RZ, R172 ;  /* 0x000000ffff067224 */ /* 0x000fc400078e00ac */
[----:B------:R-:W-:Y:S01]  /*33a80*/  IMAD.MOV.U32 R7, RZ, RZ, R173 ;  /* 0x000000ffff077224 */ /* 0x000fe200078e00ad */
[----:B------:R-:W-:Y:S01]  /*33a90*/  PRMT R191, R191, 0x6540, R192 ;  /* 0x00006540bfbf7816 */ /* 0x000fe200000000c0 */
[----:B------:R-:W-:Y:S01]  /*33aa0*/  IMAD.U32 R150, R150, 0x10000, RZ ;  /* 0x0001000096967824 */ /* 0x000fe200078e00ff */
[----:B------:R-:W-:Y:S01]  /*33ab0*/  PRMT R193, R193, 0x6540, R194 ;  /* 0x00006540c1c17816 */ /* 0x000fe200000000c2 */
[----:B------:R-:W-:Y:S01]  /*33ac0*/  IMAD.SHL.U32 R149, R149, 0x1000000, RZ ;  /* 0x0100000095957824 */ /* 0x000fe200078e00ff */
[----:B------:R-:W-:Y:S01]  /*33ad0*/  PRMT R153, R154, 0x6540, R153 ;  /* 0x000065409a997816 */ /* 0x000fe20000000099 */
[----:B------:R-:W-:Y:S01]  /*33ae0*/  IMAD.U32 R148, R148, 0x10000, RZ ;  /* 0x0001000094947824 */ /* 0x000fe200078e00ff */
[----:B------:R-:W-:Y:S01]  /*33af0*/  PRMT R151, R152, 0x6540, R151 ;  /* 0x0000654098977816 */ /* 0x000fe20000000097 */
[----:B------:R-:W-:Y:S02]  /*33b00*/  IMAD.SHL.U32 R147, R147, 0x1000000, RZ ;  /* 0x0100000093937824 */ /* 0x000fe400078e00ff */
[----:B------:R-:W-:-:S02]  /*33b10*/  IMAD.U32 R146, R146, 0x10000, RZ ;  /* 0x0001000092927824 */ /* 0x000fc400078e00ff */
[----:B------:R-:W-:Y:S02]  /*33b20*/  IMAD.SHL.U32 R145, R145, 0x1000000, RZ ;  /* 0x0100000091917824 */ /* 0x000fe400078e00ff */
[----:B------:R-:W-:Y:S02]  /*33b30*/  IMAD.U32 R144, R144, 0x10000, RZ ;  /* 0x0001000090907824 */ /* 0x000fe400078e00ff */
[----:B------:R-:W-:Y:S01]  /*33b40*/  IMAD.SHL.U32 R143, R143, 0x1000000, RZ ;  /* 0x010000008f8f7824 */ /* 0x000fe200078e00ff */
[----:B------:R0:W-:Y:S01]  /*33b50*/  STL.128 [R1+0x750], R4 ;  /* 0x0007500401007387 */ /* 0x0001e20000100c00 */
[----:B------:R-:W-:Y:S02]  /*33b60*/  LOP3.LUT R150, R191, R149, R150, 0xfe, !PT ;  /* 0x00000095bf967212 */ /* 0x000fe400078efe96 */
[----:B------:R-:W-:Y:S02]  /*33b70*/  LOP3.LUT R147, R193, R147, R148, 0xfe, !PT ;  /* 0x00000093c1937212 */ /* 0x000fe400078efe94 */
[----:B------:R-:W-:-:S02]  /*33b80*/  LOP3.LUT R146, R153, R145, R146, 0xfe, !PT ;  /* 0x0000009199927212 */ /* 0x000fc400078efe92 */
[----:B------:R-:W-:Y:S02]  /*33b90*/  LOP3.LUT R143, R151, R143, R144, 0xfe, !PT ;  /* 0x0000008f978f7212 */ /* 0x000fe400078efe90 */
[----:B0-----:R-:W-:Y:S02]  /*33ba0*/  LOP3.LUT R4, R14, R3, R0, 0xfe, !PT ;  /* 0x000000030e047212 */ /* 0x001fe400078efe00 */
[----:B------:R-:W-:Y:S02]  /*33bb0*/  LOP3.LUT R5, R13, R9, R2, 0xfe, !PT ;  /* 0x000000090d057212 */ /* 0x000fe400078efe02 */
[----:B------:R-:W-:Y:S02]  /*33bc0*/  LOP3.LUT R6, R12, R11, R8, 0xfe, !PT ;  /* 0x0000000b0c067212 */ /* 0x000fe400078efe08 */
[----:B------:R-:W-:Y:S01]  /*33bd0*/  LOP3.LUT R7, R10, R190, R189, 0xfe, !PT ;  /* 0x000000be0a077212 */ /* 0x000fe200078efebd */
[----:B------:R-:W-:-:S04]  /*33be0*/  IMAD.U32 R0, R134, 0x10000, RZ ;  /* 0x0001000086007824 */ /* 0x000fc800078e00ff */
[----:B------:R0:W-:Y:S01]  /*33bf0*/  STL.128 [R1+0x760], R4 ;  /* 0x0007600401007387 */ /* 0x0001e20000100c00 */
[----:B------:R-:W-:Y:S01]  /*33c00*/  IMAD.SHL.U32 R3, R133, 0x1000000, RZ ;  /* 0x0100000085037824 */ /* 0x000fe200078e00ff */
[----:B------:R-:W-:Y:S01]  /*33c10*/  PRMT R14, R141, 0x6540, R142 ;  /* 0x000065408d0e7816 */ /* 0x000fe2000000008e */
[----:B------:R-:W-:Y:S01]  /*33c20*/  IMAD.U32 R2, R132, 0x10000, RZ ;  /* 0x0001000084027824 */ /* 0x000fe200078e00ff */
[----:B------:R-:W-:Y:S01]  /*33c30*/  PRMT R13, R140, 0x6540, R139 ;  /* 0x000065408c0d7816 */ /* 0x000fe2000000008b */
[----:B------:R-:W-:Y:S01]  /*33c40*/  IMAD.SHL.U32 R9, R130, 0x1000000, RZ ;  /* 0x0100000082097824 */ /* 0x000fe200078e00ff */
[----:B------:R-:W-:Y:S01]  /*33c50*/  PRMT R10, R136, 0x6540, R135 ;  /* 0x00006540880a7816 */ /* 0x000fe20000000087 */
[----:B------:R-:W-:Y:S01]  /*33c60*/  IMAD.SHL.U32 R115, R115, 0x1000000, RZ ;  /* 0x0100000073737824 */ /* 0x000fe200078e00ff */
[----:B------:R-:W-:Y:S01]  /*33c70*/  PRMT R12, R138, 0x6540, R137 ;  /* 0x000065408a0c7816 */ /* 0x000fe20000000089 */
[----:B------:R-:W-:Y:S02]  /*33c80*/  IMAD.U32 R8, R128, 0x10000, RZ ;  /* 0x0001000080087824 */ /* 0x000fe400078e00ff */
[----:B0-----:R-:W-:-:S02]  /*33c90*/  IMAD.MOV.U32 R4, RZ, RZ, R150 ;  /* 0x000000ffff047224 */ /* 0x001fc400078e0096 */
[----:B------:R-:W-:Y:S02]  /*33ca0*/  IMAD.MOV.U32 R5, RZ, RZ, R147 ;  /* 0x000000ffff057224 */ /* 0x000fe400078e0093 */
[----:B------:R-:W-:Y:S02]  /*33cb0*/  IMAD.MOV.U32 R6, RZ, RZ, R146 ;  /* 0x000000ffff067224 */ /* 0x000fe400078e0092 */
[----:B------:R-:W-:Y:S01]  /*33cc0*/  IMAD.MOV.U32 R7, RZ, RZ, R143 ;  /* 0x000000ffff077224 */ /* 0x000fe200078e008f */
[----:B------:R-:W-:Y:S01]  /*33cd0*/  LOP3.LUT R9, R13, R9, R2, 0xfe, !PT ;  /* 0x000000090d097212 */ /* 0x000fe200078efe02 */
[----:B------:R-:W-:-:S03]  /*33ce0*/  IMAD.SHL.U32 R11, R126, 0x1000000, RZ ;  /* 0x010000007e0b7824 */ /* 0x000fc600078e00ff */
[----:B------:R0:W-:Y:S01]  /*33cf0*/  STL.128 [R1+0x770], R4 ;  /* 0x0007700401007387 */ /* 0x0001e20000100c00 */
        /* <DEDUP_REMOVED lines=8> */
[----:B------:R-:W-:Y:S02]  /*33d80*/  IMAD.U32 R121, R121, 0x10000, RZ ;  /* 0x0001000079797824 */ /* 0x000fe400078e00ff */
[----:B------:R-:W-:-:S02]  /*33d90*/  IMAD.U32 R119, R119, 0x10000, RZ ;  /* 0x0001000077777824 */ /* 0x000fc400078e00ff */
[----:B------:R-:W-:Y:S02]  /*33da0*/  IMAD.SHL.U32 R2, R111, 0x1000000, RZ ;  /* 0x010000006f027824 */ /* 0x000fe400078e00ff */
[----:B0-----:R-:W-:Y:S01]  /*33db0*/  IMAD.U32 R5, R124, 0x10000, RZ ;  /* 0x000100007c057824 */ /* 0x001fe200078e00ff */
[----:B------:R-:W-:Y:S01]  /*33dc0*/  LOP3.LUT R4, R14, R3, R0, 0xfe, !PT ;  /* 0x000000030e047212 */ /* 0x000fe200078efe00 */
[----:B------:R-:W-:Y:S01]  /*33dd0*/  IMAD.SHL.U32 R0, R113, 0x1000000, RZ ;  /* 0x0100000071007824 */ /* 0x000fe200078e00ff */
[----:B------:R-:W-:Y:S02]  /*33de0*/  LOP3.LUT R6, R12, R11, R8, 0xfe, !PT ;  /* 0x0000000b0c067212 */ /* 0x000fe400078efe08 */
[----:B------:R-:W-:Y:S01]  /*33df0*/  LOP3.LUT R7, R10, R115, R5, 0xfe, !PT ;  /* 0x000000730a077212 */ /* 0x000fe200078efe05 */
[----:B------:R-:W-:Y:S01]  /*33e00*/  IMAD.MOV.U32 R5, RZ, RZ, R9 ;  /* 0x000000ffff057224 */ /* 0x000fe200078e0009 */
[----:B------:R-:W-:Y:S02]  /*33e10*/  LOP3.LUT R117, R114, R117, R116, 0xfe, !PT ;  /* 0x0000007572757212 */ /* 0x000fe400078efe74 */
[----:B------:R-:W-:-:S02]  /*33e20*/  LOP3.LUT R112, R122, R112, R123, 0xfe, !PT ;  /* 0x000000707a707212 */ /* 0x000fc400078efe7b */
[----:B------:R-:W-:Y:S02]  /*33e30*/  LOP3.LUT R121, R120, R0, R121, 0xfe, !PT ;  /* 0x0000000078797212 */ /* 0x000fe400078efe79 */
[----:B------:R-:W-:Y:S01]  /*33e40*/  LOP3.LUT R2, R118, R2, R119, 0xfe, !PT ;  /* 0x0000000276027212 */ /* 0x000fe200078efe77 */
[----:B------:R0:W-:Y:S01]  /*33e50*/  STL.128 [R1+0x780], R4 ;  /* 0x0007800401007387 */ /* 0x0001e20000100c00 */
[----:B------:R-:W-:Y:S01]  /*33e60*/  IMAD.U32 R0, R102, 0x10000, RZ ;  /* 0x0001000066007824 */ /* 0x000fe200078e00ff */
[----:B------:R-:W-:Y:S01]  /*33e70*/  PRMT R14, R109, 0x6540, R110 ;  /* 0x000065406d0e7816 */ /* 0x000fe2000000006e */
[----:B------:R-:W-:Y:S01]  /*33e80*/  IMAD.SHL.U32 R3, R101, 0x1000000, RZ ;  /* 0x0100000065037824 */ /* 0x000fe200078e00ff */
[----:B------:R-:W-:Y:S01]  /*33e90*/  PRMT R13, R108, 0x6540, R107 ;  /* 0x000065406c0d7816 */ /* 0x000fe2000000006b */
[----:B------:R-:W-:Y:S01]  /*33ea0*/  IMAD.SHL.U32 R9, R98, 0x1000000, RZ ;  /* 0x0100000062097824 */ /* 0x000fe200078e00ff */
[----:B------:R-:W-:Y:S01]  /*33eb0*/  PRMT R88, R95, 0x6540, R88 ;  /* 0x000065405f587816 */ /* 0x000fe20000000058 */
[----:B------:R-:W-:-:S02]  /*33ec0*/  IMAD.U32 R89, R89, 0x10000, RZ ;  /* 0x0001000059597824 */ /* 0x000fc400078e00ff */
[----:B0-----:R-:W-:Y:S02]  /*33ed0*/  IMAD.MOV.U32 R4, RZ, RZ, R117 ;  /* 0x000000ffff047224 */ /* 0x001fe400078e0075 */
[----:B------:R-:W-:Y:S02]  /*33ee0*/  IMAD.MOV.U32 R5, RZ, RZ, R112 ;  /* 0x000000ffff057224 */ /* 0x000fe400078e0070 */
[----:B------:R-:W-:Y:S02]  /*33ef0*/  IMAD.MOV.U32 R6, RZ, RZ, R121 ;  /* 0x000000ffff067224 */ /* 0x000fe400078e0079 */
[----:B------:R-:W-:Y:S02]  /*33f00*/  IMAD.MOV.U32 R7, RZ, RZ, R2 ;  /* 0x000000ffff077224 */ /* 0x000fe400078e0002 */
[----:B------:R-:W-:-:S03]  /*33f10*/  IMAD.U32 R2, R100, 0x10000, RZ ;  /* 0x0001000064027824 */ /* 0x000fc600078e00ff */
[----:B------:R0:W-:Y:S01]  /*33f20*/  STL.128 [R1+0x790], R4 ;  /* 0x0007900401007387 */ /* 0x0001e20000100c00 */
[----:B------:R-:W-:Y:S01]  /*33f30*/  IMAD.SHL.U32 R83, R83, 0x1000000, RZ ;  /* 0x0100000053537824 */ /* 0x000fe200078e00ff */
[----:B------:R-:W-:Y:S01]  /*33f40*/  PRMT R10, R104, 0x6540, R103 ;  /* 0x00006540680a7816 */ /* 0x000fe20000000067 */
[----:B------:R-:W-:Y:S01]  /*33f50*/  IMAD.U32 R8, R96, 0x10000, RZ ;  /* 0x0001000060087824 */ /* 0x000fe200078e00ff */
[----:B------:R-:W-:Y:S01]  /*33f60*/  LOP3.LUT R9, R13, R9, R2, 0xfe, !PT ;  /* 0x000000090d097212 */ /* 0x000fe200078efe02 */
[----:B------:R-:W-:Y:S01]  /*33f70*/  IMAD.SHL.U32 R11, R94, 0x1000000, RZ ;  /* 0x010000005e0b7824 */ /* 0x000fe200078e00ff */
[----:B------:R-:W-:Y:S01]  /*33f80*/  PRMT R12, R106, 0x6540, R105 ;  /* 0x000065406a0c7816 */ /* 0x000fe20000000069 */
[----:B------:R-:W-:Y:S01]  /*33f90*/  IMAD.U32 R84, R84, 0x10000, RZ ;  /* 0x0001000054547824 */ /* 0x000fe200078e00ff */
[----:B------:R-:W-:Y:S01]  /*33fa0*/  PRMT R82, R99, 0x6540, R82 ;  /* 0x0000654063527816 */ /* 0x000fe20000000052 */
[----:B------:R-:W-:Y:S01]  /*33fb0*/  IMAD.SHL.U32 R85, R85, 0x1000000, RZ ;  /* 0x0100000055557824 */ /* 0x000fe200078e00ff */
[----:B0-----:R-:W-:Y:S01]  /*33fc0*/  LOP3.LUT R4, R14, R3, R0, 0xfe, !PT ;  /* 0x000000030e047212 */ /* 0x001fe200078efe00 */
[----:B------:R-:W-:-:S02]  /*33fd0*/  IMAD.SHL.U32 R0, R81, 0x1000000, RZ ;  /* 0x0100000051007824 */ /* 0x000fc400078e00ff */
[----:B------:R-:W-:Y:S01]  /*33fe0*/  IMAD.U32 R5, R92, 0x10000, RZ ;  /* 0x000100005c057824 */ /* 0x000fe200078e00ff */
[----:B------:R-:W-:Y:S01]  /*33ff0*/  PRMT R90, R97, 0x6540, R90 ;  /* 0x00006540615a7816 */ /* 0x000fe2000000005a */
[----:B------:R-:W-:Y:S01]  /*34000*/  IMAD.U32 R91, R91, 0x10000, RZ ;  /* 0x000100005b5b7824 */ /* 0x000fe200078e00ff */
[----:B------:R-:W-:Y:S01]  /*34010*/  LOP3.LUT R89, R88, R0, R89, 0xfe, !PT ;  /* 0x0000000058597212 */ /* 0x000fe200078efe59 */
[----:B------:R-:W-:Y:S01]  /*34020*/  IMAD.SHL.U32 R80, R80, 0x1000000, RZ ;  /* 0x0100000050507824 */ /* 0x000fe200078e00ff */
[----:B------:R-:W-:Y:S01]  /*34030*/  PRMT R86, R93, 0x6540, R86 ;  /* 0x000065405d567816 */ /* 0x000fe20000000056 */
[----:B------:R-:W-:Y:S02]  /*34040*/  IMAD.U32 R87, R87, 0x10000, RZ ;  /* 0x0001000057577824 */ /* 0x000fe400078e00ff */
[----:B------:R-:W-:Y:S01]  /*34050*/  IMAD.SHL.U32 R2, R79, 0x1000000, RZ ;  /* 0x010000004f027824 */ /* 0x000fe200078e00ff */
[----:B------:R-:W-:Y:S01]  /*34060*/  PRMT R14, R77, 0x6540, R78 ;  /* 0x000065404d0e7816 */ /* 0x000fe2000000004e */
[----:B------:R-:W-:-:S02]  /*34070*/  IMAD.U32 R0, R70, 0x10000, RZ ;  /* 0x0001000046007824 */ /* 0x000fc400078e00ff */
[----:B------:R-:W-:Y:S01]  /*34080*/  IMAD.SHL.U32 R3, R69, 0x1000000, RZ ;  /* 0x0100000045037824 */ /* 0x000fe200078e00ff */
[----:B------:R-:W-:Y:S01]  /*34090*/  LOP3.LUT R7, R10, R83, R5, 0xfe, !PT ;  /* 0x000000530a077212 */ /* 0x000fe200078efe05 */
[----:B------:R-:W-:Y:S01]  /*340a0*/  IMAD.MOV.U32 R5, RZ, RZ, R9 ;  /* 0x000000ffff057224 */ /* 0x000fe200078e0009 */
[----:B------:R-:W-:Y:S01]  /*340b0*/  LOP3.LUT R6, R12, R11, R8, 0xfe, !PT ;  /* 0x0000000b0c067212 */ /* 0x000fe200078efe08 */
[----:B------:R-:W-:Y:S01]  /*340c0*/  IMAD.U32 R8, R66, 0x10000, RZ ;  /* 0x0001000042087824 */ /* 0x000fe200078e00ff */
[----:B------:R-:W-:Y:S01]  /*340d0*/  LOP3.LUT R85, R82, R85, R84, 0xfe, !PT ;  /* 0x0000005552557212 */ /* 0x000fe200078efe54 */
[----:B------:R-:W-:Y:S01]  /*340e0*/  IMAD.SHL.U32 R11, R65, 0x1000000, RZ ;  /* 0x01000000410b7824 */ /* 0x000fe200078e00ff */
[----:B------:R-:W-:Y:S02]  /*340f0*/  LOP3.LUT R80, R90, R80, R91, 0xfe, !PT ;  /* 0x000000505a507212 */ /* 0x000fe400078efe5b */
[----:B------:R-:W-:Y:S01]  /*34100*/  LOP3.LUT R2, R86, R2, R87, 0xfe, !PT ;  /* 0x0000000256027212 */ /* 0x000fe200078efe57 */
[----:B------:R-:W-:Y:S01]  /*34110*/  IMAD.U32 R15, R15, 0x10000, RZ ;  /* 0x000100000f0f7824 */ /* 0x000fe200078e00ff */
[----:B------:R-:W-:Y:S01]  /*34120*/  PRMT R12, R73, 0x6540, R74 ;  /* 0x00006540490c7816 */ /* 0x000fe2000000004a */
[----:B------:R-:W-:Y:S01]  /*34130*/  IMAD.SHL.U32 R48, R48, 0x1000000, RZ ;  /* 0x0100000030307824 */ /* 0x000fe200078e00ff */
[----:B------:R-:W-:Y:S01]  /*34140*/  LOP3.LUT R0, R14, R3, R0, 0xfe, !PT ;  /* 0x000000030e007212 */ /* 0x000fe200078efe00 */
[----:B------:R0:W-:Y:S01]  /*34150*/  STL.128 [R1+0x7a0], R4 ;  /* 0x0007a00401007387 */ /* 0x0001e20000100c00 */
[----:B------:R-:W-:Y:S01]  /*34160*/  PRMT R10, R71, 0x6540, R72 ;  /* 0x00006540470a7816 */ /* 0x000fe20000000048 */
[----:B------:R-:W-:Y:S01]  /*34170*/  IMAD.SHL.U32 R9, R67, 0x1000000, RZ ;  /* 0x0100000043097824 */ /* 0x000fe200078e00ff */
[----:B------:R-:W-:Y:S01]  /*34180*/  LOP3.LUT R14, R12, R11, R8, 0xfe, !PT ;  /* 0x0000000b0c0e7212 */ /* 0x000fe200078efe08 */
[----:B------:R-:W-:Y:S01]  /*34190*/  IMAD.MOV.U32 R12, RZ, RZ, R0 ;  /* 0x000000ffff0c7224 */ /* 0x000fe200078e0000 */
[----:B------:R-:W-:Y:S01]  /*341a0*/  PRMT R13, R75, 0x6540, R76 ;  /* 0x000065404b0d7816 */ /* 0x000fe2000000004c */
[----:B------:R-:W-:Y:S01]  /*341b0*/  IMAD.U32 R0, R39, 0x10000, RZ ;  /* 0x0001000027007824 */ /* 0x000fe200078e00ff */
[----:B------:R-:W-:Y:S01]  /*341c0*/  LOP3.LUT R15, R10, R48, R15, 0xfe, !PT ;  /* 0x000000300a0f7212 */ /* 0x000fe200078efe0f */
[----:B------:R-:W-:Y:S01]  /*341d0*/  IMAD.SHL.U32 R3, R38, 0x1000000, RZ ;  /* 0x0100000026037824 */ /* 0x000fe200078e00ff */
[----:B------:R-:W-:Y:S01]  /*341e0*/  PRMT R10, R46, 0x6540, R47 ;  /* 0x000065402e0a7816 */ /* 0x000fe2000000002f */
[----:B0-----:R-:W-:-:S02]  /*341f0*/  IMAD.MOV.U32 R4, RZ, RZ, R85 ;  /* 0x000000ffff047224 */ /* 0x001fc400078e0055 */
[----:B------:R-:W-:Y:S02]  /*34200*/  IMAD.MOV.U32 R5, RZ, RZ, R80 ;  /* 0x000000ffff057224 */ /* 0x000fe400078e0050 */
[----:B------:R-:W-:Y:S02]  /*34210*/  IMAD.MOV.U32 R6, RZ, RZ, R89 ;  /* 0x000000ffff067224 */ /* 0x000fe400078e0059 */
[----:B------:R-:W-:Y:S02]  /*34220*/  IMAD.MOV.U32 R7, RZ, RZ, R2 ;  /* 0x000000ffff077224 */ /* 0x000fe400078e0002 */
[----:B------:R-:W-:Y:S01]  /*34230*/  IMAD.U32 R2, R68, 0x10000, RZ ;  /* 0x0001000044027824 */ /* 0x000fe200078e00ff */
[----:B------:R-:W-:Y:S02]  /*34240*/  PRMT R8, R42, 0x6540, R43 ;  /* 0x000065402a087816 */ /* 0x000fe4000000002b */
[----:B------:R0:W-:Y:S01]  /*34250*/  STL.128 [R1+0x7b0], R4 ;  /* 0x0007b00401007387 */ /* 0x0001e20000100c00 */
[----:B------:R-:W-:Y:S01]  /*34260*/  IMAD.U32 R11, R16, 0x10000, RZ ;  /* 0x00010000100b7824 */ /* 0x000fe200078e00ff */
        /* <DEDUP_REMOVED lines=12> */
[----:B0-----:R-:W-:Y:S02]  /*34330*/  IMAD.U32 R4, R34, 0x10000, RZ ;  /* 0x0001000022047824 */ /* 0x001fe400078e00ff */
[----:B------:R-:W-:Y:S01]  /*34340*/  IMAD.SHL.U32 R7, R33, 0x1000000, RZ ;  /* 0x0100000021077824 */ /* 0x000fe200078e00ff */
        /* <DEDUP_REMOVED lines=11> */
[----:B------:R-:W-:-:S02]  /*34400*/  IMAD.SHL.U32 R26, R26, 0x1000000, RZ ;  /* 0x010000001a1a7824 */ /* 0x000fc400078e00ff */
[----:B------:R-:W-:Y:S02]  /*34410*/  IMAD.U32 R27, R27, 0x10000, RZ ;  /* 0x000100001b1b7824 */ /* 0x000fe400078e00ff */
[----:B------:R-:W-:Y:S02]  /*34420*/  IMAD.U32 R28, R28, 0x10000, RZ ;  /* 0x000100001c1c7824 */ /* 0x000fe400078e00ff */
[----:B------:R-:W-:Y:S02]  /*34430*/  IMAD.SHL.U32 R29, R29, 0x1000000, RZ ;  /* 0x010000001d1d7824 */ /* 0x000fe400078e00ff */
[----:B------:R-:W-:Y:S02]  /*34440*/  IMAD.U32 R30, R30, 0x10000, RZ ;  /* 0x000100001e1e7824 */ /* 0x000fe400078e00ff */
[----:B------:R-:W-:Y:S02]  /*34450*/  IMAD.SHL.U32 R31, R31, 0x1000000, RZ ;  /* 0x010000001f1f7824 */ /* 0x000fe400078e00ff */
[----:B------:R-:W-:-:S02]  /*34460*/  IMAD.U32 R32, R32, 0x10000, RZ ;  /* 0x0001000020207824 */ /* 0x000fc400078e00ff */
[----:B------:R-:W-:Y:S01]  /*34470*/  IMAD.SHL.U32 R35, R35, 0x1000000, RZ ;  /* 0x0100000023237824 */ /* 0x000fe200078e00ff */
[----:B------:R-:W-:Y:S01]  /*34480*/  LOP3.LUT R10, R8, R7, R4, 0xfe, !PT ;  /* 0x00000007080a7212 */ /* 0x000fe200078efe04 */
[----:B------:R-:W-:Y:S01]  /*34490*/  IMAD.MOV.U32 R8, RZ, RZ, R0 ;  /* 0x000000ffff087224 */ /* 0x000fe200078e0000 */
        /* <DEDUP_REMOVED lines=11> */
[----:B------:R-:W-:-:S03]  /*34550*/  MOV R0, 0x0 ;  /* 0x0000000000007802 */ /* 0x000fc60000000f00 */
[----:B------:R1:W-:Y:S01]  /*34560*/  STL.128 [R1+0x7e0], R8 ;  /* 0x0007e00801007387 */ /* 0x0003e20000100c00 */
[----:B------:R2:W3:Y:S01]  /*34570*/  LDC.64 R2, c[0x4][R0] ;  /* 0x0100000000027b82 */ /* 0x0004e20000000a00 */
[----:B0-----:R-:W-:Y:S02]  /*34580*/  IMAD.MOV.U32 R12, RZ, RZ, R58 ;  /* 0x000000ffff0c7224 */ /* 0x001fe400078e003a */
[----:B------:R-:W-:Y:S02]  /*34590*/  IMAD.MOV.U32 R13, RZ, RZ, R59 ;  /* 0x000000ffff0d7224 */ /* 0x000fe400078e003b */
[----:B------:R-:W-:Y:S02]  /*345a0*/  IMAD.MOV.U32 R14, RZ, RZ, R62 ;  /* 0x000000ffff0e7224 */ /* 0x000fe400078e003e */
[----:B------:R-:W-:Y:S02]  /*345b0*/  IMAD.MOV.U32 R15, RZ, RZ, R63 ;  /* 0x000000ffff0f7224 */ /* 0x000fe400078e003f */
[----:B-1----:R-:W-:-:S02]  /*345c0*/  IMAD.MOV.U32 R8, RZ, RZ, R29 ;  /* 0x000000ffff087224 */ /* 0x002fc400078e001d */
[----:B------:R-:W-:Y:S02]  /*345d0*/  IMAD.MOV.U32 R9, RZ, RZ, R30 ;  /* 0x000000ffff097224 */ /* 0x000fe400078e001e */
[----:B------:R-:W-:Y:S02]  /*345e0*/  IMAD.MOV.U32 R10, RZ, RZ, R35 ;  /* 0x000000ffff0a7224 */ /* 0x000fe400078e0023 */
[----:B------:R-:W-:Y:S01]  /*345f0*/  IMAD.MOV.U32 R11, RZ, RZ, R26 ;  /* 0x000000ffff0b7224 */ /* 0x000fe200078e001a */
[----:B------:R2:W-:Y:S04]  /*34600*/  STL.128 [R1+0x7d0], R12 ;  /* 0x0007d00c01007387 */ /* 0x0005e80000100c00 */
[----:B------:R2:W-:Y:S01]  /*34610*/  STL.128 [R1+0x7f0], R8 ;  /* 0x0007f00801007387 */ /* 0x0005e20000100c00 */
[----:B------:R-:W-:-:S02]  /*34620*/  IMAD.MOV.U32 R4, RZ, RZ, 0x404 ;  /* 0x00000404ff047424 */ /* 0x000fc400078e00ff */
[----:B------:R-:W-:-:S07]  /*34630*/  IMAD.MOV.U32 R5, RZ, RZ, RZ ;  /* 0x000000ffff057224 */ /* 0x000fce00078e00ff */
[----:B------:R-:W-:-:S07]  /*34640*/  LEPC R20, `(.L_x_77) ;  /* 0x000000001014794e */ /* 0x000fce0000000000 */
[----:B--23--:R-:W-:Y:S05]  /*34650*/  CALL.ABS.NOINC R2 ;  /* 0x0000000002007343 */ /* 0x00cfea0003c00000 */
.L_x_77:
[----:B------:R-:W-:Y:S01]  /*34660*/  IMAD.MOV.U32 R2, RZ, RZ, 0x20 ;  /* 0x00000020ff027424 */ /* 0x000fe200078e00ff */
[----:B------:R-:W-:Y:S04]  /*34670*/  ST.E.U8 desc[UR36][R4.64+0x3], RZ ;  /* 0x000003ff04007985 */ /* 0x000fe8000c101124 */
[----:B------:R-:W-:Y:S04]  /*34680*/  ST.E.U8 desc[UR36][R4.64+0x2], RZ ;  /* 0x000002ff04007985 */ /* 0x000fe8000c101124 */
[----:B------:R-:W-:Y:S04]  /*34690*/  ST.E.U8 desc[UR36][R4.64], R2 ;  /* 0x0000000204007985 */ /* 0x000fe8000c101124 */
[----:B------:R-:W-:Y:S04]  /*346a0*/  ST.E.U8 desc[UR36][R4.64+0x1], RZ ;  /* 0x000001ff04007985 */ /* 0x000fe8000c101124 */
[----:B------:R-:W2:Y:S02]  /*346b0*/  LDL.128 R24, [R1+0x400] ;  /* 0x0004000001187983 */ /* 0x000ea40000100c00 */
[----:B--2---:R-:W-:-:S02]  /*346c0*/  PRMT R3, R27, 0x7773, RZ ;  /* 0x000077731b037816 */ /* 0x004fc400000000ff */
[C---:B------:R-:W-:Y:S02]  /*346d0*/  PRMT R7, R27.reuse, 0x7772, RZ ;  /* 0x000077721b077816 */ /* 0x040fe400000000ff */
[C---:B------:R-:W-:Y:S01]  /*346e0*/  PRMT R9, R27.reuse, 0x7771, RZ ;  /* 0x000077711b097816 */ /* 0x040fe200000000ff */
[----:B------:R-:W-:Y:S01]  /*346f0*/  ST.E.U8 desc[UR36][R4.64+0x13], R3 ;  /* 0x0000130304007985 */ /* 0x000fe2000c101124 */
[----:B------:R-:W-:Y:S02]  /*34700*/  PRMT R11, R27, 0x7770, RZ ;  /* 0x000077701b0b7816 */ /* 0x000fe400000000ff */
[C---:B------:R-:W-:Y:S01]  /*34710*/  PRMT R21, R25.reuse, 0x7773, RZ ;  /* 0x0000777319157816 */ /* 0x040fe200000000ff */
[----:B------:R-:W-:Y:S01]  /*34720*/  ST.E.U8 desc[UR36][R4.64+0x12], R7 ;  /* 0x0000120704007985 */ /* 0x000fe2000c101124 */
[C---:B------:R-:W-:Y:S02]  /*34730*/  PRMT R23, R25.reuse, 0x7772, RZ ;  /* 0x0000777219177816 */ /* 0x040fe400000000ff */
[----:B------:R-:W-:Y:S01]  /*34740*/  PRMT R27, R25, 0x7771, RZ ;  /* 0x00007771191b7816 */ /* 0x000fe200000000ff */
[----:B------:R-:W-:Y:S01]  /*34750*/  ST.E.U8 desc[UR36][R4.64+0x10], R11 ;  /* 0x0000100b04007985 */ /* 0x000fe2000c101124 */
[----:B------:R-:W-:-:S02]  /*34760*/  PRMT R13, R26, 0x7773, RZ ;  /* 0x000077731a0d7816 */ /* 0x000fc400000000ff */
[C---:B------:R-:W-:Y:S01]  /*34770*/  PRMT R15, R26.reuse, 0x7772, RZ ;  /* 0x000077721a0f7816 */ /* 0x040fe200000000ff */
[----:B------:R-:W-:Y:S01]  /*34780*/  ST.E.U8 desc[UR36][R4.64+0x11], R9 ;  /* 0x0000110904007985 */ /* 0x000fe2000c101124 */
[C---:B------:R-:W-:Y:S02]  /*34790*/  PRMT R17, R26.reuse, 0x7771, RZ ;  /* 0x000077711a117816 */ /* 0x040fe400000000ff */
[----:B------:R-:W-:Y:S01]  /*347a0*/  PRMT R19, R26, 0x7770, RZ ;  /* 0x000077701a137816 */ /* 0x000fe200000000ff */
[----:B------:R-:W-:Y:S01]  /*347b0*/  ST.E.U8 desc[UR36][R4.64+0xf], R13 ;  /* 0x00000f0d04007985 */ /* 0x000fe2000c101124 */
[----:B------:R-:W-:Y:S02]  /*347c0*/  PRMT R25, R25, 0x7770, RZ ;  /* 0x0000777019197816 */ /* 0x000fe400000000ff */
[C---:B------:R-:W-:Y:S01]  /*347d0*/  PRMT R29, R24.reuse, 0x7773, RZ ;  /* 0x00007773181d7816 */ /* 0x040fe200000000ff */
[----:B------:R-:W-:Y:S01]  /*347e0*/  ST.E.U8 desc[UR36][R4.64+0xe], R15 ;  /* 0x00000e0f04007985 */ /* 0x000fe2000c101124 */
[----:B------:R-:W-:-:S02]  /*347f0*/  PRMT R31, R24, 0x7772, RZ ;  /* 0x00007772181f7816 */ /* 0x000fc400000000ff */
[C---:B------:R-:W-:Y:S01]  /*34800*/  PRMT R33, R24.reuse, 0x7771, RZ ;  /* 0x0000777118217816 */ /* 0x040fe200000000ff */
[----:B------:R-:W-:Y:S01]  /*34810*/  ST.E.U8 desc[UR36][R4.64+0xc], R19 ;  /* 0x00000c1304007985 */ /* 0x000fe2000c101124 */
[----:B------:R-:W-:-:S03]  /*34820*/  PRMT R35, R24, 0x7770, RZ ;  /* 0x0000777018237816 */ /* 0x000fc600000000ff */
[----:B------:R-:W-:Y:S04]  /*34830*/  ST.E.U8 desc[UR36][R4.64+0xd], R17 ;  /* 0x00000d1104007985 */ /* 0x000fe8000c101124 */
[----:B------:R0:W-:Y:S04]  /*34840*/  ST.E.U8 desc[UR36][R4.64+0xb], R21 ;  /* 0x00000b1504007985 */ /* 0x0001e8000c101124 */
[----:B------:R1:W-:Y:S04]  /*34850*/  ST.E.U8 desc[UR36][R4.64+0xa], R23 ;  /* 0x00000a1704007985 */ /* 0x0003e8000c101124 */
[----:B------:R2:W-:Y:S04]  /*34860*/  ST.E.U8 desc[UR36][R4.64+0x8], R25 ;  /* 0x0000081904007985 */ /* 0x0005e8000c101124 */
[----:B------:R3:W-:Y:S04]  /*34870*/  ST.E.U8 desc[UR36][R4.64+0x9], R27 ;  /* 0x0000091b04007985 */ /* 0x0007e8000c101124 */
[----:B------:R4:W-:Y:S04]  /*34880*/  ST.E.U8 desc[UR36][R4.64+0x7], R29 ;  /* 0x0000071d04007985 */ /* 0x0009e8000c101124 */
[----:B------:R5:W-:Y:S04]  /*34890*/  ST.E.U8 desc[UR36][R4.64+0x6], R31 ;  /* 0x0000061f04007985 */ /* 0x000be8000c101124 */
[----:B------:R-:W-:Y:S04]  /*348a0*/  ST.E.U8 desc[UR36][R4.64+0x4], R35 ;  /* 0x0000042304007985 */ /* 0x000fe8000c101124 */
[----:B------:R5:W-:Y:S04]  /*348b0*/  ST.E.U8 desc[UR36][R4.64+0x5], R33 ;  /* 0x0000052104007985 */ /* 0x000be8000c101124 */
[----:B------:R-:W0:Y:S02]  /*348c0*/  LDL.128 R36, [R1+0x410] ;  /* 0x0004100001247983 */ /* 0x000e240000100c00 */
[----:B0-----:R-:W-:-:S02]  /*348d0*/  PRMT R21, R37, 0x7773, RZ ;  /* 0x0000777325157816 */ /* 0x001fc400000000ff */
[C---:B-1----:R-:W-:Y:S02]  /*348e0*/  PRMT R23, R37.reuse, 0x7772, RZ ;  /* 0x0000777225177816 */ /* 0x042fe400000000ff */
[----:B--2---:R-:W-:Y:S01]  /*348f0*/  PRMT R25, R37, 0x7771, RZ ;  /* 0x0000777125197816 */ /* 0x004fe200000000ff */
[----:B------:R0:W-:Y:S01]  /*34900*/  ST.E.U8 desc[UR36][R4.64+0x1b], R21 ;  /* 0x00001b1504007985 */ /* 0x0001e2000c101124 */
[C---:B------:R-:W-:Y:S02]  /*34910*/  PRMT R3, R39.reuse, 0x7773, RZ ;  /* 0x0000777327037816 */ /* 0x040fe400000000ff */
[C---:B------:R-:W-:Y:S01]  /*34920*/  PRMT R7, R39.reuse, 0x7772, RZ ;  /* 0x0000777227077816 */ /* 0x040fe200000000ff */
[----:B------:R1:W-:Y:S01]  /*34930*/  ST.E.U8 desc[UR36][R4.64+0x1a], R23 ;  /* 0x00001a1704007985 */ /* 0x0003e2000c101124 */
        /* <DEDUP_REMOVED lines=10> */
[C---:B---3--:R-:W-:Y:S01]  /*349e0*/  PRMT R27, R36.reuse, 0x7773, RZ ;  /* 0x00007773241b7816 */ /* 0x048fe200000000ff */
[----:B------:R-:W-:Y:S01]  /*349f0*/  ST.E.U8 desc[UR36][R4.64+0x21], R9 ;  /* 0x0000210904007985 */ /* 0x000fe2000c101124 */
[----:B----4-:R-:W-:-:S02]  /*34a00*/  PRMT R29, R36, 0x7772, RZ ;  /* 0x00007772241d7816 */ /* 0x010fc400000000ff */
[C---:B-----5:R-:W-:Y:S01]  /*34a10*/  PRMT R31, R36.reuse, 0x7771, RZ ;  /* 0x00007771241f7816 */ /* 0x060fe200000000ff */
[----:B------:R-:W-:Y:S01]  /*34a20*/  ST.E.U8 desc[UR36][R4.64+0x1f], R13 ;  /* 0x00001f0d04007985 */ /* 0x000fe2000c101124 */
[----:B------:R-:W-:-:S03]  /*34a30*/  PRMT R33, R36, 0x7770, RZ ;  /* 0x0000777024217816 */ /* 0x000fc600000000ff */
[----:B------:R-:W-:Y:S04]  /*34a40*/  ST.E.U8 desc[UR36][R4.64+0x1e], R15 ;  /* 0x00001e0f04007985 */ /* 0x000fe8000c101124 */
[----:B------:R-:W-:Y:S04]  /*34a50*/  ST.E.U8 desc[UR36][R4.64+0x1c], R19 ;  /* 0x00001c1304007985 */ /* 0x000fe8000c101124 */
[----:B------:R-:W-:Y:S04]  /*34a60*/  ST.E.U8 desc[UR36][R4.64+0x1d], R17 ;  /* 0x00001d1104007985 */ /* 0x000fe8000c101124 */
[----:B------:R-:W-:Y:S04]  /*34a70*/  ST.E.U8 desc[UR36][R4.64+0x18], R37 ;  /* 0x0000182504007985 */ /* 0x000fe8000c101124 */
        /* <DEDUP_REMOVED lines=306> */
[----:B------:R-:W-:Y:S01]  /*35da0*/  ST.E.U8 desc[UR36][R4.64+0xbb], R21 ;  /* 0x0000bb1504007985 */ /* 0x000fe2000c101124 */
[C---:B------:R-:W-:Y:S02]  /*35db0*/  PRMT R3, R39.reuse, 0x7773, RZ ;  /* 0x0000777327037816 */ /* 0x040fe400000000ff */
        /* <DEDUP_REMOVED lines=19> */
[----:B------:R0:W-:Y:S04]  /*35ef0*/  ST.E.U8 desc[UR36][R4.64+0xbc], R19 ;  /* 0x0000bc1304007985 */ /* 0x0001e8000c101124 */
[----:B------:R1:W-:Y:S04]  /*35f00*/  ST.E.U8 desc[UR36][R4.64+0xbd], R17 ;  /* 0x0000bd1104007985 */ /* 0x0003e8000c101124 */
        /* <DEDUP_REMOVED lines=9> */
[C---:B------:R-:W-:Y:S01]  /*35fa0*/  PRMT R21, R40.reuse, 0x7771, RZ ;  /* 0x0000777128157816 */ /* 0x040fe200000000ff */
[----:B------:R-:W-:Y:S01]  /*35fb0*/  ST.E.U8 desc[UR36][R4.64+0xc7], R19 ;  /* 0x0000c71304007985 */ /* 0x000fe2000c101124 */
[----:B------:R-:W-:Y:S02]  /*35fc0*/  PRMT R23, R40, 0x7770, RZ ;  /* 0x0000777028177816 */ /* 0x000fe400000000ff */
[----:B------:R-:W-:Y:S01]  /*35fd0*/  PRMT R15, R41, 0x7770, RZ ;  /* 0x00007770290f7816 */ /* 0x000fe200000000ff */
[----:B------:R-:W-:Y:S01]  /*35fe0*/  ST.E.U8 desc[UR36][R4.64+0xc6], R17 ;  /* 0x0000c61104007985 */ /* 0x000fe2000c101124 */
[C---:B------:R-:W-:Y:S02]  /*35ff0*/  PRMT R3, R43.reuse, 0x7773, RZ ;  /* 0x000077732b037816 */ /* 0x040fe400000000ff */
[C---:B------:R-:W-:Y:S01]  /*36000*/  PRMT R7, R43.reuse, 0x7772, RZ ;  /* 0x000077722b077816 */ /* 0x040fe200000000ff */
[----:B------:R-:W-:Y:S01]  /*36010*/  ST.E.U8 desc[UR36][R4.64+0xc4], R23 ;  /* 0x0000c41704007985 */ /* 0x000fe2000c101124 */
[----:B--2---:R-:W-:-:S02]  /*36020*/  PRMT R25, R43, 0x7771, RZ ;  /* 0x000077712b197816 */ /* 0x004fc400000000ff */
[C---:B------:R-:W-:Y:S01]  /*36030*/  PRMT R9, R41.reuse, 0x7773, RZ ;  /* 0x0000777329097816 */ /* 0x040fe200000000ff */
[----:B------:R0:W-:Y:S01]  /*36040*/  ST.E.U8 desc[UR36][R4.64+0xc5], R21 ;  /* 0x0000c51504007985 */ /* 0x0001e2000c101124 */
        /* <DEDUP_REMOVED lines=21> */
[C---:B------:R-:W-:Y:S02]  /*361a0*/  PRMT R23, R37.reuse, 0x7772, RZ ;  /* 0x0000777225177816 */ /* 0x040fe400000000ff */
[----:B-1----:R-:W-:Y:S01]  /*361b0*/  PRMT R25, R37, 0x7771, RZ ;  /* 0x0000777125197816 */ /* 0x002fe200000000ff */
        /* <DEDUP_REMOVED lines=14> */
[C---:B--2---:R-:W-:Y:S01]  /*362a0*/  PRMT R27, R36.reuse, 0x7773, RZ ;  /* 0x00007773241b7816 */ /* 0x044fe200000000ff */
[----:B------:R-:W-:Y:S01]  /*362b0*/  ST.E.U8 desc[UR36][R4.64+0xe1], R3 ;  /* 0x0000e10304007985 */ /* 0x000fe2000c101124 */
[----:B---3--:R-:W-:-:S02]  /*362c0*/  PRMT R29, R36, 0x7772, RZ ;  /* 0x00007772241d7816 */ /* 0x008fc400000000ff */
[C---:B----4-:R-:W-:Y:S01]  /*362d0*/  PRMT R31, R36.reuse, 0x7771, RZ ;  /* 0x00007771241f7816 */ /* 0x050fe200000000ff */
        /* <DEDUP_REMOVED lines=318> */
[----:B------:R0:W-:Y:S01]  /*376c0*/  ST.E.U8 desc[UR36][R4.64+0x183], R3 ;  /* 0x0001830304007985 */ /* 0x0001e2000c101124 */
[----:B------:R-:W-:-:S02]  /*376d0*/  PRMT R13, R38, 0x7773, RZ ;  /* 0x00007773260d7816 */ /* 0x000fc400000000ff */
[C---:B------:R-:W-:Y:S01]  /*376e0*/  PRMT R15, R38.reuse, 0x7772, RZ ;  /* 0x00007772260f7816 */ /* 0x040fe200000000ff */
[----:B------:R1:W-:Y:S01]  /*376f0*/  ST.E.U8 desc[UR36][R4.64+0x182], R7 ;  /* 0x0001820704007985 */ /* 0x0003e2000c101124 */
[C---:B------:R-:W-:Y:S02]  /*37700*/  PRMT R17, R38.reuse, 0x7771, RZ ;  /* 0x0000777126117816 */ /* 0x040fe400000000ff */
[----:B------:R-:W-:Y:S01]  /*37710*/  PRMT R19, R38, 0x7770, RZ ;  /* 0x0000777026137816 */ /* 0x000fe200000000ff */
[----:B------:R-:W-:Y:S01]  /*37720*/  ST.E.U8 desc[UR36][R4.64+0x180], R11 ;  /* 0x0001800b04007985 */ /* 0x000fe2000c101124 */
[----:B------:R-:W-:Y:S02]  /*37730*/  PRMT R37, R37, 0x7770, RZ ;  /* 0x0000777025257816 */ /* 0x000fe400000000ff */
[C---:B---3--:R-:W-:Y:S01]  /*37740*/  PRMT R27, R36.reuse, 0x7773, RZ ;  /* 0x00007773241b7816 */ /* 0x048fe200000000ff */
[----:B------:R2:W-:Y:S01]  /*37750*/  ST.E.U8 desc[UR36][R4.64+0x181], R9 ;  /* 0x0001810904007985 */ /* 0x0005e2000c101124 */
[----:B----4-:R-:W-:-:S02]  /*37760*/  PRMT R29, R36, 0x7772, RZ ;  /* 0x00007772241d7816 */ /* 0x010fc400000000ff */
[C---:B-----5:R-:W-:Y:S01]  /*37770*/  PRMT R31, R36.reuse, 0x7771, RZ ;  /* 0x00007771241f7816 */ /* 0x060fe200000000ff */
[----:B------:R3:W-:Y:S01]  /*37780*/  ST.E.U8 desc[UR36][R4.64+0x17f], R13 ;  /* 0x00017f0d04007985 */ /* 0x0007e2000c101124 */
[----:B------:R-:W-:-:S03]  /*37790*/  PRMT R33, R36, 0x7770, RZ ;  /* 0x0000777024217816 */ /* 0x000fc600000000ff */
[----:B------:R4:W-:Y:S04]  /*377a0*/  ST.E.U8 desc[UR36][R4.64+0x17e], R15 ;  /* 0x00017e0f04007985 */ /* 0x0009e8000c101124 */
[----:B------:R-:W-:Y:S04]  /*377b0*/  ST.E.U8 desc[UR36][R4.64+0x17c], R19 ;  /* 0x00017c1304007985 */ /* 0x000fe8000c101124 */
[----:B------:R5:W-:Y:S04]  /*377c0*/  ST.E.U8 desc[UR36][R4.64+0x17d], R17 ;  /* 0x00017d1104007985 */ /* 0x000be8000c101124 */
[----:B------:R-:W-:Y:S04]  /*377d0*/  ST.E.U8 desc[UR36][R4.64+0x178], R37 ;  /* 0x0001782504007985 */ /* 0x000fe8000c101124 */
[----:B------:R-:W-:Y:S04]  /*377e0*/  ST.E.U8 desc[UR36][R4.64+0x179], R25 ;  /* 0x0001791904007985 */ /* 0x000fe8000c101124 */
[----:B------:R-:W-:Y:S04]  /*377f0*/  ST.E.U8 desc[UR36][R4.64+0x177], R27 ;  /* 0x0001771b04007985 */ /* 0x000fe8000c101124 */
[----:B------:R-:W-:Y:S04]  /*37800*/  ST.E.U8 desc[UR36][R4.64+0x176], R29 ;  /* 0x0001761d04007985 */ /* 0x000fe8000c101124 */
[----:B------:R-:W-:Y:S04]  /*37810*/  ST.E.U8 desc[UR36][R4.64+0x174], R33 ;  /* 0x0001742104007985 */ /* 0x000fe8000c101124 */
[----:B------:R5:W-:Y:S04]  /*37820*/  ST.E.U8 desc[UR36][R4.64+0x175], R31 ;  /* 0x0001751f04007985 */ /* 0x000be8000c101124 */
[----:B------:R-:W0:Y:S02]  /*37830*/  LDL.128 R40, [R1+0x580] ;  /* 0x0005800001287983 */ /* 0x000e240000100c00 */
[----:B0-----:R-:W-:-:S02]  /*37840*/  PRMT R3, R42, 0x7773, RZ ;  /* 0x000077732a037816 */ /* 0x001fc400000000ff */
[C---:B-1----:R-:W-:Y:S02]  /*37850*/  PRMT R7, R42.reuse, 0x7772, RZ ;  /* 0x000077722a077816 */ /* 0x042fe400000000ff */
[C---:B--2---:R-:W-:Y:S01]  /*37860*/  PRMT R9, R42.reuse, 0x7771, RZ ;  /* 0x000077712a097816 */ /* 0x044fe200000000ff */
[----:B------:R-:W-:Y:S01]  /*37870*/  ST.E.U8 desc[UR36][R4.64+0x18f], R3 ;  /* 0x00018f0304007985 */ /* 0x000fe2000c101124 */
[----:B------:R-:W-:Y:S02]  /*37880*/  PRMT R11, R42, 0x7770, RZ ;  /* 0x000077702a0b7816 */ /* 0x000fe400000000ff */
[C---:B---3--:R-:W-:Y:S01]  /*37890*/  PRMT R13, R41.reuse, 0x7773, RZ ;  /* 0x00007773290d7816 */ /* 0x048fe200000000ff */
[----:B------:R-:W-:Y:S01]  /*378a0*/  ST.E.U8 desc[UR36][R4.64+0x18e], R7 ;  /* 0x00018e0704007985 */ /* 0x000fe2000c101124 */
[C---:B----4-:R-:W-:Y:S02]  /*378b0*/  PRMT R15, R41.reuse, 0x7772, RZ ;  /* 0x00007772290f7816 */ /* 0x050fe400000000ff */
[C---:B-----5:R-:W-:Y:S01]  /*378c0*/  PRMT R17, R41.reuse, 0x7771, RZ ;  /* 0x0000777129117816 */ /* 0x060fe200000000ff */
[----:B------:R-:W-:Y:S01]  /*378d0*/  ST.E.U8 desc[UR36][R4.64+0x18c], R11 ;  /* 0x00018c0b04007985 */ /* 0x000fe2000c101124 */
[----:B------:R-:W-:-:S02]  /*378e0*/  PRMT R19, R41, 0x7770, RZ ;  /* 0x0000777029137816 */ /* 0x000fc400000000ff */
[C---:B------:R-:W-:Y:S01]  /*378f0*/  PRMT R21, R40.reuse, 0x7773, RZ ;  /* 0x0000777328157816 */ /* 0x040fe200000000ff */
[----:B------:R-:W-:Y:S01]  /*37900*/  ST.E.U8 desc[UR36][R4.64+0x18d], R9 ;  /* 0x00018d0904007985 */ /* 0x000fe2000c101124 */
[C---:B------:R-:W-:Y:S02]  /*37910*/  PRMT R23, R40.reuse, 0x7772, RZ ;  /* 0x0000777228177816 */ /* 0x040fe400000000ff */
[C---:B------:R-:W-:Y:S01]  /*37920*/  PRMT R31, R40.reuse, 0x7771, RZ ;  /* 0x00007771281f7816 */ /* 0x040fe200000000ff */
        /* <DEDUP_REMOVED lines=1265> */
[----:B------:R0:W-:Y:S04]  /*3c840*/  ST.E.U8 desc[UR36][R4.64+0x3f0], R43 ;  /* 0x0003f02b04007985 */ /* 0x0001e8000c101124 */
[----:B------:R-:W-:Y:S04]  /*3c850*/  ST.E.U8 desc[UR36][R4.64+0x3f1], R29 ;  /* 0x0003f11d04007985 */ /* 0x000fe8000c101124 */
[----:B------:R-:W-:Y:S04]  /*3c860*/  ST.E.U8 desc[UR36][R4.64+0x3ef], R31 ;  /* 0x0003ef1f04007985 */ /* 0x000fe8000c101124 */
[----:B------:R-:W-:Y:S04]  /*3c870*/  ST.E.U8 desc[UR36][R4.64+0x3ee], R33 ;  /* 0x0003ee2104007985 */ /* 0x000fe8000c101124 */
[----:B------:R-:W-:Y:S04]  /*3c880*/  ST.E.U8 desc[UR36][R4.64+0x3ec], R37 ;  /* 0x0003ec2504007985 */ /* 0x000fe8000c101124 */
[----:B------:R1:W-:Y:S04]  /*3c890*/  ST.E.U8 desc[UR36][R4.64+0x3ed], R35 ;  /* 0x0003ed2304007985 */ /* 0x0003e8000c101124 */
[----:B------:R-:W2:Y:S01]  /*3c8a0*/  LDL.128 R24, [R1+0x7f0] ;  /* 0x0007f00001187983 */ /* 0x000ea20000100c00 */
[----:B------:R-:W-:Y:S01]  /*3c8b0*/  BSSY.RECONVERGENT B0, `(.L_x_78) ;  /* 0x0000189000007945 */ /* 0x000fe20003800200 */
[----:B------:R-:W-:Y:S01]  /*3c8c0*/  IMAD.MOV.U32 R45, RZ, RZ, RZ ;  /* 0x000000ffff2d7224 */ /* 0x000fe200078e00ff */
[----:B------:R-:W-:Y:S01]  /*3c8d0*/  PRMT R20, RZ, 0x7610, R20 ;  /* 0x00007610ff147816 */ /* 0x000fe20000000014 */
[----:B0-----:R-:W-:Y:S01]  /*3c8e0*/  IMAD.MOV.U32 R43, RZ, RZ, RZ ;  /* 0x000000ffff2b7224 */ /* 0x001fe200078e00ff */
[----:B------:R-:W-:Y:S01]  /*3c8f0*/  CS2R R38, SRZ ;  /* 0x0000000000267805 */ /* 0x000fe2000001ff00 */
[----:B------:R-:W-:-:S02]  /*3c900*/  IMAD.MOV.U32 R41, RZ, RZ, 0x404 ;  /* 0x00000404ff297424 */ /* 0x000fc400078e00ff */
[----:B------:R-:W-:Y:S02]  /*3c910*/  IMAD.MOV.U32 R14, RZ, RZ, RZ ;  /* 0x000000ffff0e7224 */ /* 0x000fe400078e00ff */
[----:B-1----:R-:W-:Y:S02]  /*3c920*/  IMAD.MOV.U32 R35, RZ, RZ, 0x137e2179 ;  /* 0x137e2179ff237424 */ /* 0x002fe400078e00ff */
[----:B------:R-:W-:Y:S02]  /*3c930*/  IMAD.MOV.U32 R36, RZ, RZ, -0x4be4295 ;  /* 0xfb41bd6bff247424 */ /* 0x000fe400078e00ff */
[----:B------:R-:W-:Y:S02]  /*3c940*/  IMAD.MOV.U32 R34, RZ, RZ, 0x1f83d9ab ;  /* 0x1f83d9abff227424 */ /* 0x000fe400078e00ff */
[----:B------:R-:W-:Y:S02]  /*3c950*/  IMAD.MOV.U32 R10, RZ, RZ, 0x2b3e6c1f ;  /* 0x2b3e6c1fff0a7424 */ /* 0x000fe400078e00ff */
[----:B------:R-:W-:-:S02]  /*3c960*/  IMAD.MOV.U32 R12, RZ, RZ, -0x52197d2f ;  /* 0xade682d1ff0c7424 */ /* 0x000fc400078e00ff */
[----:B------:R-:W-:Y:S02]  /*3c970*/  IMAD.MOV.U32 R2, RZ, RZ, 0x5f1d36f1 ;  /* 0x5f1d36f1ff027424 */ /* 0x000fe400078e00ff */
[----:B------:R-:W-:Y:S02]  /*3c980*/  IMAD.MOV.U32 R0, RZ, RZ, -0x5ab00ac6 ;  /* 0xa54ff53aff007424 */ /* 0x000fe400078e00ff */
[----:B------:R-:W-:Y:S02]  /*3c990*/  IMAD.MOV.U32 R6, RZ, RZ, -0x16b07d5 ;  /* 0xfe94f82bff067424 */ /* 0x000fe400078e00ff */
[----:B------:R-:W-:Y:S02]  /*3c9a0*/  IMAD.MOV.U32 R8, RZ, RZ, -0x7b3558c5 ;  /* 0x84caa73bff087424 */ /* 0x000fe400078e00ff */
[----:B------:R-:W-:Y:S02]  /*3c9b0*/  IMAD.MOV.U32 R16, RZ, RZ, -0xd4236d8 ;  /* 0xf2bdc928ff107424 */ /* 0x000fe400078e00ff */
[----:B------:R-:W-:Y:S01]  /*3c9c0*/  IMAD.MOV.U32 R40, RZ, RZ, RZ ;  /* 0x000000ffff287224 */ /* 0x000fe200078e00ff */
[----:B--2---:R-:W-:-:S02]  /*3c9d0*/  PRMT R3, R27, 0x7773, RZ ;  /* 0x000077731b037816 */ /* 0x004fc400000000ff */
[C---:B------:R-:W-:Y:S02]  /*3c9e0*/  PRMT R7, R27.reuse, 0x7772, RZ ;  /* 0x000077721b077816 */ /* 0x040fe400000000ff */
[C---:B------:R-:W-:Y:S01]  /*3c9f0*/  PRMT R9, R27.reuse, 0x7771, RZ ;  /* 0x000077711b097816 */ /* 0x040fe200000000ff */
[----:B------:R0:W-:Y:S01]  /*3ca00*/  ST.E.U8 desc[UR36][R4.64+0x403], R3 ;  /* 0x0004030304007985 */ /* 0x0001e2000c101124 */
[----:B------:R-:W-:Y:S02]  /*3ca10*/  PRMT R11, R27, 0x7770, RZ ;  /* 0x000077701b0b7816 */ /* 0x000fe400000000ff */
[C---:B------:R-:W-:Y:S01]  /*3ca20*/  PRMT R21, R25.reuse, 0x7773, RZ ;  /* 0x0000777319157816 */ /* 0x040fe200000000ff */
[----:B------:R1:W-:Y:S01]  /*3ca30*/  ST.E.U8 desc[UR36][R4.64+0x402], R7 ;  /* 0x0004020704007985 */ /* 0x0003e2000c101124 */
[C---:B------:R-:W-:Y:S02]  /*3ca40*/  PRMT R23, R25.reuse, 0x7772, RZ ;  /* 0x0000777219177816 */ /* 0x040fe400000000ff */
[----:B------:R-:W-:Y:S01]  /*3ca50*/  PRMT R27, R25, 0x7771, RZ ;  /* 0x00007771191b7816 */ /* 0x000fe200000000ff */
[----:B------:R2:W-:Y:S01]  /*3ca60*/  ST.E.U8 desc[UR36][R4.64+0x400], R11 ;  /* 0x0004000b04007985 */ /* 0x0005e2000c101124 */
[----:B------:R-:W-:-:S02]  /*3ca70*/  PRMT R13, R26, 0x7773, RZ ;  /* 0x000077731a0d7816 */ /* 0x000fc400000000ff */
[C---:B------:R-:W-:Y:S01]  /*3ca80*/  PRMT R15, R26.reuse, 0x7772, RZ ;  /* 0x000077721a0f7816 */ /* 0x040fe200000000ff */
[----:B------:R3:W-:Y:S01]  /*3ca90*/  ST.E.U8 desc[UR36][R4.64+0x401], R9 ;  /* 0x0004010904007985 */ /* 0x0007e2000c101124 */
[C---:B------:R-:W-:Y:S01]  /*3caa0*/  PRMT R17, R26.reuse, 0x7771, RZ ;  /* 0x000077711a117816 */ /* 0x040fe200000000ff */
[----:B0-----:R-:W-:Y:S01]  /*3cab0*/  IMAD.MOV.U32 R3, RZ, RZ, 0x3c6ef372 ;  /* 0x3c6ef372ff037424 */ /* 0x001fe200078e00ff */
[----:B------:R-:W-:Y:S01]  /*3cac0*/  PRMT R19, R26, 0x7770, RZ ;  /* 0x000077701a137816 */ /* 0x000fe200000000ff */
[----:B------:R0:W-:Y:S01]  /*3cad0*/  ST.E.U8 desc[UR36][R4.64+0x3ff], R13 ;  /* 0x0003ff0d04007985 */ /* 0x0001e2000c101124 */
[----:B------:R-:W-:Y:S01]  /*3cae0*/  PRMT R25, R25, 0x7770, RZ ;  /* 0x0000777019197816 */ /* 0x000fe200000000ff */
[----:B-1----:R-:W-:Y:S01]  /*3caf0*/  IMAD.MOV.U32 R7, RZ, RZ, -0x4498517b ;  /* 0xbb67ae85ff077424 */ /* 0x002fe200078e00ff */
[C---:B------:R-:W-:Y:S01]  /*3cb00*/  PRMT R29, R24.reuse, 0x7773, RZ ;  /* 0x00007773181d7816 */ /* 0x040fe200000000ff */
[----:B------:R1:W-:Y:S01]  /*3cb10*/  ST.E.U8 desc[UR36][R4.64+0x3fe], R15 ;  /* 0x0003fe0f04007985 */ /* 0x0003e2000c101124 */
[C---:B------:R-:W-:Y:S01]  /*3cb20*/  PRMT R31, R24.reuse, 0x7772, RZ ;  /* 0x00007772181f7816 */ /* 0x040fe200000000ff */
[----:B--2---:R-:W-:Y:S01]  /*3cb30*/  IMAD.MOV.U32 R11, RZ, RZ, 0x510e527f ;  /* 0x510e527fff0b7424 */ /* 0x004fe200078e00ff */
[C---:B------:R-:W-:Y:S01]  /*3cb40*/  PRMT R33, R24.reuse, 0x7771, RZ ;  /* 0x0000777118217816 */ /* 0x040fe200000000ff */
[----:B------:R-:W-:Y:S01]  /*3cb50*/  ST.E.U8 desc[UR36][R4.64+0x3fc], R19 ;  /* 0x0003fc1304007985 */ /* 0x000fe2000c101124 */
[----:B------:R-:W-:Y:S01]  /*3cb60*/  PRMT R37, R24, 0x7770, RZ ;  /* 0x0000777018257816 */ /* 0x000fe200000000ff */
[----:B---3--:R-:W-:-:S02]  /*3cb70*/  IMAD.MOV.U32 R9, RZ, RZ, -0x64fa9774 ;  /* 0x9b05688cff097424 */ /* 0x008fc400078e00ff */
[----:B------:R2:W-:Y:S01]  /*3cb80*/  ST.E.U8 desc[UR36][R4.64+0x3fd], R17 ;  /* 0x0003fd1104007985 */ /* 0x0005e2000c101124 */
[----:B0-----:R-:W-:-:S03]  /*3cb90*/  IMAD.MOV.U32 R13, RZ, RZ, R1 ;  /* 0x000000ffff0d7224 */ /* 0x001fc600078e0001 */
[----:B------:R-:W-:Y:S01]  /*3cba0*/  ST.E.U8 desc[UR36][R4.64+0x3fb], R21 ;  /* 0x0003fb1504007985 */ /* 0x000fe2000c101124 */
[----:B-1----:R-:W-:-:S03]  /*3cbb0*/  IMAD.MOV.U32 R15, RZ, RZ, 0x6a09e667 ;  /* 0x6a09e667ff0f7424 */ /* 0x002fc600078e00ff */
[----:B------:R-:W-:Y:S04]  /*3cbc0*/  ST.E.U8 desc[UR36][R4.64+0x3fa], R23 ;  /* 0x0003fa1704007985 */ /* 0x000fe8000c101124 */
[----:B------:R-:W-:Y:S01]  /*3cbd0*/  ST.E.U8 desc[UR36][R4.64+0x3f8], R25 ;  /* 0x0003f81904007985 */ /* 0x000fe2000c101124 */
[----:B--2---:R-:W-:-:S03]  /*3cbe0*/  IMAD.MOV.U32 R17, RZ, RZ, 0x5be0cd19 ;  /* 0x5be0cd19ff117424 */ /* 0x004fc600078e00ff */
[----:B------:R-:W-:Y:S04]  /*3cbf0*/  ST.E.U8 desc[UR36][R4.64+0x3f9], R27 ;  /* 0x0003f91b04007985 */ /* 0x000fe8000c101124 */
[----:B------:R-:W-:Y:S04]  /*3cc00*/  ST.E.U8 desc[UR36][R4.64+0x3f7], R29 ;  /* 0x0003f71d04007985 */ /* 0x000fe8000c101124 */
[----:B------:R-:W-:Y:S04]  /*3cc10*/  ST.E.U8 desc[UR36][R4.64+0x3f6], R31 ;  /* 0x0003f61f04007985 */ /* 0x000fe8000c101124 */
[----:B------:R0:W-:Y:S04]  /*3cc20*/  ST.E.U8 desc[UR36][R4.64+0x3f4], R37 ;  /* 0x0003f42504007985 */ /* 0x0001e8000c101124 */
[----:B------:R1:W-:Y:S04]  /*3cc30*/  ST.E.U8 desc[UR36][R4.64+0x3f5], R33 ;  /* 0x0003f52104007985 */ /* 0x0003e8000c101124 */
[----:B------:R1:W-:Y:S04]  /*3cc40*/  STL.128 [R1], RZ ;  /* 0x000000ff01007387 */ /* 0x0003e80000100c00 */
[----:B------:R1:W-:Y:S01]  /*3cc50*/  STL.128 [R1+0x10], RZ ;  /* 0x000010ff01007387 */ /* 0x0003e20000100c00 */
[----:B0-----:R-:W-:-:S03]  /*3cc60*/  IMAD.MOV.U32 R37, RZ, RZ, RZ ;  /* 0x000000ffff257224 */ /* 0x001fc600078e00ff */
[----:B------:R1:W-:Y:S04]  /*3cc70*/  STL.128 [R1+0x20], RZ ;  /* 0x000020ff01007387 */ /* 0x0003e80000100c00 */
[----:B------:R1:W-:Y:S04]  /*3cc80*/  STL.128 [R1+0x30], RZ ;  /* 0x000030ff01007387 */ /* 0x0003e80000100c00 */
[----:B------:R1:W-:Y:S04]  /*3cc90*/  STL.128 [R1+0x40], RZ ;  /* 0x000040ff01007387 */ /* 0x0003e80000100c00 */
[----:B------:R1:W-:Y:S04]  /*3cca0*/  STL.128 [R1+0x50], RZ ;  /* 0x000050ff01007387 */ /* 0x0003e80000100c00 */
[----:B------:R1:W-:Y:S04]  /*3ccb0*/  STL.128 [R1+0x60], RZ ;  /* 0x000060ff01007387 */ /* 0x0003e80000100c00 */
[----:B------:R1:W-:Y:S02]  /*3ccc0*/  STL.128 [R1+0x70], RZ ;  /* 0x000070ff01007387 */ /* 0x0003e40000100c00 */
.L_x_86:
        /* <DEDUP_REMOVED lines=39> */
.L_x_82:
[----:B------:R-:W0:Y:S08]  /*3cf40*/  LDC.U8 R18, c[0x3][R42+-0x7] ;  /* 0x00fffe402a127b82 */ /* 0x000e300000000000 */
[----:B------:R-:W2:Y:S08]  /*3cf50*/  LDC.U8 R22, c[0x3][R42+-0x5] ;  /* 0x00fffec02a167b82 */ /* 0x000eb00000000000 */
[----:B------:R-:W3:Y:S08]  /*3cf60*/  LDC.U8 R20, c[0x3][R42+-0x6] ;  /* 0x00fffe802a147b82 */ /* 0x000ef00000000000 */
[----:B------:R-:W4:Y:S08]  /*3cf70*/  LDC.U8 R26, c[0x3][R42+-0x3] ;  /* 0x00ffff402a1a7b82 */ /* 0x000f300000000000 */
[----:B------:R-:W5:Y:S08]  /*3cf80*/  LDC.U8 R30, c[0x3][R42+-0x1] ;  /* 0x00ffffc02a1e7b82 */ /* 0x000f700000000000 */
[----:B------:R-:W1:Y:S01]  /*3cf90*/  LDC.U8 R24, c[0x3][R42+-0x4] ;  /* 0x00ffff002a187b82 */ /* 0x000e620000000000 */
[----:B0-----:R-:W-:-:S05]  /*3cfa0*/  IMAD R18, R18, 0x8, R1 ;  /* 0x0000000812127824 */ /* 0x001fca00078e0201 */
[----:B------:R-:W5:Y:S01]  /*3cfb0*/  LDL.64 R56, [R18] ;  /* 0x0000000012387983 */ /* 0x000f620000100a00 */
[--C-:B--2---:R-:W-:Y:S01]  /*3cfc0*/  IMAD R22, R22, 0x8, R1.reuse ;  /* 0x0000000816167824 */ /* 0x104fe200078e0201 */
[----:B------:R-:W0:Y:S04]  /*3cfd0*/  LDC.U8 R28, c[0x3][R42+-0x2] ;  /* 0x00ffff802a1c7b82 */ /* 0x000e280000000000 */
[----:B------:R2:W2:Y:S01]  /*3cfe0*/  LDL.64 R60, [R22] ;  /* 0x00000000163c7983 */ /* 0x0004a20000100a00 */
[----:B---3--:R-:W-:-:S03]  /*3cff0*/  IMAD R20, R20, 0x8, R1 ;  /* 0x0000000814147824 */ /* 0x008fc600078e0201 */
[----:B------:R-:W3:Y:S02]  /*3d000*/  LDC.U8 R32, c[0x3][R42] ;  /* 0x00c000002a207b82 */ /* 0x000ee40000000000 */
[----:B------:R3:W3:Y:S01]  /*3d010*/  LDL.64 R58, [R20] ;  /* 0x00000000143a7983 */ /* 0x0006e20000100a00 */
[----:B----4-:R-:W-:-:S05]  /*3d020*/  IMAD R26, R26, 0x8, R1 ;  /* 0x000000081a1a7824 */ /* 0x010fca00078e0201 */
[----:B------:R-:W4:Y:S01]  /*3d030*/  LDC.U8 R44, c[0x3][R42+0x1] ;  /* 0x00c000402a2c7b82 */ /* 0x000f220000000000 */
[----:B------:R-:W4:Y:S01]  /*3d040*/  LDL.64 R54, [R26] ;  /* 0x000000001a367983 */ /* 0x000f220000100a00 */
[----:B-----5:R-:W-:-:S05]  /*3d050*/  IMAD R30, R30, 0x8, R1 ;  /* 0x000000081e1e7824 */ /* 0x020fca00078e0201 */
[----:B------:R5:W5:Y:S01]  /*3d060*/  LDL.64 R52, [R30] ;  /* 0x000000001e347983 */ /* 0x000b620000100a00 */
[----:B-1----:R-:W-:-:S05]  /*3d070*/  IMAD R24, R24, 0x8, R1 ;  /* 0x0000000818187824 */ /* 0x002fca00078e0201 */
[----:B------:R1:W5:Y:S01]  /*3d080*/  LDL.64 R50, [R24] ;  /* 0x0000000018327983 */ /* 0x0003620000100a00 */
[----:B--2---:R-:W5:Y:S08]  /*3d090*/  LDC.U8 R22, c[0x3][R42+0x3] ;  /* 0x00c000c02a167b82 */ /* 0x004f700000000000 */
[----:B------:R-:W2:Y:S01]  /*3d0a0*/  LDC.U8 R62, c[0x3][R42+0x5] ;  /* 0x00c001402a3e7b82 */ /* 0x000ea20000000000 */
[----:B0-----:R-:W-:-:S07]  /*3d0b0*/  IMAD R28, R28, 0x8, R1 ;  /* 0x000000081c1c7824 */ /* 0x001fce00078e0201 */
[----:B------:R-:W0:Y:S01]  /*3d0c0*/  LDC.U8 R64, c[0x3][R42+0x7] ;  /* 0x00c001c02a407b82 */ /* 0x000e220000000000 */
[----:B------:R-:W2:Y:S01]  /*3d0d0*/  LDL.64 R48, [R28] ;  /* 0x000000001c307983 */ /* 0x000ea20000100a00 */
[----:B---3--:R-:W-:-:S06]  /*3d0e0*/  IMAD R46, R32, 0x8, R1 ;  /* 0x00000008202e7824 */ /* 0x008fcc00078e0201 */
[----:B------:R-:W1:Y:S01]  /*3d0f0*/  LDC.U8 R18, c[0x3][R42+0x2] ;  /* 0x00c000802a127b82 */ /* 0x000e620000000000 */
[----:B------:R-:W3:Y:S01]  /*3d100*/  LDL.64 R46, [R46] ;  /* 0x000000002e2e7983 */ /* 0x000ee20000100a00 */
[----:B----4-:R-:W-:-:S06]  /*3d110*/  IMAD R32, R44, 0x8, R1 ;  /* 0x000000082c207824 */ /* 0x010fcc00078e0201 */
[----:B------:R-:W4:Y:S01]  /*3d120*/  LDL.64 R32, [R32] ;  /* 0x0000000020207983 */ /* 0x000f220000100a00 */
[----:B------:R-:W1:Y:S08]  /*3d130*/  LDC.U8 R20, c[0x3][R42+0x4] ;  /* 0x00c001002a147b82 */ /* 0x000e700000000000 */
[----:B------:R-:W1:Y:S08]  /*3d140*/  LDC.U8 R44, c[0x3][R42+0x6] ;  /* 0x00c001802a2c7b82 */ /* 0x000e700000000000 */
[----:B------:R-:W1:Y:S01]  /*3d150*/  LDC.U8 R66, c[0x3][R42+0x8] ;  /* 0x00c002002a427b82 */ /* 0x000e620000000000 */
[----:B-----5:R-:W-:-:S02]  /*3d160*/  IMAD R30, R22, 0x8, R1 ;  /* 0x00000008161e7824 */ /* 0x020fc400078e0201 */
[----:B--2---:R-:W-:-:S04]  /*3d170*/  IMAD R29, R62, 0x8, R1 ;  /* 0x000000083e1d7824 */ /* 0x004fc800078e0201 */
[----:B------:R-:W2:Y:S04]  /*3d180*/  LDL.64 R30, [R30] ;  /* 0x000000001e1e7983 */ /* 0x000ea80000100a00 */
[----:B------:R-:W5:Y:S01]  /*3d190*/  LDL.64 R28, [R29] ;  /* 0x000000001d1c7983 */ /* 0x000f620000100a00 */
[----:B0-----:R-:W-:-:S06]  /*3d1a0*/  IMAD R26, R64, 0x8, R1 ;  /* 0x00000008401a7824 */ /* 0x001fcc00078e0201 */
[----:B------:R-:W5:Y:S01]  /*3d1b0*/  LDL.64 R26, [R26] ;  /* 0x000000001a1a7983 */ /* 0x000f620000100a00 */
[----:B-1----:R-:W-:-:S06]  /*3d1c0*/  IMAD R24, R18, 0x8, R1 ;  /* 0x0000000812187824 */ /* 0x002fcc00078e0201 */
[----:B------:R-:W5:Y:S01]  /*3d1d0*/  LDL.64 R24, [R24] ;  /* 0x0000000018187983 */ /* 0x000f620000100a00 */
[----:B------:R-:W-:-:S06]  /*3d1e0*/  IMAD R22, R20, 0x8, R1 ;  /* 0x0000000814167824 */ /* 0x000fcc00078e0201 */
        /* <DEDUP_REMOVED lines=60> */
[----:B------:R-:W-:Y:S02]  /*3d5b0*/  LOP3.LUT R48, R63, R76, RZ, 0x3c, !PT ;  /* 0x0000004c3f307212 */ /* 0x000fe400078e3cff */
[----:B------:R-:W-:Y:S02]  /*3d5c0*/  LOP3.LUT R83, R59, R78, RZ, 0x3c, !PT ;  /* 0x0000004e3b537212 */ /* 0x000fe400078e3cff */
[----:B------:R-:W-:Y:S02]  /*3d5d0*/  SHF.L.W.U32.HI R59, R54, 0x8, R53 ;  /* 0x00000008363b7819 */ /* 0x000fe40000010e35 */
[----:B---3--:R-:W-:Y:S02]  /*3d5e0*/  IADD3 R63, P2, P3, R58, R67, R46 ;  /* 0x000000433a3f7210 */ /* 0x008fe40007b5e02e */
        /* <DEDUP_REMOVED lines=12> */
[----:B----4-:R-:W-:Y:S02]  /*3d6b0*/  IADD3 R73, P1, P2, R62, R53, R32 ;  /* 0x000000353e497210 */ /* 0x010fe40007a3e020 */
        /* <DEDUP_REMOVED lines=21> */
[----:B--2---:R-:W-:Y:S02]  /*3d810*/  IADD3 R69, P0, P2, R80, R57, R30 ;  /* 0x0000003950457210 */ /* 0x004fe40007a1e01e */
[----:B------:R-:W-:Y:S02]  /*3d820*/  SHF.L.W.U32.HI R59, R61, 0x1, R56 ;  /* 0x000000013d3b7819 */ /* 0x000fe40000010e38 */
[----:B------:R-:W-:Y:S02]  /*3d830*/  SHF.L.W.U32.HI R61, R56, 0x1, R61 ;  /* 0x00000001383d7819 */ /* 0x000fe40000010e3d */
[----:B------:R-:W-:Y:S02]  /*3d840*/  LOP3.LUT R53, R53, R64, RZ, 0x3c, !PT ;  /* 0x0000004035357212 */ /* 0x000fe400078e3cff */
[----:B------:R-:W-:-:S02]  /*3d850*/  LOP3.LUT R30, R49, R66, RZ, 0x3c, !PT ;  /* 0x00000042311e7212 */ /* 0x000fc400078e3cff */
[----:B------:R-:W-:Y:S02]  /*3d860*/  IADD3.X R71, PT, PT, R82, R55, R31, P0, P2 ;  /* 0x0000003752477210 */ /* 0x000fe400007e441f */
[----:B-----5:R-:W-:Y:S02]  /*3d870*/  IADD3 R67, P0, P1, R72, R61, R28 ;  /* 0x0000003d48437210 */ /* 0x020fe4000791e01c */
[----:B------:R-:W-:Y:S02]  /*3d880*/  SHF.L.W.U32.HI R49, R53, 0x8, R30 ;  /* 0x0000000835317819 */ /* 0x000fe40000010e1e */
[----:B------:R-:W-:Y:S02]  /*3d890*/  IADD3 R63, P2, P3, R63, R47, R26 ;  /* 0x0000002f3f3f7210 */ /* 0x000fe40007b5e01a */
[----:B------:R-:W-:Y:S02]  /*3d8a0*/  IADD3.X R58, PT, PT, R74, R59, R29, P0, P1 ;  /* 0x0000003b4a3a7210 */ /* 0x000fe400007e241d */
[----:B------:R-:W-:-:S02]  /*3d8b0*/  LOP3.LUT R60, R44, R71, RZ, 0x3c, !PT ;  /* 0x000000472c3c7212 */ /* 0x000fc400078e3cff */
[----:B------:R-:W-:Y:S02]  /*3d8c0*/  SHF.L.W.U32.HI R31, R30, 0x8, R53 ;  /* 0x000000081e1f7819 */ /* 0x000fe40000010e35 */
[----:B------:R-:W-:Y:S02]  /*3d8d0*/  IADD3 R77, P0, P1, R73, R49, R24 ;  /* 0x00000031494d7210 */ /* 0x000fe4000791e018 */
[----:B------:R-:W-:Y:S02]  /*3d8e0*/  IADD3.X R65, PT, PT, R70, R33, R27, P2, P3 ;  /* 0x0000002146417210 */ /* 0x000fe400017e641b */
        /* <DEDUP_REMOVED lines=74> */
.L_x_81:
        /* <DEDUP_REMOVED lines=17> */
.L_x_80:
[----:B------:R-:W-:Y:S05]  /*3dea0*/  BSYNC.RECONVERGENT B1 ;  /* 0x0000000000017941 */ /* 0x000fea0003800200 */
.L_x_79:
[----:B------:R-:W-:Y:S01]  /*3deb0*/  IMAD.MOV R18, RZ, RZ, -R20 ;  /* 0x000000ffff127224 */ /* 0x000fe200078e0a14 */
[----:B------:R-:W-:Y:S01]  /*3dec0*/  LOP3.LUT R19, R20, 0xff, RZ, 0xc0, !PT ;  /* 0x000000ff14137812 */ /* 0x000fe200078ec0ff */
[----:B------:R-:W-:Y:S03]  /*3ded0*/  BSSY.RECONVERGENT B1, `(.L_x_83) ;  /* 0x0000017000017945 */ /* 0x000fe60003800200 */
[----:B------:R-:W-:Y:S02]  /*3dee0*/  PRMT R18, R18, 0x7710, RZ ;  /* 0x0000771012127816 */ /* 0x000fe400000000ff */
[----:B------:R-:W-:-:S03]  /*3def0*/  ISETP.NE.AND P1, PT, R19, 0x80, PT ;  /* 0x000000801300780c */ /* 0x000fc60003f25270 */
[----:B------:R-:W-:-:S05]  /*3df00*/  VIADD R18, R18, 0xffffff80 ;  /* 0xffffff8012127836 */ /* 0x000fca0000000000 */
[----:B------:R-:W-:Y:S02]  /*3df10*/  LOP3.LUT R22, R18, 0xff, RZ, 0xc0, !PT ;  /* 0x000000ff12167812 */ /* 0x000fe400078ec0ff */
[----:B------:R-:W-:Y:S02]  /*3df20*/  LOP3.LUT R18, R20, 0xff, RZ, 0xc0, !PT ;  /* 0x000000ff14127812 */ /* 0x000fe400078ec0ff */
[----:B------:R-:W-:-:S03]  /*3df30*/  ISETP.LT.U32.AND P0, PT, R41, R22, PT ;  /* 0x000000162900720c */ /* 0x000fc60003f01070 */
[----:B------:R-:W-:Y:S01]  /*3df40*/  IMAD.IADD R13, R13, 0x1, R18 ;  /* 0x000000010d0d7824 */ /* 0x000fe200078e0212 */
[----:B------:R-:W-:-:S04]  /*3df50*/  ISETP.LT.U32.AND.EX P0, PT, R14, RZ, PT, P0 ;  /* 0x000000ff0e00720c */ /* 0x000fc80003f01100 */
[----:B------:R-:W-:Y:S02]  /*3df60*/  SEL R25, R41, R22, P0 ;  /* 0x0000001629197207 */ /* 0x000fe40000000000 */
[----:B------:R-:W-:Y:S01]  /*3df70*/  SEL R24, R14, RZ, P0 ;  /* 0x000000ff0e187207 */ /* 0x000fe20000000000 */
[----:B------:R-:W-:Y:S06]  /*3df80*/  @!P1 BRA `(.L_x_84) ;  /* 0x00000000002c9947 */ /* 0x000fec0003800000 */
[----:B------:R-:W-:-:S07]  /*3df90*/  CS2R R22, SRZ ;  /* 0x0000000000167805 */ /* 0x000fce000001ff00 */
.L_x_85:
        /* <DEDUP_REMOVED lines=10> */
.L_x_84:
[----:B------:R-:W-:Y:S05]  /*3e040*/  BSYNC.RECONVERGENT B1 ;  /* 0x0000000000017941 */ /* 0x000fea0003800200 */
.L_x_83:
        /* <DEDUP_REMOVED lines=10> */
[----:B------:R-:W-:Y:S02]  /*3e0f0*/  SEL R19, RZ, 0x1, P0 ;  /* 0x00000001ff137807 */ /* 0x000fe40000000000 */
[----:B------:R-:W-:Y:S02]  /*3e100*/  ISETP.NE.AND.EX P0, PT, R14, RZ, PT, P1 ;  /* 0x000000ff0e00720c */ /* 0x000fe40003f05310 */
[----:B------:R-:W-:-:S05]  /*3e110*/  IADD3 R38, P1, PT, R38, R19, RZ ;  /* 0x0000001326267210 */ /* 0x000fca0007f3e0ff */
[----:B------:R-:W-:-:S06]  /*3e120*/  IMAD.X R37, RZ, RZ, R37, P1 ;  /* 0x000000ffff257224 */ /* 0x000fcc00008e0625 */
[----:B------:R-:W-:Y:S05]  /*3e130*/  @P0 BRA `(.L_x_86) ;  /* 0xffffffe800e40947 */ /* 0x000fea000383ffff */
[----:B------:R-:W-:Y:S05]  /*3e140*/  BSYNC.RECONVERGENT B0 ;  /* 0x0000000000007941 */ /* 0x000fea0003800200 */
.L_x_78:
[----:B------:R-:W-:Y:S01]  /*3e150*/  LOP3.LUT R13, R20, 0xff, RZ, 0xc0, !PT ;  /* 0x000000ff140d7812 */ /* 0x000fe200078ec0ff */
[----:B------:R-:W-:Y:S03]  /*3e160*/  BSSY.RECONVERGENT B0, `(.L_x_87) ;  /* 0x0000034000007945 */ /* 0x000fe60003800200 */
[----:B------:R-:W-:-:S13]  /*3e170*/  ISETP.NE.AND P0, PT, R13, 0x80, PT ;  /* 0x000000800d00780c */ /* 0x000fda0003f05270 */
[----:B------:R-:W-:Y:S05]  /*3e180*/  @!P0 BRA `(.L_x_88) ;  /* 0x0000000000c48947 */ /* 0x000fea0003800000 */
[----:B------:R-:W-:Y:S01]  /*3e190*/  LOP3.LUT R14, R20, 0xff, RZ, 0xc0, !PT ;  /* 0x000000ff140e7812 */ /* 0x000fe200078ec0ff */
[----:B0-----:R-:W-:Y:S01]  /*3e1a0*/  IMAD.MOV.U32 R18, RZ, RZ, RZ ;  /* 0x000000ffff127224 */ /* 0x001fe200078e00ff */
[----:B------:R-:W-:Y:S02]  /*3e1b0*/  BSSY.RECONVERGENT B1, `(.L_x_89) ;  /* 0x000001e000017945 */ /* 0x000fe40003800200 */
[----:B------:R-:W-:Y:S01]  /*3e1c0*/  IADD3 R21, P1, PT, -R14, 0x80, RZ ;  /* 0x000000800e157810 */ /* 0x000fe20007f3e1ff */
[----:B------:R-:W-:Y:S02]  /*3e1d0*/  IMAD.IADD R19, R1, 0x1, R14 ;  /* 0x0000000101137824 */ /* 0x000fe400078e020e */
[----:B------:R-:W-:Y:S01]  /*3e1e0*/  IMAD.MOV.U32 R14, RZ, RZ, RZ ;  /* 0x000000ffff0e7224 */ /* 0x000fe200078e00ff */
        /* <DEDUP_REMOVED lines=16> */
.L_x_91:
        /* <DEDUP_REMOVED lines=10> */
.L_x_90:
[----:B------:R-:W-:Y:S05]  /*3e390*/  BSYNC.RECONVERGENT B1 ;  /* 0x0000000000017941 */ /* 0x000fea0003800200 */
.L_x_89:
        /* <DEDUP_REMOVED lines=16> */
.L_x_88:
[----:B------:R-:W-:Y:S05]  /*3e4a0*/  BSYNC.RECONVERGENT B0 ;  /* 0x0000000000007941 */ /* 0x000fea0003800200 */
.L_x_87:
[----:B------:R-:W-:Y:S01]  /*3e4b0*/  BSSY.RECONVERGENT B0, `(.L_x_92) ;  /* 0x00000ff000007945 */ /* 0x000fe20003800200 */
[----:B------:R-:W-:Y:S01]  /*3e4c0*/  LOP3.LUT R83, R37, 0x9b05688c, RZ, 0x3c, !PT ;  /* 0x9b05688c25537812 */ /* 0x000fe200078e3cff */
[----:B--2---:R-:W-:Y:S01]  /*3e4d0*/  IMAD.MOV.U32 R13, RZ, RZ, 0x7 ;  /* 0x00000007ff0d7424 */ /* 0x004fe200078e00ff */
        /* <DEDUP_REMOVED lines=23> */
[----:B------:R-:W-:-:S07]  /*3e650*/  IMAD.MOV.U32 R60, RZ, RZ, R15 ;  /* 0x000000ffff3c7224 */ /* 0x000fce00078e000f */
.L_x_93:
[----:B------:R-:W2:Y:S08]  /*3e660*/  LDC.U8 R14, c[0x3][R13+-0x7] ;  /* 0x00fffe400d0e7b82 */ /* 0x000eb00000000000 */
[----:B------:R-:W3:Y:S08]  /*3e670*/  LDC.U8 R20, c[0x3][R13+-0x5] ;  /* 0x00fffec00d147b82 */ /* 0x000ef00000000000 */
[----:B0-----:R-:W0:Y:S08]  /*3e680*/  LDC.U8 R18, c[0x3][R13+-0x6] ;  /* 0x00fffe800d127b82 */ /* 0x001e300000000000 */
[----:B------:R-:W4:Y:S08]  /*3e690*/  LDC.U8 R24, c[0x3][R13+-0x3] ;  /* 0x00ffff400d187b82 */ /* 0x000f300000000000 */
[----:B------:R-:W5:Y:S08]  /*3e6a0*/  LDC.U8 R28, c[0x3][R13+-0x1] ;  /* 0x00ffffc00d1c7b82 */ /* 0x000f700000000000 */
[----:B------:R-:W1:Y:S01]  /*3e6b0*/  LDC.U8 R22, c[0x3][R13+-0x4] ;  /* 0x00ffff000d167b82 */ /* 0x000e620000000000 */
[----:B--2---:R-:W-:-:S05]  /*3e6c0*/  IMAD R14, R14, 0x8, R1 ;  /* 0x000000080e0e7824 */ /* 0x004fca00078e0201 */
[----:B------:R-:W2:Y:S01]  /*3e6d0*/  LDL.64 R42, [R14] ;  /* 0x000000000e2a7983 */ /* 0x000ea20000100a00 */
[--C-:B---3--:R-:W-:Y:S01]  /*3e6e0*/  IMAD R20, R20, 0x8, R1.reuse ;  /* 0x0000000814147824 */ /* 0x108fe200078e0201 */
[----:B------:R-:W3:Y:S04]  /*3e6f0*/  LDC.U8 R26, c[0x3][R13+-0x2] ;  /* 0x00ffff800d1a7b82 */ /* 0x000ee80000000000 */
[----:B------:R1:W2:Y:S01]  /*3e700*/  LDL.64 R46, [R20] ;  /* 0x00000000142e7983 */ /* 0x0002a20000100a00 */
[----:B0-----:R-:W-:-:S03]  /*3e710*/  IMAD R18, R18, 0x8, R1 ;  /* 0x0000000812127824 */ /* 0x001fc600078e0201 */
[----:B------:R-:W0:Y:S02]  /*3e720*/  LDC.U8 R30, c[0x3][R13] ;  /* 0x00c000000d1e7b82 */ /* 0x000e240000000000 */
[----:B------:R0:W2:Y:S01]  /*3e730*/  LDL.64 R44, [R18] ;  /* 0x00000000122c7983 */ /* 0x0000a20000100a00 */
[----:B----4-:R-:W-:-:S05]  /*3e740*/  IMAD R24, R24, 0x8, R1 ;  /* 0x0000000818187824 */ /* 0x010fca00078e0201 */
[----:B------:R-:W4:Y:S01]  /*3e750*/  LDC.U8 R32, c[0x3][R13+0x1] ;  /* 0x00c000400d207b82 */ /* 0x000f220000000000 */
[----:B------:R-:W2:Y:S01]  /*3e760*/  LDL.64 R50, [R24] ;  /* 0x0000000018327983 */ /* 0x000ea20000100a00 */
[----:B-----5:R-:W-:-:S05]  /*3e770*/  IMAD R28, R28, 0x8, R1 ;  /* 0x000000081c1c7824 */ /* 0x020fca00078e0201 */
[----:B------:R-:W5:Y:S01]  /*3e780*/  LDL.64 R52, [R28] ;  /* 0x000000001c347983 */ /* 0x000f620000100a00 */
[----:B-1----:R-:W-:-:S05]  /*3e790*/  IMAD R22, R22, 0x8, R1 ;  /* 0x0000000816167824 */ /* 0x002fca00078e0201 */
[----:B------:R1:W5:Y:S01]  /*3e7a0*/  LDL.64 R48, [R22] ;  /* 0x0000000016307983 */ /* 0x0003620000100a00 */
[----:B------:R-:W1:Y:S08]  /*3e7b0*/  LDC.U8 R20, c[0x3][R13+0x3] ;  /* 0x00c000c00d147b82 */ /* 0x000e700000000000 */
[----:B------:R-:W1:Y:S01]  /*3e7c0*/  LDC.U8 R56, c[0x3][R13+0x7] ;  /* 0x00c001c00d387b82 */ /* 0x000e620000000000 */
[----:B---3--:R-:W-:-:S07]  /*3e7d0*/  IMAD R26, R26, 0x8, R1 ;  /* 0x000000081a1a7824 */ /* 0x008fce00078e0201 */
[----:B------:R-:W3:Y:S01]  /*3e7e0*/  LDC.U8 R54, c[0x3][R13+0x5] ;  /* 0x00c001400d367b82 */ /* 0x000ee20000000000 */
[----:B------:R-:W5:Y:S01]  /*3e7f0*/  LDL.64 R40, [R26] ;  /* 0x000000001a287983 */ /* 0x000f620000100a00 */
[----:B0-----:R-:W-:-:S06]  /*3e800*/  IMAD R38, R30, 0x8, R1 ;  /* 0x000000081e267824 */ /* 0x001fcc00078e0201 */
[----:B------:R-:W0:Y:S01]  /*3e810*/  LDC.U8 R14, c[0x3][R13+0x2] ;  /* 0x00c000800d0e7b82 */ /* 0x000e220000000000 */
[----:B------:R-:W5:Y:S01]  /*3e820*/  LDL.64 R38, [R38] ;  /* 0x0000000026267983 */ /* 0x000f620000100a00 */
[----:B----4-:R-:W-:-:S06]  /*3e830*/  IMAD R32, R32, 0x8, R1 ;  /* 0x0000000820207824 */ /* 0x010fcc00078e0201 */
[----:B------:R-:W4:Y:S01]  /*3e840*/  LDL.64 R32, [R32] ;  /* 0x0000000020207983 */ /* 0x000f220000100a00 */
[----:B------:R-:W0:Y:S08]  /*3e850*/  LDC.U8 R18, c[0x3][R13+0x4] ;  /* 0x00c001000d127b82 */ /* 0x000e300000000000 */
[----:B------:R-:W0:Y:S01]  /*3e860*/  LDC.U8 R58, c[0x3][R13+0x8] ;  /* 0x00c002000d3a7b82 */ /* 0x000e220000000000 */
[----:B-1----:R-:W-:-:S07]  /*3e870*/  IMAD R30, R20, 0x8, R1 ;  /* 0x00000008141e7824 */ /* 0x002fce00078e0201 */
[----:B------:R-:W1:Y:S01]  /*3e880*/  LDC.U8 R22, c[0x3][R13+0x6] ;  /* 0x00c001800d167b82 */ /* 0x000e620000000000 */
[----:B------:R-:W4:Y:S01]  /*3e890*/  LDL.64 R30, [R30] ;  /* 0x000000001e1e7983 */ /* 0x000f220000100a00 */
[----:B------:R-:W-:-:S06]  /*3e8a0*/  IMAD R28, R56, 0x8, R1 ;  /* 0x00000008381c7824 */ /* 0x000fcc00078e0201 */
[----:B------:R-:W4:Y:S01]  /*3e8b0*/  LDL.64 R28, [R28] ;  /* 0x000000001c1c7983 */ /* 0x000f220000100a00 */
[----:B---3--:R-:W-:-:S06]  /*3e8c0*/  IMAD R27, R54, 0x8, R1 ;  /* 0x00000008361b7824 */ /* 0x008fcc00078e0201 */
[----:B------:R-:W3:Y:S01]  /*3e8d0*/  LDL.64 R26, [R27] ;  /* 0x000000001b1a7983 */ /* 0x000ee20000100a00 */
[----:B0-----:R-:W-:-:S05]  /*3e8e0*/  IMAD R14, R14, 0x8, R1 ;  /* 0x000000080e0e7824 */ /* 0x001fca00078e0201 */
[----:B------:R0:W3:Y:S01]  /*3e8f0*/  LDL.64 R24, [R14] ;  /* 0x000000000e187983 */ /* 0x0000e20000100a00 */
[----:B------:R-:W-:-:S06]  /*3e900*/  IMAD R20, R18, 0x8, R1 ;  /* 0x0000000812147824 */ /* 0x000fcc00078e0201 */
[----:B------:R-:W3:Y:S01]  /*3e910*/  LDL.64 R20, [R20] ;  /* 0x0000000014147983 */ /* 0x000ee20000100a00 */
[----:B------:R-:W-:-:S06]  /*3e920*/  IMAD R18, R58, 0x8, R1 ;  /* 0x000000083a127824 */ /* 0x000fcc00078e0201 */
[----:B------:R-:W3:Y:S01]  /*3e930*/  LDL.64 R18, [R18] ;  /* 0x0000000012127983 */ /* 0x000ee20000100a00 */
[----:B-1----:R-:W-:-:S06]  /*3e940*/  IMAD R22, R22, 0x8, R1 ;  /* 0x0000000816167824 */ /* 0x002fcc00078e0201 */
[----:B------:R-:W3:Y:S01]  /*3e950*/  LDL.64 R22, [R22] ;  /* 0x0000000016167983 */ /* 0x000ee20000100a00 */
[----:B--2---:R-:W-:-:S04]  /*3e960*/  IADD3 R56, P0, P1, R57, R12, R42 ;  /* 0x0000000c39387210 */ /* 0x004fc8000791e02a */
        /* <DEDUP_REMOVED lines=22> */
[----:B-----5:R-:W-:Y:S02]  /*3ead0*/  IADD3 R52, P2, P3, R73, R35, R52 ;  /* 0x0000002349347210 */ /* 0x020fe40007b5e034 */
[----:B------:R-:W-:Y:S02]  /*3eae0*/  IADD3.X R58, PT, PT, R71, R34, R51, P0, P1 ;  /* 0x00000022473a7210 */ /* 0x000fe400007e2433 */
[----:B------:R-:W-:Y:S02]  /*3eaf0*/  IADD3 R63, P0, P1, R63, R43, R48 ;  /* 0x0000002b3f3f7210 */ /* 0x000fe4000791e030 */
[----:B------:R-:W-:-:S02]  /*3eb00*/  IADD3.X R54, PT, PT, R75, R17, R53, P2, P3 ;  /* 0x000000114b367210 */ /* 0x000fc400017e6435 */
[----:B------:R-:W-:Y:S02]  /*3eb10*/  LOP3.LUT R46, R81, R58, RZ, 0x3c, !PT ;  /* 0x0000003a512e7212 */ /* 0x000fe400078e3cff */
[----:B0-----:R-:W-:Y:S02]  /*3eb20*/  LOP3.LUT R14, R61, R56, RZ, 0x3c, !PT ;  /* 0x000000383d0e7212 */ /* 0x001fe400078e3cff */
        /* <DEDUP_REMOVED lines=32> */
[----:B------:R-:W-:Y:S02]  /*3ed30*/  IADD3 R61, P0, PT, R14, R65, RZ ;  /* 0x000000410e3d7210 */ /* 0x000fe40007f1e0ff */
[----:B------:R-:W-:Y:S02]  /*3ed40*/  LOP3.LUT R36, R46, R57, RZ, 0x3c, !PT ;  /* 0x000000392e247212 */ /* 0x000fe400078e3cff */
[----:B------:R-:W-:Y:S01]  /*3ed50*/  SHF.L.W.U32.HI R17, R34, 0x1, R9 ;  /* 0x0000000122117819 */ /* 0x000fe20000010e09 */
[----:B------:R-:W-:Y:S01]  /*3ed60*/  IMAD.X R65, R12, 0x1, R67, P0 ;  /* 0x000000010c417824 */ /* 0x000fe200000e0643 */
[----:B------:R-:W-:Y:S02]  /*3ed70*/  SHF.L.W.U32.HI R35, R9, 0x1, R34 ;  /* 0x0000000109237819 */ /* 0x000fe40000010e22 */
[----:B------:R-:W-:-:S02]  /*3ed80*/  SHF.L.W.U32.HI R34, R39, 0x10, R36 ;  /* 0x0000001027227819 */ /* 0x000fc40000010e24 */
[----:B------:R-:W-:Y:S02]  /*3ed90*/  SHF.L.W.U32.HI R36, R36, 0x10, R39 ;  /* 0x0000001024247819 */ /* 0x000fe40000010e27 */
[----:B------:R-:W-:Y:S02]  /*3eda0*/  LOP3.LUT R9, R53, R52, RZ, 0x3c, !PT ;  /* 0x0000003435097212 */ /* 0x000fe400078e3cff */
[----:B------:R-:W-:Y:S02]  /*3edb0*/  LOP3.LUT R38, R51, R54, RZ, 0x3c, !PT ;  /* 0x0000003633267212 */ /* 0x000fe400078e3cff */
[----:B------:R-:W-:Y:S02]  /*3edc0*/  LOP3.LUT R39, R37, R61, RZ, 0x3c, !PT ;  /* 0x0000003d25277212 */ /* 0x000fe400078e3cff */
[----:B------:R-:W-:Y:S02]  /*3edd0*/  LOP3.LUT R40, R11, R65, RZ, 0x3c, !PT ;  /* 0x000000410b287212 */ /* 0x000fe400078e3cff */
[----:B------:R-:W-:-:S02]  /*3ede0*/  IADD3 R37, P0, PT, R36, R55, RZ ;  /* 0x0000003724257210 */ /* 0x000fc40007f1e0ff */
[----:B----4-:R-:W-:Y:S02]  /*3edf0*/  IADD3 R53, P1, P2, R56, R35, R32 ;  /* 0x0000002338357210 */ /* 0x010fe40007a3e020 */
[----:B------:R-:W-:Y:S02]  /*3ee00*/  SHF.L.W.U32.HI R10, R38, 0x10, R9 ;  /* 0x00000010260a7819 */ /* 0x000fe40000010e09 */
[----:B------:R-:W-:Y:S02]  /*3ee10*/  SHF.L.W.U32.HI R32, R9, 0x10, R38 ;  /* 0x0000001009207819 */ /* 0x000fe40000010e26 */
[----:B------:R-:W-:Y:S02]  /*3ee20*/  SHF.L.W.U32.HI R9, R39, 0x1, R40 ;  /* 0x0000000127097819 */ /* 0x000fe40000010e28 */
[----:B------:R-:W-:Y:S01]  /*3ee30*/  SHF.L.W.U32.HI R11, R40, 0x1, R39 ;  /* 0x00000001280b7819 */ /* 0x000fe20000010e27 */
[----:B------:R-:W-:Y:S01]  /*3ee40*/  IMAD.X R39, R34, 0x1, R59, P0 ;  /* 0x0000000122277824 */ /* 0x000fe200000e063b */
[----:B------:R-:W-:-:S02]  /*3ee50*/  IADD3.X R55, PT, PT, R66, R17, R33, P1, P2 ;  /* 0x0000001142377210 */ /* 0x000fc40000fe4421 */
[----:B------:R-:W-:Y:S02]  /*3ee60*/  IADD3 R40, P0, PT, R32, R48, RZ ;  /* 0x0000003020287210 */ /* 0x000fe40007f1e0ff */
[C---:B------:R-:W-:Y:S02]  /*3ee70*/  LOP3.LUT R46, R10.reuse, R55, RZ, 0x3c, !PT ;  /* 0x000000370a2e7212 */ /* 0x040fe400078e3cff */
[----:B------:R-:W-:Y:S02]  /*3ee80*/  LOP3.LUT R33, R47, R37, RZ, 0x3c, !PT ;  /* 0x000000252f217212 */ /* 0x000fe400078e3cff */
[----:B------:R-:W-:Y:S01]  /*3ee90*/  LOP3.LUT R56, R45, R39, RZ, 0x3c, !PT ;  /* 0x000000272d387212 */ /* 0x000fe200078e3cff */
[----:B------:R-:W-:Y:S01]  /*3eea0*/  IMAD.X R50, R10, 0x1, R50, P0 ;  /* 0x000000010a327824 */ /* 0x000fe200000e0632 */
[----:B------:R-:W-:Y:S02]  /*3eeb0*/  IADD3 R46, P1, PT, R46, R37, RZ ;  /* 0x000000252e2e7210 */ /* 0x000fe40007f3e0ff */
[----:B------:R-:W-:-:S02]  /*3eec0*/  SHF.L.W.U32.HI R37, R56, 0x1, R33 ;  /* 0x0000000138257819 */ /* 0x000fc40000010e21 */
[----:B------:R-:W-:Y:S02]  /*3eed0*/  LOP3.LUT R48, R32, R53, RZ, 0x3c, !PT ;  /* 0x0000003520307212 */ /* 0x000fe400078e3cff */
[----:B------:R-:W-:Y:S02]  /*3eee0*/  LOP3.LUT R41, R49, R40, RZ, 0x3c, !PT ;  /* 0x0000002831297212 */ /* 0x000fe400078e3cff */
[----:B------:R-:W-:Y:S01]  /*3eef0*/  SHF.L.W.U32.HI R33, R33, 0x1, R56 ;  /* 0x0000000121217819 */ /* 0x000fe20000010e38 */
[----:B------:R-:W-:Y:S01]  /*3ef00*/  IMAD.X R48, R48, 0x1, R39, P1 ;  /* 0x0000000130307824 */ /* 0x000fe200008e0627 */
[----:B------:R-:W-:Y:S02]  /*3ef10*/  IADD3 R49, P0, P2, R63, R37, R30 ;  /* 0x000000253f317210 */ /* 0x000fe40007a1e01e */
[----:B------:R-:W-:Y:S02]  /*3ef20*/  LOP3.LUT R38, R43, R50, RZ, 0x3c, !PT ;  /* 0x000000322b267212 */ /* 0x000fe400078e3cff */
[----:B------:R-:W-:-:S02]  /*3ef30*/  IADD3.X R51, PT, PT, R64, R33, R31, P0, P2 ;  /* 0x0000002140337210 */ /* 0x000fc400007e441f */
[----:B------:R-:W-:Y:S02]  /*3ef40*/  SHF.L.W.U32.HI R39, R41, 0x1, R38 ;  /* 0x0000000129277819 */ /* 0x000fe40000010e26 */
[----:B------:R-:W-:Y:S02]  /*3ef50*/  LOP3.LUT R31, R35, R46, RZ, 0x3c, !PT ;  /* 0x0000002e231f7212 */ /* 0x000fe400078e3cff */
[----:B------:R-:W-:Y:S02]  /*3ef60*/  SHF.L.W.U32.HI R41, R38, 0x1, R41 ;  /* 0x0000000126297819 */ /* 0x000fe40000010e29 */
[----:B------:R-:W-:Y:S02]  /*3ef70*/  LOP3.LUT R30, R17, R48, RZ, 0x3c, !PT ;  /* 0x00000030111e7212 */ /* 0x000fe400078e3cff */
[----:B------:R-:W-:Y:S02]  /*3ef80*/  IADD3 R35, P2, P3, R52, R11, R28 ;  /* 0x0000000b34237210 */ /* 0x000fe40007b5e01c */
[----:B---3--:R-:W-:-:S02]  /*3ef90*/  IADD3 R45, P0, P1, R57, R41, R26 ;  /* 0x00000029392d7210 */ /* 0x008fc4000791e01a */
[----:B------:R-:W-:Y:S02]  /*3efa0*/  SHF.L.W.U32.HI R17, R30, 0x8, R31 ;  /* 0x000000081e117819 */ /* 0x000fe40000010e1f */
[----:B------:R-:W-:Y:S02]  /*3efb0*/  IADD3.X R43, PT, PT, R54, R9, R29, P2, P3 ;  /* 0x00000009362b7210 */ /* 0x000fe400017e641d */
[----:B------:R-:W-:Y:S02]  /*3efc0*/  SHF.L.W.U32.HI R31, R31, 0x8, R30 ;  /* 0x000000081f1f7819 */ /* 0x000fe40000010e1e */
[----:B------:R-:W-:Y:S02]  /*3efd0*/  LOP3.LUT R38, R12, R51, RZ, 0x3c, !PT ;  /* 0x000000330c267212 */ /* 0x000fe400078e3cff */
[----:B------:R-:W-:Y:S02]  /*3efe0*/  IADD3.X R47, PT, PT, R58, R39, R27, P0, P1 ;  /* 0x000000273a2f7210 */ /* 0x000fe400007e241b */
[----:B------:R-:W-:-:S02]  /*3eff0*/  LOP3.LUT R26, R34, R43, RZ, 0x3c, !PT ;  /* 0x0000002b221a7212 */ /* 0x000fc400078e3cff */
[----:B------:R-:W-:Y:S02]  /*3f000*/  IADD3 R57, P0, P1, R53, R31, R24 ;  /* 0x0000001f35397210 */ /* 0x000fe4000791e018 */
[----:B------:R-:W-:Y:S02]  /*3f010*/  IADD3 R38, P2, PT, R38, R40, RZ ;  /* 0x0000002826267210 */ /* 0x000fe40007f5e0ff */
[----:B------:R-:W-:Y:S02]  /*3f020*/  IADD3 R24, P3, PT, R26, R60, RZ ;  /* 0x0000003c1a187210 */ /* 0x000fe40007f7e0ff */
[----:B------:R-:W-:Y:S02]  /*3f030*/  LOP3.LUT R40, R14, R49, RZ, 0x3c, !PT ;  /* 0x000000310e287212 */ /* 0x000fe400078e3cff */
[----:B------:R-:W-:Y:S02]  /*3f040*/  IADD3.X R60, PT, PT, R55, R17, R25, P0, P1 ;  /* 0x00000011373c7210 */ /* 0x000fe400007e2419 */
[----:B------:R-:W-:Y:S01]  /*3f050*/  LOP3.LUT R30, R42, R47, RZ, 0x3c, !PT ;  /* 0x0000002f2a1e7212 */ /* 0x000fe200078e3cff */
[----:B------:R-:W-:Y:S01]  /*3f060*/  IMAD.X R40, R40, 0x1, R50, P2 ;  /* 0x0000000128287824 */ /* 0x000fe200010e0632 */
[----:B------:R-:W-:-:S02]  /*3f070*/  LOP3.LUT R28, R57, R10, R55, 0x96, !PT ;  /* 0x0000000a391c7212 */ /* 0x000fc400078e9637 */
[----:B------:R-:W-:Y:S02]  /*3f080*/  LOP3.LUT R29, R60, R32, R53, 0x96, !PT ;  /* 0x000000203c1d7212 */ /* 0x000fe400078e9635 */
[----:B------:R-:W-:Y:S02]  /*3f090*/  IADD3 R30, P2, PT, R30, R61, RZ ;  /* 0x0000003d1e1e7210 */ /* 0x000fe40007f5e0ff */
[----:B------:R-:W-:Y:S02]  /*3f0a0*/  LOP3.LUT R32, R44, R45, RZ, 0x3c, !PT ;  /* 0x0000002d2c207212 */ /* 0x000fe400078e3cff */
[----:B------:R-:W-:Y:S02]  /*3f0b0*/  SHF.L.W.U32.HI R77, R28, 0x10, R29 ;  /* 0x000000101c4d7819 */ /* 0x000fe40000010e1d */
        /* <DEDUP_REMOVED lines=9> */
[----:B------:R-:W-:Y:S02]  /*3f150*/  LOP3.LUT R28, R39, R32, RZ, 0x3c, !PT ;  /* 0x00000020271c7212 */ /* 0x000fe400078e3cff */
[----:B------:R-:W-:-:S02]  /*3f160*/  SHF.L.W.U32.HI R25, R10, 0x8, R27 ;  /* 0x000000080a197819 */ /* 0x000fc40000010e1b */
[----:B------:R-:W-:Y:S02]  /*3f170*/  SHF.L.W.U32.HI R27, R27, 0x8, R10 ;  /* 0x000000081b1b7819 */ /* 0x000fe40000010e0a */
[----:B------:R-:W-:Y:S02]  /*3f180*/  LOP3.LUT R10, R11, R24, RZ, 0x3c, !PT ;  /* 0x000000180b0a7212 */ /* 0x000fe400078e3cff */
[----:B------:R-:W-:Y:S02]  /*3f190*/  LOP3.LUT R9, R9, R26, RZ, 0x3c, !PT ;  /* 0x0000001a09097212 */ /* 0x000fe400078e3cff */
[----:B------:R-:W-:Y:S02]  /*3f1a0*/  SHF.L.W.U32.HI R11, R28, 0x8, R29 ;  /* 0x000000081c0b7819 */ /* 0x000fe40000010e1d */
[----:B------:R-:W-:Y:S02]  /*3f1b0*/  SHF.L.W.U32.HI R29, R29, 0x8, R28 ;  /* 0x000000081d1d7819 */ /* 0x000fe40000010e1c */
[----:B------:R-:W-:-:S02]  /*3f1c0*/  LOP3.LUT R28, R17, R74, RZ, 0x3c, !PT ;  /* 0x0000004a111c7212 */ /* 0x000fc400078e3cff */
[----:B------:R-:W-:Y:S02]  /*3f1d0*/  IADD3 R37, P0, P1, R49, R27, R20 ;  /* 0x0000001b31257210 */ /* 0x000fe4000791e014 */
        /* <DEDUP_REMOVED lines=12> */
[----:B------:R-:W-:Y:S01]  /*3f2a0*/  LOP3.LUT R21, R71, R44, R45, 0x96, !PT ;  /* 0x0000002c47157212 */ /* 0x000fe200078e962d */
[----:B------:R-:W-:Y:S01]  /*3f2b0*/  VIADD R84, R84, 0x1 ;  /* 0x0000000154547836 */ /* 0x000fe20000000000 */
[----:B------:R-:W-:Y:S02]  /*3f2c0*/  SHF.L.W.U32.HI R55, R12, 0x10, R23 ;  /* 0x000000100c377819 */ /* 0x000fe40000010e17 */
[----:B------:R-:W-:Y:S02]  /*3f2d0*/  SHF.L.W.U32.HI R76, R34, 0x10, R19 ;  /* 0x00000010224c7819 */ /* 0x000fe40000010e13 */
[----:B------:R-:W-:Y:S02]  /*3f2e0*/  SHF.L.W.U32.HI R59, R42, 0x10, R21 ;  /* 0x000000102a3b7819 */ /* 0x000fe40000010e15 */
[----:B------:R-:W-:-:S02]  /*3f2f0*/  SHF.L.W.U32.HI R61, R23, 0x10, R12 ;  /* 0x00000010173d7819 */ /* 0x000fc40000010e0c */
[----:B------:R-:W-:Y:S02]  /*3f300*/  SHF.L.W.U32.HI R81, R19, 0x10, R34 ;  /* 0x0000001013517819 */ /* 0x000fe40000010e22 */
[----:B------:R-:W-:Y:S02]  /*3f310*/  IADD3 R68, P1, PT, R55, R38, RZ ;  /* 0x0000002637447210 */ /* 0x000fe40007f3e0ff */
[----:B------:R-:W-:Y:S02]  /*3f320*/  ISETP.NE.AND P0, PT, R84, 0xc, PT ;  /* 0x0000000c5400780c */ /* 0x000fe40003f05270 */
[----:B------:R-:W-:Y:S02]  /*3f330*/  IADD3 R78, P3, PT, R76, R24, RZ ;  /* 0x000000184c4e7210 */ /* 0x000fe40007f7e0ff */
[----:B------:R-:W-:Y:S02]  /*3f340*/  SHF.L.W.U32.HI R83, R21, 0x10, R42 ;  /* 0x0000001015537819 */ /* 0x000fe40000010e2a */
        /* <DEDUP_REMOVED lines=22> */
.L_x_92:
[----:B------:R-:W0:Y:S01]  /*3f4b0*/  LDC.64 R10, c[0x0][0x3a0] ;  /* 0x0000e800ff0a7b82 */ /* 0x000e220000000a00 */
[----:B------:R-:W-:Y:S02]  /*3f4c0*/  LOP3.LUT R9, R16, R64, R57, 0x96, !PT ;  /* 0x0000004010097212 */ /* 0x000fe400078e9639 */
[----:B------:R-:W-:Y:S02]  /*3f4d0*/  LOP3.LUT R12, R15, R82, R60, 0x96, !PT ;  /* 0x000000520f0c7212 */ /* 0x000fe400078e963c */
[----:B------:R-:W-:Y:S02]  /*3f4e0*/  LOP3.LUT R23, R8, R78, R37, 0x96, !PT ;  /* 0x0000004e08177212 */ /* 0x000fe400078e9625 */
[----:B------:R-:W-:Y:S02]  /*3f4f0*/  LOP3.LUT R8, R7, R80, R62, 0x96, !PT ;  /* 0x0000005007087212 */ /* 0x000fe400078e963e */
[--C-:B------:R-:W-:Y:S02]  /*3f500*/  SHF.R.U32.HI R7, RZ, 0x18, R12.reuse ;  /* 0x00000018ff077819 */ /* 0x100fe4000001160c */
[----:B------:R-:W-:-:S02]  /*3f510*/  SHF.R.U64 R13, R9, 0x18, R12 ;  /* 0x00000018090d7819 */ /* 0x000fc4000000120c */
[----:B------:R-:W-:Y:S02]  /*3f520*/  LOP3.LUT R33, R6, R72, R69, 0x96, !PT ;  /* 0x0000004806217212 */ /* 0x000fe400078e9645 */
[----:B------:R-:W-:Y:S02]  /*3f530*/  LOP3.LUT R6, R3, R74, R71, 0x96, !PT ;  /* 0x0000004a03067212 */ /* 0x000fe400078e9647 */
[C-C-:B------:R-:W-:Y:S02]  /*3f540*/  SHF.R.U64 R27, R9.reuse, 0x10, R12.reuse ;  /* 0x00000010091b7819 */ /* 0x140fe4000000120c */
[--C-:B------:R-:W-:Y:S02]  /*3f550*/  SHF.R.U64 R25, R9, 0x8, R12.reuse ;  /* 0x0000000809197819 */ /* 0x100fe4000000120c */
[--C-:B------:R-:W-:Y:S02]  /*3f560*/  SHF.R.U32.HI R21, RZ, 0x10, R12.reuse ;  /* 0x00000010ff157819 */ /* 0x100fe4000001160c */
[----:B------:R-:W-:Y:S01]  /*3f570*/  SHF.R.U32.HI R19, RZ, 0x8, R12 ;  /* 0x00000008ff137819 */ /* 0x000fe2000001160c */
[----:B0-----:R0:W-:Y:S01]  /*3f580*/  STG.E.U8 desc[UR36][R10.64], R9 ;  /* 0x000000090a007986 */ /* 0x0011e2000c101124 */
[----:B------:R-:W-:-:S02]  /*3f590*/  SHF.R.U64 R3, R23, 0x18, R8 ;  /* 0x0000001817037819 */ /* 0x000fc40000001208 */
[C-C-:B------:R-:W-:Y:S01]  /*3f5a0*/  SHF.R.U64 R15, R23.reuse, 0x10, R8.reuse ;  /* 0x00000010170f7819 */ /* 0x140fe20000001208 */
[----:B------:R1:W-:Y:S01]  /*3f5b0*/  STG.E.U8 desc[UR36][R10.64+0x7], R7 ;  /* 0x000007070a007986 */ /* 0x0003e2000c101124 */
[--C-:B------:R-:W-:Y:S02]  /*3f5c0*/  SHF.R.U32.HI R17, RZ, 0x18, R8.reuse ;  /* 0x00000018ff117819 */ /* 0x100fe40000011608 */
[----:B------:R-:W-:Y:S01]  /*3f5d0*/  LOP3.LUT R31, R2, R68, R73, 0x96, !PT ;  /* 0x00000044021f7212 */ /* 0x000fe200078e9649 */
[----:B------:R2:W-:Y:S01]  /*3f5e0*/  STG.E.U8 desc[UR36][R10.64+0x3], R13 ;  /* 0x0000030d0a007986 */ /* 0x0005e2000c101124 */
[----:B------:R-:W-:Y:S02]  /*3f5f0*/  LOP3.LUT R2, R0, R70, R75, 0x96, !PT ;  /* 0x0000004600027212 */ /* 0x000fe400078e964b */
[--C-:B------:R-:W-:Y:S01]  /*3f600*/  SHF.R.U64 R29, R23, 0x8, R8.reuse ;  /* 0x00000008171d7819 */ /* 0x100fe20000001208 */
[----:B------:R3:W-:Y:S01]  /*3f610*/  STG.E.U8 desc[UR36][R10.64+0x8], R23 ;  /* 0x000008170a007986 */ /* 0x0007e2000c101124 */
[----:B0-----:R-:W-:-:S02]  /*3f620*/  SHF.R.U32.HI R9, RZ, 0x10, R8 ;  /* 0x00000010ff097819 */ /* 0x001fc40000011608 */
[----:B------:R-:W-:Y:S01]  /*3f630*/  MOV R0, 0x8 ;  /* 0x0000000800007802 */ /* 0x000fe20000000f00 */
[----:B------:R0:W-:Y:S01]  /*3f640*/  STG.E.U8 desc[UR36][R10.64+0x6], R21 ;  /* 0x000006150a007986 */ /* 0x0001e2000c101124 */
[----:B-1----:R-:W-:Y:S02]  /*3f650*/  SHF.R.U32.HI R7, RZ, 0x8, R8 ;  /* 0x00000008ff077819 */ /* 0x002fe40000011608 */
[--C-:B--2---:R-:W-:Y:S01]  /*3f660*/  SHF.R.U32.HI R13, RZ, 0x18, R6.reuse ;  /* 0x00000018ff0d7819 */ /* 0x104fe20000011606 */
[----:B------:R1:W-:Y:S01]  /*3f670*/  STG.E.U8 desc[UR36][R10.64+0x5], R19 ;  /* 0x000005130a007986 */ /* 0x0003e2000c101124 */
[----:B---3--:R-:W-:-:S03]  /*3f680*/  SHF.R.U64 R23, R33, 0x18, R6 ;  /* 0x0000001821177819 */ /* 0x008fc60000001206 */
[----:B------:R2:W-:Y:S01]  /*3f690*/  STG.E.U8 desc[UR36][R10.64+0x2], R27 ;  /* 0x0000021b0a007986 */ /* 0x0005e2000c101124 */
[----:B0-----:R-:W-:-:S03]  /*3f6a0*/  SHF.R.U64 R21, R33, 0x10, R6 ;  /* 0x0000001021157819 */ /* 0x001fc60000001206 */
[----:B------:R0:W-:Y:S04]  /*3f6b0*/  STG.E.U8 desc[UR36][R10.64+0x1], R25 ;  /* 0x000001190a007986 */ /* 0x0001e8000c101124 */
[----:B------:R3:W-:Y:S01]  /*3f6c0*/  STG.E.U8 desc[UR36][R10.64+0xf], R17 ;  /* 0x00000f110a007986 */ /* 0x0007e2000c101124 */
[----:B-1----:R-:W-:-:S03]  /*3f6d0*/  SHF.R.U64 R19, R33, 0x8, R6 ;  /* 0x0000000821137819 */ /* 0x002fc60000001206 */
[----:B------:R1:W-:Y:S01]  /*3f6e0*/  STG.E.U8 desc[UR36][R10.64+0xe], R9 ;  /* 0x00000e090a007986 */ /* 0x0003e2000c101124 */
[----:B--2---:R-:W-:-:S03]  /*3f6f0*/  SHF.R.U32.HI R27, RZ, 0x10, R6 ;  /* 0x00000010ff1b7819 */ /* 0x004fc60000011606 */
[----:B------:R2:W-:Y:S01]  /*3f700*/  STG.E.U8 desc[UR36][R10.64+0xd], R7 ;  /* 0x00000d070a007986 */ /* 0x0005e2000c101124 */
[----:B0-----:R-:W-:-:S03]  /*3f710*/  SHF.R.U32.HI R25, RZ, 0x8, R6 ;  /* 0x00000008ff197819 */ /* 0x001fc60000011606 */
[----:B------:R0:W-:Y:S01]  /*3f720*/  STG.E.U8 desc[UR36][R10.64+0xb], R3 ;  /* 0x00000b030a007986 */ /* 0x0001e2000c101124 */
[----:B---3--:R-:W-:-:S03]  /*3f730*/  SHF.R.U32.HI R17, RZ, 0x18, R2 ;  /* 0x00000018ff117819 */ /* 0x008fc60000011602 */
[----:B------:R3:W-:Y:S01]  /*3f740*/  STG.E.U8 desc[UR36][R10.64+0xa], R15 ;  /* 0x00000a0f0a007986 */ /* 0x0007e2000c101124 */
[----:B-1----:R-:W-:-:S03]  /*3f750*/  SHF.R.U64 R9, R31, 0x18, R2 ;  /* 0x000000181f097819 */ /* 0x002fc60000001202 */
[----:B------:R1:W-:Y:S01]  /*3f760*/  STG.E.U8 desc[UR36][R10.64+0x17], R13 ;  /* 0x0000170d0a007986 */ /* 0x0003e2000c101124 */
[C-C-:B--2---:R-:W-:Y:S02]  /*3f770*/  SHF.R.U64 R7, R31.reuse, 0x10, R2.reuse ;  /* 0x000000101f077819 */ /* 0x144fe40000001202 */
[--C-:B0-----:R-:W-:Y:S01]  /*3f780*/  SHF.R.U64 R3, R31, 0x8, R2.reuse ;  /* 0x000000081f037819 */ /* 0x101fe20000001202 */
[----:B------:R0:W-:Y:S01]  /*3f790*/  STG.E.U8 desc[UR36][R10.64+0x13], R23 ;  /* 0x000013170a007986 */ /* 0x0001e2000c101124 */
[----:B---3--:R-:W-:-:S03]  /*3f7a0*/  SHF.R.U32.HI R15, RZ, 0x10, R2 ;  /* 0x00000010ff0f7819 */ /* 0x008fc60000011602 */
[----:B------:R2:W-:Y:S01]  /*3f7b0*/  STG.E.U8 desc[UR36][R10.64+0x4], R12 ;  /* 0x0000040c0a007986 */ /* 0x0005e2000c101124 */
[----:B-1----:R-:W-:-:S03]  /*3f7c0*/  SHF.R.U32.HI R13, RZ, 0x8, R2 ;  /* 0x00000008ff0d7819 */ /* 0x002fc60000011602 */
[----:B------:R2:W-:Y:S04]  /*3f7d0*/  STG.E.U8 desc[UR36][R10.64+0xc], R8 ;  /* 0x00000c080a007986 */ /* 0x0005e8000c101124 */
[----:B------:R2:W-:Y:S01]  /*3f7e0*/  STG.E.U8 desc[UR36][R10.64+0x10], R33 ;  /* 0x000010210a007986 */ /* 0x0005e2000c101124 */
[----:B0-----:R2:W0:Y:S03]  /*3f7f0*/  LDC.64 R22, c[0x4][R0] ;  /* 0x0100000000167b82 */ /* 0x0014260000000a00 */
[----:B------:R2:W-:Y:S04]  /*3f800*/  STG.E.U8 desc[UR36][R10.64+0x14], R6 ;  /* 0x000014060a007986 */ /* 0x0005e8000c101124 */
        /* <DEDUP_REMOVED lines=12> */
[----:B0-----:R2:W-:Y:S02]  /*3f8d0*/  STG.E.U8 desc[UR36][R10.64+0x19], R3 ;  /* 0x000019030a007986 */ /* 0x0015e4000c101124 */
[----:B--2---:R-:W-:-:S07]  /*3f8e0*/  LEPC R20, `(.L_x_94) ;  /* 0x000000001014794e */ /* 0x004fce0000000000 */
[----:B------:R-:W-:Y:S05]  /*3f8f0*/  CALL.ABS.NOINC R22 ;  /* 0x0000000016007343 */ /* 0x000fea0003c00000 */
.L_x_94:
[----:B------:R-:W-:Y:S05]  /*3f900*/  EXIT ;  /* 0x000000000000794d */ /* 0x000fea0003800000 */
.L_x_95:
[----:B------:R-:W-:-:S00]  /*3f910*/  BRA `(.L_x_95) ;  /* 0xfffffffc00fc7947 */ /* 0x000fc0000383ffff */
[----:B------:R-:W-:-:S00]  /*3f920*/  NOP ;  /* 0x0000000000007918 */ /* 0x000fc00000000000 */
        /* <DEDUP_REMOVED lines=13> */
.L_x_96:


//--------------------- .nv.shared.reserved.0     --------------------------
	.section	.nv.shared.reserved.0,"aw",@nobits
	.weak		__nv_reservedSMEM_offset_0_alias
	.size		__nv_reservedSMEM_offset_0_alias, 0, 64
	.other		__nv_reservedSMEM_offset_0_alias,@"STO_CUDA_RESERVED_SHARED STV_DEFAULT"
__nv_reservedSMEM_offset_0_alias:
	.zero		0
	.zero		64


//--------------------- .nv.constant0._Z10hashKernelPhmS_PmS_ --------------------------
	.section	.nv.constant0._Z10hashKernelPhmS_PmS_,"a",@progbits
	.sectionflags	@""
	.align	4
.nv.constant0._Z10hashKernelPhmS_PmS_:
	.zero		936


//--------------------- SYMBOLS --------------------------

	.type		.nv.reservedSmem.offset0,@object
	.size		.nv.reservedSmem.offset0,0x4
	.type		malloc,@function
	.type		free,@function
